//
// Generated by NVIDIA NVVM Compiler
//
// Compiler Build ID: CL-36424714
// Cuda compilation tools, release 13.0, V13.0.88
// Based on NVVM 20.0.0
//

.version 9.0
.target sm_100
.address_size 64

	// .globl	_Z18forward_add_kernelPKfS0_Pfi
// _ZZN3cub18CUB_300001_SM_10006detail6reduce28DeviceReduceSingleTileKernelINS2_10policy_hubIfjN4cuda3std3__44plusIfEEE10Policy1000EN6thrust24THRUST_300001_SM_1000_NS10device_ptrIfEEPfjS9_ffNS7_10__identityEEEvT0_T1_T2_T3_T4_T6_E12temp_storage has been demoted
// _ZZN3cub18CUB_300001_SM_10006detail6reduce18DeviceReduceKernelINS2_10policy_hubIfjN4cuda3std3__44plusIfEEE10Policy1000EN6thrust24THRUST_300001_SM_1000_NS10device_ptrIfEEjS9_fNS7_10__identityEEEvT0_PT3_T1_NS0_13GridEvenShareISK_EET2_T4_E12temp_storage has been demoted
// _ZZN3cub18CUB_300001_SM_10006detail6reduce28DeviceReduceSingleTileKernelINS2_10policy_hubIfjN4cuda3std3__44plusIfEEE10Policy1000EPfSC_iS9_ffNS7_10__identityEEEvT0_T1_T2_T3_T4_T6_E12temp_storage has been demoted
// _ZZN3cub18CUB_300001_SM_10006detail6reduce28DeviceReduceSingleTileKernelINS2_10policy_hubIfyN4cuda3std3__44plusIfEEE10Policy1000EN6thrust24THRUST_300001_SM_1000_NS10device_ptrIfEEPfyS9_ffNS7_10__identityEEEvT0_T1_T2_T3_T4_T6_E12temp_storage has been demoted
// _ZZN3cub18CUB_300001_SM_10006detail6reduce18DeviceReduceKernelINS2_10policy_hubIfyN4cuda3std3__44plusIfEEE10Policy1000EN6thrust24THRUST_300001_SM_1000_NS10device_ptrIfEEyS9_fNS7_10__identityEEEvT0_PT3_T1_NS0_13GridEvenShareISK_EET2_T4_E12temp_storage has been demoted
// _ZZN3cub18CUB_300001_SM_10006detail6reduce28DeviceReduceSingleTileKernelINS2_10policy_hubIfyN4cuda3std3__44plusIfEEE10Policy1000EPfSC_iS9_ffNS7_10__identityEEEvT0_T1_T2_T3_T4_T6_E12temp_storage has been demoted
.global .align 1 .b8 _ZN34_INTERNAL_aaba42f5_4_k_cu_122c16524cuda3std3__45__cpo5beginE[1];
.global .align 1 .b8 _ZN34_INTERNAL_aaba42f5_4_k_cu_122c16524cuda3std3__45__cpo3endE[1];
.global .align 1 .b8 _ZN34_INTERNAL_aaba42f5_4_k_cu_122c16524cuda3std3__45__cpo6cbeginE[1];
.global .align 1 .b8 _ZN34_INTERNAL_aaba42f5_4_k_cu_122c16524cuda3std3__45__cpo4cendE[1];
.global .align 1 .b8 _ZN34_INTERNAL_aaba42f5_4_k_cu_122c16524cuda3std3__45__cpo6rbeginE[1];
.global .align 1 .b8 _ZN34_INTERNAL_aaba42f5_4_k_cu_122c16524cuda3std3__45__cpo4rendE[1];
.global .align 1 .b8 _ZN34_INTERNAL_aaba42f5_4_k_cu_122c16524cuda3std3__45__cpo7crbeginE[1];
.global .align 1 .b8 _ZN34_INTERNAL_aaba42f5_4_k_cu_122c16524cuda3std3__45__cpo5crendE[1];
.global .align 1 .b8 _ZN34_INTERNAL_aaba42f5_4_k_cu_122c16524cuda3std3__436_GLOBAL__N__aaba42f5_4_k_cu_122c16526ignoreE[1];
.global .align 1 .b8 _ZN34_INTERNAL_aaba42f5_4_k_cu_122c16524cuda3std3__419piecewise_constructE[1];
.global .align 1 .b8 _ZN34_INTERNAL_aaba42f5_4_k_cu_122c16524cuda3std3__48in_placeE[1];
.global .align 1 .b8 _ZN34_INTERNAL_aaba42f5_4_k_cu_122c16524cuda3std3__420unreachable_sentinelE[1];
.global .align 1 .b8 _ZN34_INTERNAL_aaba42f5_4_k_cu_122c16524cuda3std3__47nulloptE[1];
.global .align 1 .b8 _ZN34_INTERNAL_aaba42f5_4_k_cu_122c16524cuda3std3__48unexpectE[1];
.global .align 1 .b8 _ZN34_INTERNAL_aaba42f5_4_k_cu_122c16524cuda3std6ranges3__45__cpo4swapE[1];
.global .align 1 .b8 _ZN34_INTERNAL_aaba42f5_4_k_cu_122c16524cuda3std6ranges3__45__cpo9iter_moveE[1];
.global .align 1 .b8 _ZN34_INTERNAL_aaba42f5_4_k_cu_122c16524cuda3std6ranges3__45__cpo5beginE[1];
.global .align 1 .b8 _ZN34_INTERNAL_aaba42f5_4_k_cu_122c16524cuda3std6ranges3__45__cpo3endE[1];
.global .align 1 .b8 _ZN34_INTERNAL_aaba42f5_4_k_cu_122c16524cuda3std6ranges3__45__cpo6cbeginE[1];
.global .align 1 .b8 _ZN34_INTERNAL_aaba42f5_4_k_cu_122c16524cuda3std6ranges3__45__cpo4cendE[1];
.global .align 1 .b8 _ZN34_INTERNAL_aaba42f5_4_k_cu_122c16524cuda3std6ranges3__45__cpo7advanceE[1];
.global .align 1 .b8 _ZN34_INTERNAL_aaba42f5_4_k_cu_122c16524cuda3std6ranges3__45__cpo9iter_swapE[1];
.global .align 1 .b8 _ZN34_INTERNAL_aaba42f5_4_k_cu_122c16524cuda3std6ranges3__45__cpo4nextE[1];
.global .align 1 .b8 _ZN34_INTERNAL_aaba42f5_4_k_cu_122c16524cuda3std6ranges3__45__cpo4prevE[1];
.global .align 1 .b8 _ZN34_INTERNAL_aaba42f5_4_k_cu_122c16524cuda3std6ranges3__45__cpo4dataE[1];
.global .align 1 .b8 _ZN34_INTERNAL_aaba42f5_4_k_cu_122c16524cuda3std6ranges3__45__cpo5cdataE[1];
.global .align 1 .b8 _ZN34_INTERNAL_aaba42f5_4_k_cu_122c16524cuda3std6ranges3__45__cpo4sizeE[1];
.global .align 1 .b8 _ZN34_INTERNAL_aaba42f5_4_k_cu_122c16524cuda3std6ranges3__45__cpo5ssizeE[1];
.global .align 1 .b8 _ZN34_INTERNAL_aaba42f5_4_k_cu_122c16524cuda3std6ranges3__45__cpo8distanceE[1];
.global .align 1 .b8 _ZN34_INTERNAL_aaba42f5_4_k_cu_122c16526thrust24THRUST_300001_SM_1000_NS8cuda_cub3parE[1];
.global .align 1 .b8 _ZN34_INTERNAL_aaba42f5_4_k_cu_122c16526thrust24THRUST_300001_SM_1000_NS8cuda_cub10par_nosyncE[1];
.global .align 1 .b8 _ZN34_INTERNAL_aaba42f5_4_k_cu_122c16526thrust24THRUST_300001_SM_1000_NS6system6detail10sequential3seqE[1];
.global .align 1 .b8 _ZN34_INTERNAL_aaba42f5_4_k_cu_122c16526thrust24THRUST_300001_SM_1000_NS12placeholders2_1E[1];
.global .align 1 .b8 _ZN34_INTERNAL_aaba42f5_4_k_cu_122c16526thrust24THRUST_300001_SM_1000_NS12placeholders2_2E[1];
.global .align 1 .b8 _ZN34_INTERNAL_aaba42f5_4_k_cu_122c16526thrust24THRUST_300001_SM_1000_NS12placeholders2_3E[1];
.global .align 1 .b8 _ZN34_INTERNAL_aaba42f5_4_k_cu_122c16526thrust24THRUST_300001_SM_1000_NS12placeholders2_4E[1];
.global .align 1 .b8 _ZN34_INTERNAL_aaba42f5_4_k_cu_122c16526thrust24THRUST_300001_SM_1000_NS12placeholders2_5E[1];
.global .align 1 .b8 _ZN34_INTERNAL_aaba42f5_4_k_cu_122c16526thrust24THRUST_300001_SM_1000_NS12placeholders2_6E[1];
.global .align 1 .b8 _ZN34_INTERNAL_aaba42f5_4_k_cu_122c16526thrust24THRUST_300001_SM_1000_NS12placeholders2_7E[1];
.global .align 1 .b8 _ZN34_INTERNAL_aaba42f5_4_k_cu_122c16526thrust24THRUST_300001_SM_1000_NS12placeholders2_8E[1];
.global .align 1 .b8 _ZN34_INTERNAL_aaba42f5_4_k_cu_122c16526thrust24THRUST_300001_SM_1000_NS12placeholders2_9E[1];
.global .align 1 .b8 _ZN34_INTERNAL_aaba42f5_4_k_cu_122c16526thrust24THRUST_300001_SM_1000_NS12placeholders3_10E[1];
.global .align 1 .b8 _ZN34_INTERNAL_aaba42f5_4_k_cu_122c16526thrust24THRUST_300001_SM_1000_NS3seqE[1];

.visible .entry _Z18forward_add_kernelPKfS0_Pfi(
	.param .u64 .ptr .align 1 _Z18forward_add_kernelPKfS0_Pfi_param_0,
	.param .u64 .ptr .align 1 _Z18forward_add_kernelPKfS0_Pfi_param_1,
	.param .u64 .ptr .align 1 _Z18forward_add_kernelPKfS0_Pfi_param_2,
	.param .u32 _Z18forward_add_kernelPKfS0_Pfi_param_3
)
{
	.reg .pred 	%p<2>;
	.reg .b32 	%r<6>;
	.reg .b32 	%f<4>;
	.reg .b64 	%rd<11>;

	ld.param.u64 	%rd1, [_Z18forward_add_kernelPKfS0_Pfi_param_0];
	ld.param.u64 	%rd2, [_Z18forward_add_kernelPKfS0_Pfi_param_1];
	ld.param.u64 	%rd3, [_Z18forward_add_kernelPKfS0_Pfi_param_2];
	ld.param.u32 	%r2, [_Z18forward_add_kernelPKfS0_Pfi_param_3];
	mov.u32 	%r3, %ctaid.x;
	mov.u32 	%r4, %ntid.x;
	mov.u32 	%r5, %tid.x;
	mad.lo.s32 	%r1, %r3, %r4, %r5;
	setp.ge.s32 	%p1, %r1, %r2;
	@%p1 bra 	$L__BB0_2;
	cvta.to.global.u64 	%rd4, %rd1;
	cvta.to.global.u64 	%rd5, %rd2;
	cvta.to.global.u64 	%rd6, %rd3;
	mul.wide.s32 	%rd7, %r1, 4;
	add.s64 	%rd8, %rd4, %rd7;
	ld.global.f32 	%f1, [%rd8];
	add.s64 	%rd9, %rd5, %rd7;
	ld.global.f32 	%f2, [%rd9];
	add.f32 	%f3, %f1, %f2;
	add.s64 	%rd10, %rd6, %rd7;
	st.global.f32 	[%rd10], %f3;
$L__BB0_2:
	ret;

}
	// .globl	_Z19backward_add_kernelPKfPfS1_i
.visible .entry _Z19backward_add_kernelPKfPfS1_i(
	.param .u64 .ptr .align 1 _Z19backward_add_kernelPKfPfS1_i_param_0,
	.param .u64 .ptr .align 1 _Z19backward_add_kernelPKfPfS1_i_param_1,
	.param .u64 .ptr .align 1 _Z19backward_add_kernelPKfPfS1_i_param_2,
	.param .u32 _Z19backward_add_kernelPKfPfS1_i_param_3
)
{
	.reg .pred 	%p<2>;
	.reg .b32 	%r<6>;
	.reg .b32 	%f<5>;
	.reg .b64 	%rd<11>;

	ld.param.u64 	%rd1, [_Z19backward_add_kernelPKfPfS1_i_param_0];
	ld.param.u64 	%rd2, [_Z19backward_add_kernelPKfPfS1_i_param_1];
	ld.param.u64 	%rd3, [_Z19backward_add_kernelPKfPfS1_i_param_2];
	ld.param.u32 	%r2, [_Z19backward_add_kernelPKfPfS1_i_param_3];
	mov.u32 	%r3, %ctaid.x;
	mov.u32 	%r4, %ntid.x;
	mov.u32 	%r5, %tid.x;
	mad.lo.s32 	%r1, %r3, %r4, %r5;
	setp.ge.s32 	%p1, %r1, %r2;
	@%p1 bra 	$L__BB1_2;
	cvta.to.global.u64 	%rd4, %rd1;
	cvta.to.global.u64 	%rd5, %rd2;
	cvta.to.global.u64 	%rd6, %rd3;
	mul.wide.s32 	%rd7, %r1, 4;
	add.s64 	%rd8, %rd5, %rd7;
	add.s64 	%rd9, %rd4, %rd7;
	ld.global.f32 	%f1, [%rd9];
	atom.global.add.f32 	%f2, [%rd8], %f1;
	add.s64 	%rd10, %rd6, %rd7;
	ld.global.f32 	%f3, [%rd9];
	atom.global.add.f32 	%f4, [%rd10], %f3;
$L__BB1_2:
	ret;

}
	// .globl	_Z18forward_mul_kernelPKfS0_Pfi
.visible .entry _Z18forward_mul_kernelPKfS0_Pfi(
	.param .u64 .ptr .align 1 _Z18forward_mul_kernelPKfS0_Pfi_param_0,
	.param .u64 .ptr .align 1 _Z18forward_mul_kernelPKfS0_Pfi_param_1,
	.param .u64 .ptr .align 1 _Z18forward_mul_kernelPKfS0_Pfi_param_2,
	.param .u32 _Z18forward_mul_kernelPKfS0_Pfi_param_3
)
{
	.reg .pred 	%p<2>;
	.reg .b32 	%r<6>;
	.reg .b32 	%f<4>;
	.reg .b64 	%rd<11>;

	ld.param.u64 	%rd1, [_Z18forward_mul_kernelPKfS0_Pfi_param_0];
	ld.param.u64 	%rd2, [_Z18forward_mul_kernelPKfS0_Pfi_param_1];
	ld.param.u64 	%rd3, [_Z18forward_mul_kernelPKfS0_Pfi_param_2];
	ld.param.u32 	%r2, [_Z18forward_mul_kernelPKfS0_Pfi_param_3];
	mov.u32 	%r3, %ctaid.x;
	mov.u32 	%r4, %ntid.x;
	mov.u32 	%r5, %tid.x;
	mad.lo.s32 	%r1, %r3, %r4, %r5;
	setp.ge.s32 	%p1, %r1, %r2;
	@%p1 bra 	$L__BB2_2;
	cvta.to.global.u64 	%rd4, %rd1;
	cvta.to.global.u64 	%rd5, %rd2;
	cvta.to.global.u64 	%rd6, %rd3;
	mul.wide.s32 	%rd7, %r1, 4;
	add.s64 	%rd8, %rd4, %rd7;
	ld.global.f32 	%f1, [%rd8];
	add.s64 	%rd9, %rd5, %rd7;
	ld.global.f32 	%f2, [%rd9];
	mul.f32 	%f3, %f1, %f2;
	add.s64 	%rd10, %rd6, %rd7;
	st.global.f32 	[%rd10], %f3;
$L__BB2_2:
	ret;

}
	// .globl	_Z19backward_mul_kernelPKfS0_S0_PfS1_i
.visible .entry _Z19backward_mul_kernelPKfS0_S0_PfS1_i(
	.param .u64 .ptr .align 1 _Z19backward_mul_kernelPKfS0_S0_PfS1_i_param_0,
	.param .u64 .ptr .align 1 _Z19backward_mul_kernelPKfS0_S0_PfS1_i_param_1,
	.param .u64 .ptr .align 1 _Z19backward_mul_kernelPKfS0_S0_PfS1_i_param_2,
	.param .u64 .ptr .align 1 _Z19backward_mul_kernelPKfS0_S0_PfS1_i_param_3,
	.param .u64 .ptr .align 1 _Z19backward_mul_kernelPKfS0_S0_PfS1_i_param_4,
	.param .u32 _Z19backward_mul_kernelPKfS0_S0_PfS1_i_param_5
)
{
	.reg .pred 	%p<2>;
	.reg .b32 	%r<6>;
	.reg .b32 	%f<9>;
	.reg .b64 	%rd<17>;

	ld.param.u64 	%rd1, [_Z19backward_mul_kernelPKfS0_S0_PfS1_i_param_0];
	ld.param.u64 	%rd2, [_Z19backward_mul_kernelPKfS0_S0_PfS1_i_param_1];
	ld.param.u64 	%rd3, [_Z19backward_mul_kernelPKfS0_S0_PfS1_i_param_2];
	ld.param.u64 	%rd4, [_Z19backward_mul_kernelPKfS0_S0_PfS1_i_param_3];
	ld.param.u64 	%rd5, [_Z19backward_mul_kernelPKfS0_S0_PfS1_i_param_4];
	ld.param.u32 	%r2, [_Z19backward_mul_kernelPKfS0_S0_PfS1_i_param_5];
	mov.u32 	%r3, %ctaid.x;
	mov.u32 	%r4, %ntid.x;
	mov.u32 	%r5, %tid.x;
	mad.lo.s32 	%r1, %r3, %r4, %r5;
	setp.ge.s32 	%p1, %r1, %r2;
	@%p1 bra 	$L__BB3_2;
	cvta.to.global.u64 	%rd6, %rd1;
	cvta.to.global.u64 	%rd7, %rd3;
	cvta.to.global.u64 	%rd8, %rd4;
	cvta.to.global.u64 	%rd9, %rd2;
	cvta.to.global.u64 	%rd10, %rd5;
	mul.wide.s32 	%rd11, %r1, 4;
	add.s64 	%rd12, %rd8, %rd11;
	add.s64 	%rd13, %rd6, %rd11;
	ld.global.f32 	%f1, [%rd13];
	add.s64 	%rd14, %rd7, %rd11;
	ld.global.f32 	%f2, [%rd14];
	mul.f32 	%f3, %f1, %f2;
	atom.global.add.f32 	%f4, [%rd12], %f3;
	add.s64 	%rd15, %rd10, %rd11;
	ld.global.f32 	%f5, [%rd13];
	add.s64 	%rd16, %rd9, %rd11;
	ld.global.f32 	%f6, [%rd16];
	mul.f32 	%f7, %f5, %f6;
	atom.global.add.f32 	%f8, [%rd15], %f7;
$L__BB3_2:
	ret;

}
	// .globl	_Z24matmul_backward_kernel_APKfS0_Pfiii
.visible .entry _Z24matmul_backward_kernel_APKfS0_Pfiii(
	.param .u64 .ptr .align 1 _Z24matmul_backward_kernel_APKfS0_Pfiii_param_0,
	.param .u64 .ptr .align 1 _Z24matmul_backward_kernel_APKfS0_Pfiii_param_1,
	.param .u64 .ptr .align 1 _Z24matmul_backward_kernel_APKfS0_Pfiii_param_2,
	.param .u32 _Z24matmul_backward_kernel_APKfS0_Pfiii_param_3,
	.param .u32 _Z24matmul_backward_kernel_APKfS0_Pfiii_param_4,
	.param .u32 _Z24matmul_backward_kernel_APKfS0_Pfiii_param_5
)
{
	.reg .pred 	%p<13>;
	.reg .b32 	%r<48>;
	.reg .b32 	%f<113>;
	.reg .b64 	%rd<43>;

	ld.param.u64 	%rd11, [_Z24matmul_backward_kernel_APKfS0_Pfiii_param_0];
	ld.param.u64 	%rd12, [_Z24matmul_backward_kernel_APKfS0_Pfiii_param_1];
	ld.param.u64 	%rd10, [_Z24matmul_backward_kernel_APKfS0_Pfiii_param_2];
	ld.param.u32 	%r27, [_Z24matmul_backward_kernel_APKfS0_Pfiii_param_3];
	ld.param.u32 	%r25, [_Z24matmul_backward_kernel_APKfS0_Pfiii_param_4];
	ld.param.u32 	%r26, [_Z24matmul_backward_kernel_APKfS0_Pfiii_param_5];
	cvta.to.global.u64 	%rd1, %rd12;
	cvta.to.global.u64 	%rd2, %rd11;
	mov.u32 	%r28, %ctaid.y;
	mov.u32 	%r29, %ntid.y;
	mov.u32 	%r30, %tid.y;
	mad.lo.s32 	%r1, %r28, %r29, %r30;
	mov.u32 	%r31, %ctaid.x;
	mov.u32 	%r32, %ntid.x;
	mov.u32 	%r33, %tid.x;
	mad.lo.s32 	%r2, %r31, %r32, %r33;
	setp.ge.s32 	%p1, %r1, %r27;
	setp.ge.s32 	%p2, %r2, %r26;
	or.pred  	%p3, %p1, %p2;
	@%p3 bra 	$L__BB4_15;
	setp.lt.s32 	%p4, %r25, 1;
	mov.f32 	%f112, 0f00000000;
	@%p4 bra 	$L__BB4_14;
	mul.lo.s32 	%r3, %r25, %r1;
	mul.lo.s32 	%r4, %r25, %r2;
	and.b32  	%r5, %r25, 15;
	setp.lt.u32 	%p5, %r25, 16;
	mov.f32 	%f112, 0f00000000;
	mov.b32 	%r44, 0;
	@%p5 bra 	$L__BB4_5;
	and.b32  	%r44, %r25, 2147483632;
	neg.s32 	%r42, %r44;
	mul.wide.u32 	%rd13, %r3, 4;
	add.s64 	%rd14, %rd13, %rd2;
	add.s64 	%rd41, %rd14, 32;
	add.s64 	%rd4, %rd1, 32;
	mov.f32 	%f112, 0f00000000;
	mov.u32 	%r41, %r4;
$L__BB4_4:
	.pragma "nounroll";
	mul.wide.s32 	%rd15, %r41, 4;
	add.s64 	%rd16, %rd4, %rd15;
	ld.global.f32 	%f18, [%rd41+-32];
	ld.global.f32 	%f19, [%rd16+-32];
	fma.rn.f32 	%f20, %f18, %f19, %f112;
	ld.global.f32 	%f21, [%rd41+-28];
	ld.global.f32 	%f22, [%rd16+-28];
	fma.rn.f32 	%f23, %f21, %f22, %f20;
	ld.global.f32 	%f24, [%rd41+-24];
	ld.global.f32 	%f25, [%rd16+-24];
	fma.rn.f32 	%f26, %f24, %f25, %f23;
	ld.global.f32 	%f27, [%rd41+-20];
	ld.global.f32 	%f28, [%rd16+-20];
	fma.rn.f32 	%f29, %f27, %f28, %f26;
	ld.global.f32 	%f30, [%rd41+-16];
	ld.global.f32 	%f31, [%rd16+-16];
	fma.rn.f32 	%f32, %f30, %f31, %f29;
	ld.global.f32 	%f33, [%rd41+-12];
	ld.global.f32 	%f34, [%rd16+-12];
	fma.rn.f32 	%f35, %f33, %f34, %f32;
	ld.global.f32 	%f36, [%rd41+-8];
	ld.global.f32 	%f37, [%rd16+-8];
	fma.rn.f32 	%f38, %f36, %f37, %f35;
	ld.global.f32 	%f39, [%rd41+-4];
	ld.global.f32 	%f40, [%rd16+-4];
	fma.rn.f32 	%f41, %f39, %f40, %f38;
	ld.global.f32 	%f42, [%rd41];
	ld.global.f32 	%f43, [%rd16];
	fma.rn.f32 	%f44, %f42, %f43, %f41;
	ld.global.f32 	%f45, [%rd41+4];
	ld.global.f32 	%f46, [%rd16+4];
	fma.rn.f32 	%f47, %f45, %f46, %f44;
	ld.global.f32 	%f48, [%rd41+8];
	ld.global.f32 	%f49, [%rd16+8];
	fma.rn.f32 	%f50, %f48, %f49, %f47;
	ld.global.f32 	%f51, [%rd41+12];
	ld.global.f32 	%f52, [%rd16+12];
	fma.rn.f32 	%f53, %f51, %f52, %f50;
	ld.global.f32 	%f54, [%rd41+16];
	ld.global.f32 	%f55, [%rd16+16];
	fma.rn.f32 	%f56, %f54, %f55, %f53;
	ld.global.f32 	%f57, [%rd41+20];
	ld.global.f32 	%f58, [%rd16+20];
	fma.rn.f32 	%f59, %f57, %f58, %f56;
	ld.global.f32 	%f60, [%rd41+24];
	ld.global.f32 	%f61, [%rd16+24];
	fma.rn.f32 	%f62, %f60, %f61, %f59;
	ld.global.f32 	%f63, [%rd41+28];
	ld.global.f32 	%f64, [%rd16+28];
	fma.rn.f32 	%f112, %f63, %f64, %f62;
	add.s32 	%r42, %r42, 16;
	add.s64 	%rd41, %rd41, 64;
	add.s32 	%r41, %r41, 16;
	setp.ne.s32 	%p6, %r42, 0;
	@%p6 bra 	$L__BB4_4;
$L__BB4_5:
	setp.eq.s32 	%p7, %r5, 0;
	@%p7 bra 	$L__BB4_14;
	and.b32  	%r13, %r25, 7;
	setp.lt.u32 	%p8, %r5, 8;
	@%p8 bra 	$L__BB4_8;
	add.s32 	%r35, %r44, %r3;
	mul.wide.u32 	%rd17, %r35, 4;
	add.s64 	%rd18, %rd2, %rd17;
	ld.global.f32 	%f66, [%rd18];
	add.s32 	%r36, %r44, %r4;
	mul.wide.s32 	%rd19, %r36, 4;
	add.s64 	%rd20, %rd1, %rd19;
	ld.global.f32 	%f67, [%rd20];
	fma.rn.f32 	%f68, %f66, %f67, %f112;
	cvt.u64.u32 	%rd21, %r3;
	cvt.u64.u32 	%rd22, %r44;
	add.s64 	%rd23, %rd22, %rd21;
	shl.b64 	%rd24, %rd23, 2;
	add.s64 	%rd25, %rd2, %rd24;
	ld.global.f32 	%f69, [%rd25+4];
	ld.global.f32 	%f70, [%rd20+4];
	fma.rn.f32 	%f71, %f69, %f70, %f68;
	ld.global.f32 	%f72, [%rd25+8];
	ld.global.f32 	%f73, [%rd20+8];
	fma.rn.f32 	%f74, %f72, %f73, %f71;
	ld.global.f32 	%f75, [%rd25+12];
	ld.global.f32 	%f76, [%rd20+12];
	fma.rn.f32 	%f77, %f75, %f76, %f74;
	ld.global.f32 	%f78, [%rd25+16];
	ld.global.f32 	%f79, [%rd20+16];
	fma.rn.f32 	%f80, %f78, %f79, %f77;
	ld.global.f32 	%f81, [%rd25+20];
	ld.global.f32 	%f82, [%rd20+20];
	fma.rn.f32 	%f83, %f81, %f82, %f80;
	ld.global.f32 	%f84, [%rd25+24];
	ld.global.f32 	%f85, [%rd20+24];
	fma.rn.f32 	%f86, %f84, %f85, %f83;
	ld.global.f32 	%f87, [%rd25+28];
	ld.global.f32 	%f88, [%rd20+28];
	fma.rn.f32 	%f112, %f87, %f88, %f86;
	add.s32 	%r44, %r44, 8;
$L__BB4_8:
	setp.eq.s32 	%p9, %r13, 0;
	@%p9 bra 	$L__BB4_14;
	and.b32  	%r16, %r25, 3;
	setp.lt.u32 	%p10, %r13, 4;
	@%p10 bra 	$L__BB4_11;
	add.s32 	%r37, %r44, %r3;
	mul.wide.u32 	%rd26, %r37, 4;
	add.s64 	%rd27, %rd2, %rd26;
	ld.global.f32 	%f90, [%rd27];
	add.s32 	%r38, %r44, %r4;
	mul.wide.s32 	%rd28, %r38, 4;
	add.s64 	%rd29, %rd1, %rd28;
	ld.global.f32 	%f91, [%rd29];
	fma.rn.f32 	%f92, %f90, %f91, %f112;
	cvt.u64.u32 	%rd30, %r3;
	cvt.u64.u32 	%rd31, %r44;
	add.s64 	%rd32, %rd31, %rd30;
	shl.b64 	%rd33, %rd32, 2;
	add.s64 	%rd34, %rd2, %rd33;
	ld.global.f32 	%f93, [%rd34+4];
	ld.global.f32 	%f94, [%rd29+4];
	fma.rn.f32 	%f95, %f93, %f94, %f92;
	ld.global.f32 	%f96, [%rd34+8];
	ld.global.f32 	%f97, [%rd29+8];
	fma.rn.f32 	%f98, %f96, %f97, %f95;
	ld.global.f32 	%f99, [%rd34+12];
	ld.global.f32 	%f100, [%rd29+12];
	fma.rn.f32 	%f112, %f99, %f100, %f98;
	add.s32 	%r44, %r44, 4;
$L__BB4_11:
	setp.eq.s32 	%p11, %r16, 0;
	@%p11 bra 	$L__BB4_14;
	add.s32 	%r47, %r44, %r4;
	add.s32 	%r39, %r44, %r3;
	mul.wide.u32 	%rd35, %r39, 4;
	add.s64 	%rd42, %rd2, %rd35;
	neg.s32 	%r46, %r16;
$L__BB4_13:
	.pragma "nounroll";
	mul.wide.s32 	%rd36, %r47, 4;
	add.s64 	%rd37, %rd1, %rd36;
	ld.global.f32 	%f101, [%rd42];
	ld.global.f32 	%f102, [%rd37];
	fma.rn.f32 	%f112, %f101, %f102, %f112;
	add.s32 	%r47, %r47, 1;
	add.s64 	%rd42, %rd42, 4;
	add.s32 	%r46, %r46, 1;
	setp.ne.s32 	%p12, %r46, 0;
	@%p12 bra 	$L__BB4_13;
$L__BB4_14:
	mad.lo.s32 	%r40, %r26, %r1, %r2;
	cvta.to.global.u64 	%rd38, %rd10;
	mul.wide.s32 	%rd39, %r40, 4;
	add.s64 	%rd40, %rd38, %rd39;
	atom.global.add.f32 	%f103, [%rd40], %f112;
$L__BB4_15:
	ret;

}
	// .globl	_Z24matmul_backward_kernel_BPKfS0_Pfiii
.visible .entry _Z24matmul_backward_kernel_BPKfS0_Pfiii(
	.param .u64 .ptr .align 1 _Z24matmul_backward_kernel_BPKfS0_Pfiii_param_0,
	.param .u64 .ptr .align 1 _Z24matmul_backward_kernel_BPKfS0_Pfiii_param_1,
	.param .u64 .ptr .align 1 _Z24matmul_backward_kernel_BPKfS0_Pfiii_param_2,
	.param .u32 _Z24matmul_backward_kernel_BPKfS0_Pfiii_param_3,
	.param .u32 _Z24matmul_backward_kernel_BPKfS0_Pfiii_param_4,
	.param .u32 _Z24matmul_backward_kernel_BPKfS0_Pfiii_param_5
)
{
	.reg .pred 	%p<13>;
	.reg .b32 	%r<44>;
	.reg .b32 	%f<69>;
	.reg .b64 	%rd<53>;

	ld.param.u64 	%rd4, [_Z24matmul_backward_kernel_BPKfS0_Pfiii_param_0];
	ld.param.u64 	%rd5, [_Z24matmul_backward_kernel_BPKfS0_Pfiii_param_1];
	ld.param.u64 	%rd3, [_Z24matmul_backward_kernel_BPKfS0_Pfiii_param_2];
	ld.param.u32 	%r20, [_Z24matmul_backward_kernel_BPKfS0_Pfiii_param_3];
	ld.param.u32 	%r21, [_Z24matmul_backward_kernel_BPKfS0_Pfiii_param_4];
	ld.param.u32 	%r22, [_Z24matmul_backward_kernel_BPKfS0_Pfiii_param_5];
	cvta.to.global.u64 	%rd1, %rd4;
	cvta.to.global.u64 	%rd2, %rd5;
	mov.u32 	%r23, %ctaid.y;
	mov.u32 	%r24, %ntid.y;
	mov.u32 	%r25, %tid.y;
	mad.lo.s32 	%r1, %r23, %r24, %r25;
	mov.u32 	%r26, %ctaid.x;
	mov.u32 	%r27, %ntid.x;
	mov.u32 	%r28, %tid.x;
	mad.lo.s32 	%r2, %r26, %r27, %r28;
	setp.ge.s32 	%p1, %r1, %r22;
	setp.ge.s32 	%p2, %r2, %r21;
	or.pred  	%p3, %p2, %p1;
	@%p3 bra 	$L__BB5_14;
	setp.lt.s32 	%p4, %r20, 1;
	mov.f32 	%f68, 0f00000000;
	@%p4 bra 	$L__BB5_13;
	and.b32  	%r3, %r20, 7;
	setp.lt.u32 	%p5, %r20, 8;
	mov.f32 	%f68, 0f00000000;
	mov.b32 	%r42, 0;
	@%p5 bra 	$L__BB5_5;
	and.b32  	%r42, %r20, 2147483640;
	neg.s32 	%r40, %r42;
	shl.b32 	%r6, %r21, 3;
	shl.b32 	%r7, %r22, 3;
	mov.f32 	%f68, 0f00000000;
	mul.wide.s32 	%rd10, %r22, 4;
	mul.wide.s32 	%rd12, %r21, 4;
	mov.u32 	%r38, %r1;
	mov.u32 	%r39, %r2;
$L__BB5_4:
	.pragma "nounroll";
	mul.wide.s32 	%rd6, %r38, 4;
	add.s64 	%rd7, %rd2, %rd6;
	ld.global.f32 	%f17, [%rd7];
	mul.wide.s32 	%rd8, %r39, 4;
	add.s64 	%rd9, %rd1, %rd8;
	ld.global.f32 	%f18, [%rd9];
	fma.rn.f32 	%f19, %f17, %f18, %f68;
	add.s64 	%rd11, %rd7, %rd10;
	ld.global.f32 	%f20, [%rd11];
	add.s64 	%rd13, %rd9, %rd12;
	ld.global.f32 	%f21, [%rd13];
	fma.rn.f32 	%f22, %f20, %f21, %f19;
	add.s64 	%rd14, %rd11, %rd10;
	ld.global.f32 	%f23, [%rd14];
	add.s64 	%rd15, %rd13, %rd12;
	ld.global.f32 	%f24, [%rd15];
	fma.rn.f32 	%f25, %f23, %f24, %f22;
	add.s64 	%rd16, %rd14, %rd10;
	ld.global.f32 	%f26, [%rd16];
	add.s64 	%rd17, %rd15, %rd12;
	ld.global.f32 	%f27, [%rd17];
	fma.rn.f32 	%f28, %f26, %f27, %f25;
	add.s64 	%rd18, %rd16, %rd10;
	ld.global.f32 	%f29, [%rd18];
	add.s64 	%rd19, %rd17, %rd12;
	ld.global.f32 	%f30, [%rd19];
	fma.rn.f32 	%f31, %f29, %f30, %f28;
	add.s64 	%rd20, %rd18, %rd10;
	ld.global.f32 	%f32, [%rd20];
	add.s64 	%rd21, %rd19, %rd12;
	ld.global.f32 	%f33, [%rd21];
	fma.rn.f32 	%f34, %f32, %f33, %f31;
	add.s64 	%rd22, %rd20, %rd10;
	ld.global.f32 	%f35, [%rd22];
	add.s64 	%rd23, %rd21, %rd12;
	ld.global.f32 	%f36, [%rd23];
	fma.rn.f32 	%f37, %f35, %f36, %f34;
	add.s64 	%rd24, %rd22, %rd10;
	ld.global.f32 	%f38, [%rd24];
	add.s64 	%rd25, %rd23, %rd12;
	ld.global.f32 	%f39, [%rd25];
	fma.rn.f32 	%f68, %f38, %f39, %f37;
	add.s32 	%r40, %r40, 8;
	add.s32 	%r39, %r39, %r6;
	add.s32 	%r38, %r38, %r7;
	setp.ne.s32 	%p6, %r40, 0;
	@%p6 bra 	$L__BB5_4;
$L__BB5_5:
	setp.eq.s32 	%p7, %r3, 0;
	@%p7 bra 	$L__BB5_13;
	and.b32  	%r15, %r20, 3;
	setp.lt.u32 	%p8, %r3, 4;
	@%p8 bra 	$L__BB5_8;
	mad.lo.s32 	%r30, %r42, %r22, %r1;
	mul.wide.s32 	%rd26, %r30, 4;
	add.s64 	%rd27, %rd2, %rd26;
	ld.global.f32 	%f41, [%rd27];
	mad.lo.s32 	%r31, %r42, %r21, %r2;
	mul.wide.s32 	%rd28, %r31, 4;
	add.s64 	%rd29, %rd1, %rd28;
	ld.global.f32 	%f42, [%rd29];
	fma.rn.f32 	%f43, %f41, %f42, %f68;
	mul.wide.s32 	%rd30, %r22, 4;
	add.s64 	%rd31, %rd27, %rd30;
	ld.global.f32 	%f44, [%rd31];
	mul.wide.s32 	%rd32, %r21, 4;
	add.s64 	%rd33, %rd29, %rd32;
	ld.global.f32 	%f45, [%rd33];
	fma.rn.f32 	%f46, %f44, %f45, %f43;
	add.s64 	%rd34, %rd31, %rd30;
	ld.global.f32 	%f47, [%rd34];
	add.s64 	%rd35, %rd33, %rd32;
	ld.global.f32 	%f48, [%rd35];
	fma.rn.f32 	%f49, %f47, %f48, %f46;
	add.s64 	%rd36, %rd34, %rd30;
	ld.global.f32 	%f50, [%rd36];
	add.s64 	%rd37, %rd35, %rd32;
	ld.global.f32 	%f51, [%rd37];
	fma.rn.f32 	%f68, %f50, %f51, %f49;
	add.s32 	%r42, %r42, 4;
$L__BB5_8:
	setp.eq.s32 	%p9, %r15, 0;
	@%p9 bra 	$L__BB5_13;
	setp.eq.s32 	%p10, %r15, 1;
	@%p10 bra 	$L__BB5_11;
	mad.lo.s32 	%r32, %r42, %r22, %r1;
	mul.wide.s32 	%rd38, %r32, 4;
	add.s64 	%rd39, %rd2, %rd38;
	ld.global.f32 	%f53, [%rd39];
	mad.lo.s32 	%r33, %r42, %r21, %r2;
	mul.wide.s32 	%rd40, %r33, 4;
	add.s64 	%rd41, %rd1, %rd40;
	ld.global.f32 	%f54, [%rd41];
	fma.rn.f32 	%f55, %f53, %f54, %f68;
	mul.wide.s32 	%rd42, %r22, 4;
	add.s64 	%rd43, %rd39, %rd42;
	ld.global.f32 	%f56, [%rd43];
	mul.wide.s32 	%rd44, %r21, 4;
	add.s64 	%rd45, %rd41, %rd44;
	ld.global.f32 	%f57, [%rd45];
	fma.rn.f32 	%f68, %f56, %f57, %f55;
	add.s32 	%r42, %r42, 2;
$L__BB5_11:
	and.b32  	%r34, %r20, 1;
	setp.eq.b32 	%p11, %r34, 1;
	not.pred 	%p12, %p11;
	@%p12 bra 	$L__BB5_13;
	mad.lo.s32 	%r35, %r42, %r22, %r1;
	mul.wide.s32 	%rd46, %r35, 4;
	add.s64 	%rd47, %rd2, %rd46;
	ld.global.f32 	%f58, [%rd47];
	mad.lo.s32 	%r36, %r42, %r21, %r2;
	mul.wide.s32 	%rd48, %r36, 4;
	add.s64 	%rd49, %rd1, %rd48;
	ld.global.f32 	%f59, [%rd49];
	fma.rn.f32 	%f68, %f58, %f59, %f68;
$L__BB5_13:
	mad.lo.s32 	%r37, %r21, %r1, %r2;
	cvta.to.global.u64 	%rd50, %rd3;
	mul.wide.s32 	%rd51, %r37, 4;
	add.s64 	%rd52, %rd50, %rd51;
	atom.global.add.f32 	%f60, [%rd52], %f68;
$L__BB5_14:
	ret;

}
	// .globl	_Z20relu_backward_kernelPKfS0_Pfi
.visible .entry _Z20relu_backward_kernelPKfS0_Pfi(
	.param .u64 .ptr .align 1 _Z20relu_backward_kernelPKfS0_Pfi_param_0,
	.param .u64 .ptr .align 1 _Z20relu_backward_kernelPKfS0_Pfi_param_1,
	.param .u64 .ptr .align 1 _Z20relu_backward_kernelPKfS0_Pfi_param_2,
	.param .u32 _Z20relu_backward_kernelPKfS0_Pfi_param_3
)
{
	.reg .pred 	%p<3>;
	.reg .b32 	%r<6>;
	.reg .b32 	%f<6>;
	.reg .b64 	%rd<13>;

	ld.param.u64 	%rd1, [_Z20relu_backward_kernelPKfS0_Pfi_param_0];
	ld.param.u64 	%rd2, [_Z20relu_backward_kernelPKfS0_Pfi_param_1];
	ld.param.u64 	%rd3, [_Z20relu_backward_kernelPKfS0_Pfi_param_2];
	ld.param.u32 	%r2, [_Z20relu_backward_kernelPKfS0_Pfi_param_3];
	mov.u32 	%r3, %ctaid.x;
	mov.u32 	%r4, %ntid.x;
	mov.u32 	%r5, %tid.x;
	mad.lo.s32 	%r1, %r3, %r4, %r5;
	setp.ge.s32 	%p1, %r1, %r2;
	@%p1 bra 	$L__BB6_4;
	cvta.to.global.u64 	%rd4, %rd2;
	mul.wide.s32 	%rd5, %r1, 4;
	add.s64 	%rd6, %rd4, %rd5;
	ld.global.f32 	%f4, [%rd6];
	setp.leu.f32 	%p2, %f4, 0f00000000;
	mov.f32 	%f5, 0f00000000;
	@%p2 bra 	$L__BB6_3;
	cvta.to.global.u64 	%rd7, %rd1;
	add.s64 	%rd9, %rd7, %rd5;
	ld.global.f32 	%f5, [%rd9];
$L__BB6_3:
	cvta.to.global.u64 	%rd10, %rd3;
	add.s64 	%rd12, %rd10, %rd5;
	st.global.f32 	[%rd12], %f5;
$L__BB6_4:
	ret;

}
	// .globl	_Z23sigmoid_backward_kernelPKfS0_Pfi
.visible .entry _Z23sigmoid_backward_kernelPKfS0_Pfi(
	.param .u64 .ptr .align 1 _Z23sigmoid_backward_kernelPKfS0_Pfi_param_0,
	.param .u64 .ptr .align 1 _Z23sigmoid_backward_kernelPKfS0_Pfi_param_1,
	.param .u64 .ptr .align 1 _Z23sigmoid_backward_kernelPKfS0_Pfi_param_2,
	.param .u32 _Z23sigmoid_backward_kernelPKfS0_Pfi_param_3
)
{
	.reg .pred 	%p<2>;
	.reg .b32 	%r<6>;
	.reg .b32 	%f<7>;
	.reg .b64 	%rd<11>;

	ld.param.u64 	%rd1, [_Z23sigmoid_backward_kernelPKfS0_Pfi_param_0];
	ld.param.u64 	%rd2, [_Z23sigmoid_backward_kernelPKfS0_Pfi_param_1];
	ld.param.u64 	%rd3, [_Z23sigmoid_backward_kernelPKfS0_Pfi_param_2];
	ld.param.u32 	%r2, [_Z23sigmoid_backward_kernelPKfS0_Pfi_param_3];
	mov.u32 	%r3, %ctaid.x;
	mov.u32 	%r4, %ntid.x;
	mov.u32 	%r5, %tid.x;
	mad.lo.s32 	%r1, %r3, %r4, %r5;
	setp.ge.s32 	%p1, %r1, %r2;
	@%p1 bra 	$L__BB7_2;
	cvta.to.global.u64 	%rd4, %rd2;
	cvta.to.global.u64 	%rd5, %rd1;
	cvta.to.global.u64 	%rd6, %rd3;
	mul.wide.s32 	%rd7, %r1, 4;
	add.s64 	%rd8, %rd4, %rd7;
	ld.global.f32 	%f1, [%rd8];
	add.s64 	%rd9, %rd5, %rd7;
	ld.global.f32 	%f2, [%rd9];
	mul.f32 	%f3, %f1, %f2;
	mov.f32 	%f4, 0f3F800000;
	sub.f32 	%f5, %f4, %f1;
	mul.f32 	%f6, %f5, %f3;
	add.s64 	%rd10, %rd6, %rd7;
	st.global.f32 	[%rd10], %f6;
$L__BB7_2:
	ret;

}
	// .globl	_Z20tanh_backward_kernelPKfS0_Pfi
.visible .entry _Z20tanh_backward_kernelPKfS0_Pfi(
	.param .u64 .ptr .align 1 _Z20tanh_backward_kernelPKfS0_Pfi_param_0,
	.param .u64 .ptr .align 1 _Z20tanh_backward_kernelPKfS0_Pfi_param_1,
	.param .u64 .ptr .align 1 _Z20tanh_backward_kernelPKfS0_Pfi_param_2,
	.param .u32 _Z20tanh_backward_kernelPKfS0_Pfi_param_3
)
{
	.reg .pred 	%p<2>;
	.reg .b32 	%r<6>;
	.reg .b32 	%f<7>;
	.reg .b64 	%rd<11>;

	ld.param.u64 	%rd1, [_Z20tanh_backward_kernelPKfS0_Pfi_param_0];
	ld.param.u64 	%rd2, [_Z20tanh_backward_kernelPKfS0_Pfi_param_1];
	ld.param.u64 	%rd3, [_Z20tanh_backward_kernelPKfS0_Pfi_param_2];
	ld.param.u32 	%r2, [_Z20tanh_backward_kernelPKfS0_Pfi_param_3];
	mov.u32 	%r3, %ctaid.x;
	mov.u32 	%r4, %ntid.x;
	mov.u32 	%r5, %tid.x;
	mad.lo.s32 	%r1, %r3, %r4, %r5;
	setp.ge.s32 	%p1, %r1, %r2;
	@%p1 bra 	$L__BB8_2;
	cvta.to.global.u64 	%rd4, %rd2;
	cvta.to.global.u64 	%rd5, %rd1;
	cvta.to.global.u64 	%rd6, %rd3;
	mul.wide.s32 	%rd7, %r1, 4;
	add.s64 	%rd8, %rd4, %rd7;
	ld.global.f32 	%f1, [%rd8];
	add.s64 	%rd9, %rd5, %rd7;
	ld.global.f32 	%f2, [%rd9];
	mul.f32 	%f3, %f1, %f1;
	mov.f32 	%f4, 0f3F800000;
	sub.f32 	%f5, %f4, %f3;
	mul.f32 	%f6, %f2, %f5;
	add.s64 	%rd10, %rd6, %rd7;
	st.global.f32 	[%rd10], %f6;
$L__BB8_2:
	ret;

}
	// .globl	_Z31compute_hessian_diagonal_kernelPKfPfi
.visible .entry _Z31compute_hessian_diagonal_kernelPKfPfi(
	.param .u64 .ptr .align 1 _Z31compute_hessian_diagonal_kernelPKfPfi_param_0,
	.param .u64 .ptr .align 1 _Z31compute_hessian_diagonal_kernelPKfPfi_param_1,
	.param .u32 _Z31compute_hessian_diagonal_kernelPKfPfi_param_2
)
{
	.reg .pred 	%p<2>;
	.reg .b32 	%r<6>;
	.reg .b32 	%f<3>;
	.reg .b64 	%rd<8>;

	ld.param.u64 	%rd1, [_Z31compute_hessian_diagonal_kernelPKfPfi_param_0];
	ld.param.u64 	%rd2, [_Z31compute_hessian_diagonal_kernelPKfPfi_param_1];
	ld.param.u32 	%r2, [_Z31compute_hessian_diagonal_kernelPKfPfi_param_2];
	mov.u32 	%r3, %ctaid.x;
	mov.u32 	%r4, %ntid.x;
	mov.u32 	%r5, %tid.x;
	mad.lo.s32 	%r1, %r3, %r4, %r5;
	setp.ge.s32 	%p1, %r1, %r2;
	@%p1 bra 	$L__BB9_2;
	cvta.to.global.u64 	%rd3, %rd1;
	cvta.to.global.u64 	%rd4, %rd2;
	mul.wide.s32 	%rd5, %r1, 4;
	add.s64 	%rd6, %rd3, %rd5;
	ld.global.f32 	%f1, [%rd6];
	mul.f32 	%f2, %f1, 0f40C00000;
	add.s64 	%rd7, %rd4, %rd5;
	st.global.f32 	[%rd7], %f2;
$L__BB9_2:
	ret;

}
	// .globl	_ZN3cub18CUB_300001_SM_10006detail11EmptyKernelIvEEvv
.visible .entry _ZN3cub18CUB_300001_SM_10006detail11EmptyKernelIvEEvv()
{


	ret;

}
	// .globl	_ZN3cub18CUB_300001_SM_10006detail8for_each13static_kernelINS2_12policy_hub_t12policy_500_tElN6thrust24THRUST_300001_SM_1000_NS8cuda_cub6__fill7functorINS7_10device_ptrIfEEfEEEEvT0_T1_
.visible .entry _ZN3cub18CUB_300001_SM_10006detail8for_each13static_kernelINS2_12policy_hub_t12policy_500_tElN6thrust24THRUST_300001_SM_1000_NS8cuda_cub6__fill7functorINS7_10device_ptrIfEEfEEEEvT0_T1_(
	.param .u64 _ZN3cub18CUB_300001_SM_10006detail8for_each13static_kernelINS2_12policy_hub_t12policy_500_tElN6thrust24THRUST_300001_SM_1000_NS8cuda_cub6__fill7functorINS7_10device_ptrIfEEfEEEEvT0_T1__param_0,
	.param .align 8 .b8 _ZN3cub18CUB_300001_SM_10006detail8for_each13static_kernelINS2_12policy_hub_t12policy_500_tElN6thrust24THRUST_300001_SM_1000_NS8cuda_cub6__fill7functorINS7_10device_ptrIfEEfEEEEvT0_T1__param_1[16]
)
.maxntid 256
{
	.reg .pred 	%p<4>;
	.reg .b16 	%rs<5>;
	.reg .b32 	%r<10>;
	.reg .b32 	%f<3>;
	.reg .b64 	%rd<17>;

	ld.param.f32 	%f2, [_ZN3cub18CUB_300001_SM_10006detail8for_each13static_kernelINS2_12policy_hub_t12policy_500_tElN6thrust24THRUST_300001_SM_1000_NS8cuda_cub6__fill7functorINS7_10device_ptrIfEEfEEEEvT0_T1__param_1+8];
	ld.param.u64 	%rd5, [_ZN3cub18CUB_300001_SM_10006detail8for_each13static_kernelINS2_12policy_hub_t12policy_500_tElN6thrust24THRUST_300001_SM_1000_NS8cuda_cub6__fill7functorINS7_10device_ptrIfEEfEEEEvT0_T1__param_1];
	ld.param.u64 	%rd6, [_ZN3cub18CUB_300001_SM_10006detail8for_each13static_kernelINS2_12policy_hub_t12policy_500_tElN6thrust24THRUST_300001_SM_1000_NS8cuda_cub6__fill7functorINS7_10device_ptrIfEEfEEEEvT0_T1__param_0];
	mov.u32 	%r7, %ctaid.x;
	mul.wide.u32 	%rd1, %r7, 512;
	sub.s64 	%rd2, %rd6, %rd1;
	setp.lt.s64 	%p1, %rd2, 512;
	@%p1 bra 	$L__BB11_2;
	mov.u32 	%r9, %tid.x;
	cvta.to.global.u64 	%rd12, %rd5;
	cvt.u64.u32 	%rd13, %r9;
	add.s64 	%rd14, %rd1, %rd13;
	shl.b64 	%rd15, %rd14, 2;
	add.s64 	%rd16, %rd12, %rd15;
	st.global.f32 	[%rd16], %f2;
	st.global.f32 	[%rd16+1024], %f2;
	bra.uni 	$L__BB11_6;
$L__BB11_2:
	cvta.to.global.u64 	%rd7, %rd5;
	mov.u32 	%r1, %tid.x;
	cvt.s64.s32 	%rd3, %rd2;
	cvt.u64.u32 	%rd8, %r1;
	setp.le.s64 	%p2, %rd3, %rd8;
	add.s64 	%rd9, %rd1, %rd8;
	shl.b64 	%rd10, %rd9, 2;
	add.s64 	%rd4, %rd7, %rd10;
	@%p2 bra 	$L__BB11_4;
	st.global.f32 	[%rd4], %f2;
$L__BB11_4:
	add.s32 	%r8, %r1, 256;
	cvt.u64.u32 	%rd11, %r8;
	setp.le.s64 	%p3, %rd3, %rd11;
	@%p3 bra 	$L__BB11_6;
	st.global.f32 	[%rd4+1024], %f2;
$L__BB11_6:
	ret;

}
	// .globl	_ZN3cub18CUB_300001_SM_10006detail6reduce28DeviceReduceSingleTileKernelINS2_10policy_hubIfjN4cuda3std3__44plusIfEEE10Policy1000EN6thrust24THRUST_300001_SM_1000_NS10device_ptrIfEEPfjS9_ffNS7_10__identityEEEvT0_T1_T2_T3_T4_T6_
.visible .entry _ZN3cub18CUB_300001_SM_10006detail6reduce28DeviceReduceSingleTileKernelINS2_10policy_hubIfjN4cuda3std3__44plusIfEEE10Policy1000EN6thrust24THRUST_300001_SM_1000_NS10device_ptrIfEEPfjS9_ffNS7_10__identityEEEvT0_T1_T2_T3_T4_T6_(
	.param .align 8 .b8 _ZN3cub18CUB_300001_SM_10006detail6reduce28DeviceReduceSingleTileKernelINS2_10policy_hubIfjN4cuda3std3__44plusIfEEE10Policy1000EN6thrust24THRUST_300001_SM_1000_NS10device_ptrIfEEPfjS9_ffNS7_10__identityEEEvT0_T1_T2_T3_T4_T6__param_0[8],
	.param .u64 .ptr .align 1 _ZN3cub18CUB_300001_SM_10006detail6reduce28DeviceReduceSingleTileKernelINS2_10policy_hubIfjN4cuda3std3__44plusIfEEE10Policy1000EN6thrust24THRUST_300001_SM_1000_NS10device_ptrIfEEPfjS9_ffNS7_10__identityEEEvT0_T1_T2_T3_T4_T6__param_1,
	.param .u32 _ZN3cub18CUB_300001_SM_10006detail6reduce28DeviceReduceSingleTileKernelINS2_10policy_hubIfjN4cuda3std3__44plusIfEEE10Policy1000EN6thrust24THRUST_300001_SM_1000_NS10device_ptrIfEEPfjS9_ffNS7_10__identityEEEvT0_T1_T2_T3_T4_T6__param_2,
	.param .align 1 .b8 _ZN3cub18CUB_300001_SM_10006detail6reduce28DeviceReduceSingleTileKernelINS2_10policy_hubIfjN4cuda3std3__44plusIfEEE10Policy1000EN6thrust24THRUST_300001_SM_1000_NS10device_ptrIfEEPfjS9_ffNS7_10__identityEEEvT0_T1_T2_T3_T4_T6__param_3[1],
	.param .f32 _ZN3cub18CUB_300001_SM_10006detail6reduce28DeviceReduceSingleTileKernelINS2_10policy_hubIfjN4cuda3std3__44plusIfEEE10Policy1000EN6thrust24THRUST_300001_SM_1000_NS10device_ptrIfEEPfjS9_ffNS7_10__identityEEEvT0_T1_T2_T3_T4_T6__param_4,
	.param .align 1 .b8 _ZN3cub18CUB_300001_SM_10006detail6reduce28DeviceReduceSingleTileKernelINS2_10policy_hubIfjN4cuda3std3__44plusIfEEE10Policy1000EN6thrust24THRUST_300001_SM_1000_NS10device_ptrIfEEPfjS9_ffNS7_10__identityEEEvT0_T1_T2_T3_T4_T6__param_5[1]
)
.maxntid 512
.minnctapersm 1
{
	.reg .pred 	%p<67>;
	.reg .b32 	%r<211>;
	.reg .b32 	%f<384>;
	.reg .b64 	%rd<84>;
	// demoted variable
	.shared .align 4 .b8 _ZZN3cub18CUB_300001_SM_10006detail6reduce28DeviceReduceSingleTileKernelINS2_10policy_hubIfjN4cuda3std3__44plusIfEEE10Policy1000EN6thrust24THRUST_300001_SM_1000_NS10device_ptrIfEEPfjS9_ffNS7_10__identityEEEvT0_T1_T2_T3_T4_T6_E12temp_storage[84];
	ld.param.u64 	%rd9, [_ZN3cub18CUB_300001_SM_10006detail6reduce28DeviceReduceSingleTileKernelINS2_10policy_hubIfjN4cuda3std3__44plusIfEEE10Policy1000EN6thrust24THRUST_300001_SM_1000_NS10device_ptrIfEEPfjS9_ffNS7_10__identityEEEvT0_T1_T2_T3_T4_T6__param_0];
	ld.param.u64 	%rd10, [_ZN3cub18CUB_300001_SM_10006detail6reduce28DeviceReduceSingleTileKernelINS2_10policy_hubIfjN4cuda3std3__44plusIfEEE10Policy1000EN6thrust24THRUST_300001_SM_1000_NS10device_ptrIfEEPfjS9_ffNS7_10__identityEEEvT0_T1_T2_T3_T4_T6__param_1];
	ld.param.u32 	%r51, [_ZN3cub18CUB_300001_SM_10006detail6reduce28DeviceReduceSingleTileKernelINS2_10policy_hubIfjN4cuda3std3__44plusIfEEE10Policy1000EN6thrust24THRUST_300001_SM_1000_NS10device_ptrIfEEPfjS9_ffNS7_10__identityEEEvT0_T1_T2_T3_T4_T6__param_2];
	ld.param.f32 	%f42, [_ZN3cub18CUB_300001_SM_10006detail6reduce28DeviceReduceSingleTileKernelINS2_10policy_hubIfjN4cuda3std3__44plusIfEEE10Policy1000EN6thrust24THRUST_300001_SM_1000_NS10device_ptrIfEEPfjS9_ffNS7_10__identityEEEvT0_T1_T2_T3_T4_T6__param_4];
	cvta.to.global.u64 	%rd1, %rd10;
	setp.ne.s32 	%p1, %r51, 0;
	@%p1 bra 	$L__BB12_3;
	mov.u32 	%r193, %tid.x;
	setp.ne.s32 	%p66, %r193, 0;
	@%p66 bra 	$L__BB12_52;
	st.global.f32 	[%rd1], %f42;
	bra.uni 	$L__BB12_52;
$L__BB12_3:
	cvta.to.global.u64 	%rd2, %rd9;
	setp.gt.u32 	%p2, %r51, 8191;
	@%p2 bra 	$L__BB12_28;
	mov.u32 	%r1, %tid.x;
	setp.ge.u32 	%p24, %r1, %r51;
	mov.f32 	%f371, 0f00000000;
	mov.u32 	%r197, %r1;
	@%p24 bra 	$L__BB12_6;
	mul.wide.u32 	%rd73, %r1, 4;
	add.s64 	%rd74, %rd2, %rd73;
	ld.global.f32 	%f371, [%rd74];
	add.s32 	%r197, %r1, 512;
$L__BB12_6:
	setp.ge.u32 	%p25, %r197, %r51;
	@%p25 bra 	$L__BB12_19;
	not.b32 	%r120, %r197;
	add.s32 	%r121, %r51, %r120;
	shr.u32 	%r122, %r121, 9;
	add.s32 	%r4, %r122, 1;
	and.b32  	%r5, %r4, 15;
	setp.lt.u32 	%p26, %r121, 7680;
	@%p26 bra 	$L__BB12_10;
	and.b32  	%r123, %r4, 16777200;
	neg.s32 	%r195, %r123;
	mul.wide.u32 	%rd75, %r197, 4;
	add.s64 	%rd76, %rd75, %rd2;
	add.s64 	%rd82, %rd76, 16384;
$L__BB12_9:
	.pragma "nounroll";
	ld.global.f32 	%f205, [%rd82+-16384];
	add.f32 	%f206, %f371, %f205;
	ld.global.f32 	%f207, [%rd82+-14336];
	add.f32 	%f208, %f206, %f207;
	ld.global.f32 	%f209, [%rd82+-12288];
	add.f32 	%f210, %f208, %f209;
	ld.global.f32 	%f211, [%rd82+-10240];
	add.f32 	%f212, %f210, %f211;
	ld.global.f32 	%f213, [%rd82+-8192];
	add.f32 	%f214, %f212, %f213;
	ld.global.f32 	%f215, [%rd82+-6144];
	add.f32 	%f216, %f214, %f215;
	ld.global.f32 	%f217, [%rd82+-4096];
	add.f32 	%f218, %f216, %f217;
	ld.global.f32 	%f219, [%rd82+-2048];
	add.f32 	%f220, %f218, %f219;
	ld.global.f32 	%f221, [%rd82];
	add.f32 	%f222, %f220, %f221;
	ld.global.f32 	%f223, [%rd82+2048];
	add.f32 	%f224, %f222, %f223;
	ld.global.f32 	%f225, [%rd82+4096];
	add.f32 	%f226, %f224, %f225;
	ld.global.f32 	%f227, [%rd82+6144];
	add.f32 	%f228, %f226, %f227;
	ld.global.f32 	%f229, [%rd82+8192];
	add.f32 	%f230, %f228, %f229;
	ld.global.f32 	%f231, [%rd82+10240];
	add.f32 	%f232, %f230, %f231;
	ld.global.f32 	%f233, [%rd82+12288];
	add.f32 	%f234, %f232, %f233;
	ld.global.f32 	%f235, [%rd82+14336];
	add.f32 	%f371, %f234, %f235;
	add.s32 	%r197, %r197, 8192;
	add.s32 	%r195, %r195, 16;
	add.s64 	%rd82, %rd82, 32768;
	setp.ne.s32 	%p27, %r195, 0;
	@%p27 bra 	$L__BB12_9;
$L__BB12_10:
	setp.eq.s32 	%p28, %r5, 0;
	@%p28 bra 	$L__BB12_19;
	and.b32  	%r12, %r4, 7;
	setp.lt.u32 	%p29, %r5, 8;
	@%p29 bra 	$L__BB12_13;
	mul.wide.u32 	%rd77, %r197, 4;
	add.s64 	%rd78, %rd2, %rd77;
	ld.global.f32 	%f237, [%rd78];
	add.f32 	%f238, %f371, %f237;
	ld.global.f32 	%f239, [%rd78+2048];
	add.f32 	%f240, %f238, %f239;
	ld.global.f32 	%f241, [%rd78+4096];
	add.f32 	%f242, %f240, %f241;
	ld.global.f32 	%f243, [%rd78+6144];
	add.f32 	%f244, %f242, %f243;
	ld.global.f32 	%f245, [%rd78+8192];
	add.f32 	%f246, %f244, %f245;
	ld.global.f32 	%f247, [%rd78+10240];
	add.f32 	%f248, %f246, %f247;
	ld.global.f32 	%f249, [%rd78+12288];
	add.f32 	%f250, %f248, %f249;
	ld.global.f32 	%f251, [%rd78+14336];
	add.f32 	%f371, %f250, %f251;
	add.s32 	%r197, %r197, 4096;
$L__BB12_13:
	setp.eq.s32 	%p30, %r12, 0;
	@%p30 bra 	$L__BB12_19;
	and.b32  	%r15, %r4, 3;
	setp.lt.u32 	%p31, %r12, 4;
	@%p31 bra 	$L__BB12_16;
	mul.wide.u32 	%rd79, %r197, 4;
	add.s64 	%rd80, %rd2, %rd79;
	ld.global.f32 	%f253, [%rd80];
	add.f32 	%f254, %f371, %f253;
	ld.global.f32 	%f255, [%rd80+2048];
	add.f32 	%f256, %f254, %f255;
	ld.global.f32 	%f257, [%rd80+4096];
	add.f32 	%f258, %f256, %f257;
	ld.global.f32 	%f259, [%rd80+6144];
	add.f32 	%f371, %f258, %f259;
	add.s32 	%r197, %r197, 2048;
$L__BB12_16:
	setp.eq.s32 	%p32, %r15, 0;
	@%p32 bra 	$L__BB12_19;
	mul.wide.u32 	%rd81, %r197, 4;
	add.s64 	%rd83, %rd2, %rd81;
	neg.s32 	%r200, %r15;
$L__BB12_18:
	.pragma "nounroll";
	ld.global.f32 	%f260, [%rd83];
	add.f32 	%f371, %f371, %f260;
	add.s64 	%rd83, %rd83, 2048;
	add.s32 	%r200, %r200, 1;
	setp.ne.s32 	%p33, %r200, 0;
	@%p33 bra 	$L__BB12_18;
$L__BB12_19:
	setp.lt.u32 	%p34, %r51, 512;
	@%p34 bra 	$L__BB12_24;
	// begin inline asm
	mov.u32 %r162, %laneid;
	// end inline asm
	mov.b32 	%r164, %f371;
	mov.b32 	%r165, 1;
	mov.b32 	%r186, 31;
	mov.b32 	%r187, -1;
	// begin inline asm
	shfl.sync.down.b32 %r163, %r164, %r165, %r186, %r187;
	// end inline asm
	setp.gt.s32 	%p58, %r162, 30;
	mov.b32 	%f319, %r163;
	add.f32 	%f320, %f371, %f319;
	selp.f32 	%f321, %f371, %f320, %p58;
	mov.b32 	%r169, %f321;
	mov.b32 	%r170, 2;
	// begin inline asm
	shfl.sync.down.b32 %r168, %r169, %r170, %r186, %r187;
	// end inline asm
	setp.gt.s32 	%p59, %r162, 29;
	mov.b32 	%f322, %r168;
	add.f32 	%f323, %f321, %f322;
	selp.f32 	%f324, %f321, %f323, %p59;
	mov.b32 	%r174, %f324;
	mov.b32 	%r175, 4;
	// begin inline asm
	shfl.sync.down.b32 %r173, %r174, %r175, %r186, %r187;
	// end inline asm
	setp.gt.s32 	%p60, %r162, 27;
	mov.b32 	%f325, %r173;
	add.f32 	%f326, %f324, %f325;
	selp.f32 	%f327, %f324, %f326, %p60;
	mov.b32 	%r179, %f327;
	mov.b32 	%r180, 8;
	// begin inline asm
	shfl.sync.down.b32 %r178, %r179, %r180, %r186, %r187;
	// end inline asm
	setp.gt.s32 	%p61, %r162, 23;
	mov.b32 	%f328, %r178;
	add.f32 	%f329, %f327, %f328;
	selp.f32 	%f330, %f327, %f329, %p61;
	mov.b32 	%r184, %f330;
	mov.b32 	%r185, 16;
	// begin inline asm
	shfl.sync.down.b32 %r183, %r184, %r185, %r186, %r187;
	// end inline asm
	setp.gt.s32 	%p62, %r162, 15;
	mov.b32 	%f331, %r183;
	add.f32 	%f16, %f330, %f331;
	selp.f32 	%f383, %f330, %f16, %p62;
	setp.ne.s32 	%p63, %r162, 0;
	@%p63 bra 	$L__BB12_22;
	shr.u32 	%r188, %r1, 3;
	and.b32  	%r189, %r188, 124;
	mov.u32 	%r190, _ZZN3cub18CUB_300001_SM_10006detail6reduce28DeviceReduceSingleTileKernelINS2_10policy_hubIfjN4cuda3std3__44plusIfEEE10Policy1000EN6thrust24THRUST_300001_SM_1000_NS10device_ptrIfEEPfjS9_ffNS7_10__identityEEEvT0_T1_T2_T3_T4_T6_E12temp_storage;
	add.s32 	%r191, %r190, %r189;
	st.shared.f32 	[%r191+16], %f16;
$L__BB12_22:
	bar.sync 	0;
	setp.ne.s32 	%p64, %r1, 0;
	@%p64 bra 	$L__BB12_50;
	ld.shared.f32 	%f332, [_ZZN3cub18CUB_300001_SM_10006detail6reduce28DeviceReduceSingleTileKernelINS2_10policy_hubIfjN4cuda3std3__44plusIfEEE10Policy1000EN6thrust24THRUST_300001_SM_1000_NS10device_ptrIfEEPfjS9_ffNS7_10__identityEEEvT0_T1_T2_T3_T4_T6_E12temp_storage+20];
	add.f32 	%f333, %f383, %f332;
	ld.shared.f32 	%f334, [_ZZN3cub18CUB_300001_SM_10006detail6reduce28DeviceReduceSingleTileKernelINS2_10policy_hubIfjN4cuda3std3__44plusIfEEE10Policy1000EN6thrust24THRUST_300001_SM_1000_NS10device_ptrIfEEPfjS9_ffNS7_10__identityEEEvT0_T1_T2_T3_T4_T6_E12temp_storage+24];
	add.f32 	%f335, %f333, %f334;
	ld.shared.f32 	%f336, [_ZZN3cub18CUB_300001_SM_10006detail6reduce28DeviceReduceSingleTileKernelINS2_10policy_hubIfjN4cuda3std3__44plusIfEEE10Policy1000EN6thrust24THRUST_300001_SM_1000_NS10device_ptrIfEEPfjS9_ffNS7_10__identityEEEvT0_T1_T2_T3_T4_T6_E12temp_storage+28];
	add.f32 	%f337, %f335, %f336;
	ld.shared.f32 	%f338, [_ZZN3cub18CUB_300001_SM_10006detail6reduce28DeviceReduceSingleTileKernelINS2_10policy_hubIfjN4cuda3std3__44plusIfEEE10Policy1000EN6thrust24THRUST_300001_SM_1000_NS10device_ptrIfEEPfjS9_ffNS7_10__identityEEEvT0_T1_T2_T3_T4_T6_E12temp_storage+32];
	add.f32 	%f339, %f337, %f338;
	ld.shared.f32 	%f340, [_ZZN3cub18CUB_300001_SM_10006detail6reduce28DeviceReduceSingleTileKernelINS2_10policy_hubIfjN4cuda3std3__44plusIfEEE10Policy1000EN6thrust24THRUST_300001_SM_1000_NS10device_ptrIfEEPfjS9_ffNS7_10__identityEEEvT0_T1_T2_T3_T4_T6_E12temp_storage+36];
	add.f32 	%f341, %f339, %f340;
	ld.shared.f32 	%f342, [_ZZN3cub18CUB_300001_SM_10006detail6reduce28DeviceReduceSingleTileKernelINS2_10policy_hubIfjN4cuda3std3__44plusIfEEE10Policy1000EN6thrust24THRUST_300001_SM_1000_NS10device_ptrIfEEPfjS9_ffNS7_10__identityEEEvT0_T1_T2_T3_T4_T6_E12temp_storage+40];
	add.f32 	%f343, %f341, %f342;
	ld.shared.f32 	%f344, [_ZZN3cub18CUB_300001_SM_10006detail6reduce28DeviceReduceSingleTileKernelINS2_10policy_hubIfjN4cuda3std3__44plusIfEEE10Policy1000EN6thrust24THRUST_300001_SM_1000_NS10device_ptrIfEEPfjS9_ffNS7_10__identityEEEvT0_T1_T2_T3_T4_T6_E12temp_storage+44];
	add.f32 	%f345, %f343, %f344;
	ld.shared.f32 	%f346, [_ZZN3cub18CUB_300001_SM_10006detail6reduce28DeviceReduceSingleTileKernelINS2_10policy_hubIfjN4cuda3std3__44plusIfEEE10Policy1000EN6thrust24THRUST_300001_SM_1000_NS10device_ptrIfEEPfjS9_ffNS7_10__identityEEEvT0_T1_T2_T3_T4_T6_E12temp_storage+48];
	add.f32 	%f347, %f345, %f346;
	ld.shared.f32 	%f348, [_ZZN3cub18CUB_300001_SM_10006detail6reduce28DeviceReduceSingleTileKernelINS2_10policy_hubIfjN4cuda3std3__44plusIfEEE10Policy1000EN6thrust24THRUST_300001_SM_1000_NS10device_ptrIfEEPfjS9_ffNS7_10__identityEEEvT0_T1_T2_T3_T4_T6_E12temp_storage+52];
	add.f32 	%f349, %f347, %f348;
	ld.shared.f32 	%f350, [_ZZN3cub18CUB_300001_SM_10006detail6reduce28DeviceReduceSingleTileKernelINS2_10policy_hubIfjN4cuda3std3__44plusIfEEE10Policy1000EN6thrust24THRUST_300001_SM_1000_NS10device_ptrIfEEPfjS9_ffNS7_10__identityEEEvT0_T1_T2_T3_T4_T6_E12temp_storage+56];
	add.f32 	%f351, %f349, %f350;
	ld.shared.f32 	%f352, [_ZZN3cub18CUB_300001_SM_10006detail6reduce28DeviceReduceSingleTileKernelINS2_10policy_hubIfjN4cuda3std3__44plusIfEEE10Policy1000EN6thrust24THRUST_300001_SM_1000_NS10device_ptrIfEEPfjS9_ffNS7_10__identityEEEvT0_T1_T2_T3_T4_T6_E12temp_storage+60];
	add.f32 	%f353, %f351, %f352;
	ld.shared.f32 	%f354, [_ZZN3cub18CUB_300001_SM_10006detail6reduce28DeviceReduceSingleTileKernelINS2_10policy_hubIfjN4cuda3std3__44plusIfEEE10Policy1000EN6thrust24THRUST_300001_SM_1000_NS10device_ptrIfEEPfjS9_ffNS7_10__identityEEEvT0_T1_T2_T3_T4_T6_E12temp_storage+64];
	add.f32 	%f355, %f353, %f354;
	ld.shared.f32 	%f356, [_ZZN3cub18CUB_300001_SM_10006detail6reduce28DeviceReduceSingleTileKernelINS2_10policy_hubIfjN4cuda3std3__44plusIfEEE10Policy1000EN6thrust24THRUST_300001_SM_1000_NS10device_ptrIfEEPfjS9_ffNS7_10__identityEEEvT0_T1_T2_T3_T4_T6_E12temp_storage+68];
	add.f32 	%f357, %f355, %f356;
	ld.shared.f32 	%f358, [_ZZN3cub18CUB_300001_SM_10006detail6reduce28DeviceReduceSingleTileKernelINS2_10policy_hubIfjN4cuda3std3__44plusIfEEE10Policy1000EN6thrust24THRUST_300001_SM_1000_NS10device_ptrIfEEPfjS9_ffNS7_10__identityEEEvT0_T1_T2_T3_T4_T6_E12temp_storage+72];
	add.f32 	%f359, %f357, %f358;
	ld.shared.f32 	%f360, [_ZZN3cub18CUB_300001_SM_10006detail6reduce28DeviceReduceSingleTileKernelINS2_10policy_hubIfjN4cuda3std3__44plusIfEEE10Policy1000EN6thrust24THRUST_300001_SM_1000_NS10device_ptrIfEEPfjS9_ffNS7_10__identityEEEvT0_T1_T2_T3_T4_T6_E12temp_storage+76];
	add.f32 	%f383, %f359, %f360;
	bra.uni 	$L__BB12_50;
$L__BB12_24:
	// begin inline asm
	mov.u32 %r124, %laneid;
	// end inline asm
	and.b32  	%r150, %r1, 992;
	add.s32 	%r151, %r150, 32;
	setp.gt.u32 	%p35, %r151, %r51;
	not.b32 	%r152, %r150;
	add.s32 	%r153, %r51, %r152;
	selp.b32 	%r148, %r153, 31, %p35;
	mov.b32 	%r126, %f371;
	mov.b32 	%r127, 1;
	mov.b32 	%r149, -1;
	// begin inline asm
	shfl.sync.down.b32 %r125, %r126, %r127, %r148, %r149;
	// end inline asm
	setp.lt.s32 	%p36, %r124, %r148;
	mov.b32 	%f261, %r125;
	add.f32 	%f262, %f371, %f261;
	selp.f32 	%f263, %f262, %f371, %p36;
	mov.b32 	%r131, %f263;
	mov.b32 	%r132, 2;
	// begin inline asm
	shfl.sync.down.b32 %r130, %r131, %r132, %r148, %r149;
	// end inline asm
	add.s32 	%r154, %r124, 2;
	setp.gt.s32 	%p37, %r154, %r148;
	mov.b32 	%f264, %r130;
	add.f32 	%f265, %f263, %f264;
	selp.f32 	%f266, %f263, %f265, %p37;
	mov.b32 	%r136, %f266;
	mov.b32 	%r137, 4;
	// begin inline asm
	shfl.sync.down.b32 %r135, %r136, %r137, %r148, %r149;
	// end inline asm
	add.s32 	%r155, %r124, 4;
	setp.gt.s32 	%p38, %r155, %r148;
	mov.b32 	%f267, %r135;
	add.f32 	%f268, %f266, %f267;
	selp.f32 	%f269, %f266, %f268, %p38;
	mov.b32 	%r141, %f269;
	mov.b32 	%r142, 8;
	// begin inline asm
	shfl.sync.down.b32 %r140, %r141, %r142, %r148, %r149;
	// end inline asm
	add.s32 	%r156, %r124, 8;
	setp.gt.s32 	%p39, %r156, %r148;
	mov.b32 	%f270, %r140;
	add.f32 	%f271, %f269, %f270;
	selp.f32 	%f272, %f269, %f271, %p39;
	mov.b32 	%r146, %f272;
	mov.b32 	%r147, 16;
	// begin inline asm
	shfl.sync.down.b32 %r145, %r146, %r147, %r148, %r149;
	// end inline asm
	add.s32 	%r157, %r124, 16;
	setp.gt.s32 	%p40, %r157, %r148;
	mov.b32 	%f273, %r145;
	add.f32 	%f274, %f272, %f273;
	selp.f32 	%f383, %f272, %f274, %p40;
	setp.ne.s32 	%p41, %r124, 0;
	@%p41 bra 	$L__BB12_26;
	shr.u32 	%r158, %r1, 3;
	and.b32  	%r159, %r158, 124;
	mov.u32 	%r160, _ZZN3cub18CUB_300001_SM_10006detail6reduce28DeviceReduceSingleTileKernelINS2_10policy_hubIfjN4cuda3std3__44plusIfEEE10Policy1000EN6thrust24THRUST_300001_SM_1000_NS10device_ptrIfEEPfjS9_ffNS7_10__identityEEEvT0_T1_T2_T3_T4_T6_E12temp_storage;
	add.s32 	%r161, %r160, %r159;
	st.shared.f32 	[%r161+16], %f383;
$L__BB12_26:
	bar.sync 	0;
	setp.ne.s32 	%p42, %r1, 0;
	@%p42 bra 	$L__BB12_50;
	setp.gt.u32 	%p43, %r51, 32;
	ld.shared.f32 	%f275, [_ZZN3cub18CUB_300001_SM_10006detail6reduce28DeviceReduceSingleTileKernelINS2_10policy_hubIfjN4cuda3std3__44plusIfEEE10Policy1000EN6thrust24THRUST_300001_SM_1000_NS10device_ptrIfEEPfjS9_ffNS7_10__identityEEEvT0_T1_T2_T3_T4_T6_E12temp_storage+20];
	add.f32 	%f276, %f383, %f275;
	selp.f32 	%f277, %f276, %f383, %p43;
	setp.gt.u32 	%p44, %r51, 64;
	ld.shared.f32 	%f278, [_ZZN3cub18CUB_300001_SM_10006detail6reduce28DeviceReduceSingleTileKernelINS2_10policy_hubIfjN4cuda3std3__44plusIfEEE10Policy1000EN6thrust24THRUST_300001_SM_1000_NS10device_ptrIfEEPfjS9_ffNS7_10__identityEEEvT0_T1_T2_T3_T4_T6_E12temp_storage+24];
	add.f32 	%f279, %f278, %f277;
	selp.f32 	%f280, %f279, %f277, %p44;
	setp.gt.u32 	%p45, %r51, 96;
	ld.shared.f32 	%f281, [_ZZN3cub18CUB_300001_SM_10006detail6reduce28DeviceReduceSingleTileKernelINS2_10policy_hubIfjN4cuda3std3__44plusIfEEE10Policy1000EN6thrust24THRUST_300001_SM_1000_NS10device_ptrIfEEPfjS9_ffNS7_10__identityEEEvT0_T1_T2_T3_T4_T6_E12temp_storage+28];
	add.f32 	%f282, %f281, %f280;
	selp.f32 	%f283, %f282, %f280, %p45;
	setp.gt.u32 	%p46, %r51, 128;
	ld.shared.f32 	%f284, [_ZZN3cub18CUB_300001_SM_10006detail6reduce28DeviceReduceSingleTileKernelINS2_10policy_hubIfjN4cuda3std3__44plusIfEEE10Policy1000EN6thrust24THRUST_300001_SM_1000_NS10device_ptrIfEEPfjS9_ffNS7_10__identityEEEvT0_T1_T2_T3_T4_T6_E12temp_storage+32];
	add.f32 	%f285, %f284, %f283;
	selp.f32 	%f286, %f285, %f283, %p46;
	setp.gt.u32 	%p47, %r51, 160;
	ld.shared.f32 	%f287, [_ZZN3cub18CUB_300001_SM_10006detail6reduce28DeviceReduceSingleTileKernelINS2_10policy_hubIfjN4cuda3std3__44plusIfEEE10Policy1000EN6thrust24THRUST_300001_SM_1000_NS10device_ptrIfEEPfjS9_ffNS7_10__identityEEEvT0_T1_T2_T3_T4_T6_E12temp_storage+36];
	add.f32 	%f288, %f287, %f286;
	selp.f32 	%f289, %f288, %f286, %p47;
	setp.gt.u32 	%p48, %r51, 192;
	ld.shared.f32 	%f290, [_ZZN3cub18CUB_300001_SM_10006detail6reduce28DeviceReduceSingleTileKernelINS2_10policy_hubIfjN4cuda3std3__44plusIfEEE10Policy1000EN6thrust24THRUST_300001_SM_1000_NS10device_ptrIfEEPfjS9_ffNS7_10__identityEEEvT0_T1_T2_T3_T4_T6_E12temp_storage+40];
	add.f32 	%f291, %f290, %f289;
	selp.f32 	%f292, %f291, %f289, %p48;
	setp.gt.u32 	%p49, %r51, 224;
	ld.shared.f32 	%f293, [_ZZN3cub18CUB_300001_SM_10006detail6reduce28DeviceReduceSingleTileKernelINS2_10policy_hubIfjN4cuda3std3__44plusIfEEE10Policy1000EN6thrust24THRUST_300001_SM_1000_NS10device_ptrIfEEPfjS9_ffNS7_10__identityEEEvT0_T1_T2_T3_T4_T6_E12temp_storage+44];
	add.f32 	%f294, %f293, %f292;
	selp.f32 	%f295, %f294, %f292, %p49;
	setp.gt.u32 	%p50, %r51, 256;
	ld.shared.f32 	%f296, [_ZZN3cub18CUB_300001_SM_10006detail6reduce28DeviceReduceSingleTileKernelINS2_10policy_hubIfjN4cuda3std3__44plusIfEEE10Policy1000EN6thrust24THRUST_300001_SM_1000_NS10device_ptrIfEEPfjS9_ffNS7_10__identityEEEvT0_T1_T2_T3_T4_T6_E12temp_storage+48];
	add.f32 	%f297, %f296, %f295;
	selp.f32 	%f298, %f297, %f295, %p50;
	setp.gt.u32 	%p51, %r51, 288;
	ld.shared.f32 	%f299, [_ZZN3cub18CUB_300001_SM_10006detail6reduce28DeviceReduceSingleTileKernelINS2_10policy_hubIfjN4cuda3std3__44plusIfEEE10Policy1000EN6thrust24THRUST_300001_SM_1000_NS10device_ptrIfEEPfjS9_ffNS7_10__identityEEEvT0_T1_T2_T3_T4_T6_E12temp_storage+52];
	add.f32 	%f300, %f299, %f298;
	selp.f32 	%f301, %f300, %f298, %p51;
	setp.gt.u32 	%p52, %r51, 320;
	ld.shared.f32 	%f302, [_ZZN3cub18CUB_300001_SM_10006detail6reduce28DeviceReduceSingleTileKernelINS2_10policy_hubIfjN4cuda3std3__44plusIfEEE10Policy1000EN6thrust24THRUST_300001_SM_1000_NS10device_ptrIfEEPfjS9_ffNS7_10__identityEEEvT0_T1_T2_T3_T4_T6_E12temp_storage+56];
	add.f32 	%f303, %f302, %f301;
	selp.f32 	%f304, %f303, %f301, %p52;
	setp.gt.u32 	%p53, %r51, 352;
	ld.shared.f32 	%f305, [_ZZN3cub18CUB_300001_SM_10006detail6reduce28DeviceReduceSingleTileKernelINS2_10policy_hubIfjN4cuda3std3__44plusIfEEE10Policy1000EN6thrust24THRUST_300001_SM_1000_NS10device_ptrIfEEPfjS9_ffNS7_10__identityEEEvT0_T1_T2_T3_T4_T6_E12temp_storage+60];
	add.f32 	%f306, %f305, %f304;
	selp.f32 	%f307, %f306, %f304, %p53;
	setp.gt.u32 	%p54, %r51, 384;
	ld.shared.f32 	%f308, [_ZZN3cub18CUB_300001_SM_10006detail6reduce28DeviceReduceSingleTileKernelINS2_10policy_hubIfjN4cuda3std3__44plusIfEEE10Policy1000EN6thrust24THRUST_300001_SM_1000_NS10device_ptrIfEEPfjS9_ffNS7_10__identityEEEvT0_T1_T2_T3_T4_T6_E12temp_storage+64];
	add.f32 	%f309, %f308, %f307;
	selp.f32 	%f310, %f309, %f307, %p54;
	setp.gt.u32 	%p55, %r51, 416;
	ld.shared.f32 	%f311, [_ZZN3cub18CUB_300001_SM_10006detail6reduce28DeviceReduceSingleTileKernelINS2_10policy_hubIfjN4cuda3std3__44plusIfEEE10Policy1000EN6thrust24THRUST_300001_SM_1000_NS10device_ptrIfEEPfjS9_ffNS7_10__identityEEEvT0_T1_T2_T3_T4_T6_E12temp_storage+68];
	add.f32 	%f312, %f311, %f310;
	selp.f32 	%f313, %f312, %f310, %p55;
	setp.gt.u32 	%p56, %r51, 448;
	ld.shared.f32 	%f314, [_ZZN3cub18CUB_300001_SM_10006detail6reduce28DeviceReduceSingleTileKernelINS2_10policy_hubIfjN4cuda3std3__44plusIfEEE10Policy1000EN6thrust24THRUST_300001_SM_1000_NS10device_ptrIfEEPfjS9_ffNS7_10__identityEEEvT0_T1_T2_T3_T4_T6_E12temp_storage+72];
	add.f32 	%f315, %f314, %f313;
	selp.f32 	%f316, %f315, %f313, %p56;
	setp.gt.u32 	%p57, %r51, 480;
	ld.shared.f32 	%f317, [_ZZN3cub18CUB_300001_SM_10006detail6reduce28DeviceReduceSingleTileKernelINS2_10policy_hubIfjN4cuda3std3__44plusIfEEE10Policy1000EN6thrust24THRUST_300001_SM_1000_NS10device_ptrIfEEPfjS9_ffNS7_10__identityEEEvT0_T1_T2_T3_T4_T6_E12temp_storage+76];
	add.f32 	%f318, %f317, %f316;
	selp.f32 	%f383, %f318, %f316, %p57;
	bra.uni 	$L__BB12_50;
$L__BB12_28:
	mov.u32 	%r21, %tid.x;
	mul.wide.u32 	%rd11, %r21, 4;
	add.s64 	%rd12, %rd2, %rd11;
	ld.global.f32 	%f43, [%rd12];
	ld.global.f32 	%f44, [%rd12+2048];
	ld.global.f32 	%f45, [%rd12+4096];
	ld.global.f32 	%f46, [%rd12+6144];
	ld.global.f32 	%f47, [%rd12+8192];
	ld.global.f32 	%f48, [%rd12+10240];
	ld.global.f32 	%f49, [%rd12+12288];
	ld.global.f32 	%f50, [%rd12+14336];
	ld.global.f32 	%f51, [%rd12+16384];
	ld.global.f32 	%f52, [%rd12+18432];
	ld.global.f32 	%f53, [%rd12+20480];
	ld.global.f32 	%f54, [%rd12+22528];
	ld.global.f32 	%f55, [%rd12+24576];
	ld.global.f32 	%f56, [%rd12+26624];
	ld.global.f32 	%f57, [%rd12+28672];
	ld.global.f32 	%f58, [%rd12+30720];
	add.f32 	%f59, %f43, %f44;
	add.f32 	%f60, %f45, %f46;
	add.f32 	%f61, %f47, %f48;
	add.f32 	%f62, %f49, %f50;
	add.f32 	%f63, %f51, %f52;
	add.f32 	%f64, %f53, %f54;
	add.f32 	%f65, %f55, %f56;
	add.f32 	%f66, %f57, %f58;
	add.f32 	%f67, %f59, %f60;
	add.f32 	%f68, %f61, %f62;
	add.f32 	%f69, %f63, %f64;
	add.f32 	%f70, %f65, %f66;
	add.f32 	%f71, %f67, %f68;
	add.f32 	%f72, %f69, %f70;
	add.f32 	%f382, %f71, %f72;
	add.s32 	%r22, %r51, -8192;
	setp.lt.u32 	%p3, %r22, 8192;
	mov.b32 	%r202, 8192;
	@%p3 bra 	$L__BB12_32;
	mov.b32 	%r202, 8192;
$L__BB12_30:
	add.s32 	%r54, %r21, %r202;
	mul.wide.u32 	%rd13, %r54, 4;
	add.s64 	%rd14, %rd2, %rd13;
	ld.global.f32 	%f73, [%rd14];
	ld.global.f32 	%f74, [%rd14+2048];
	ld.global.f32 	%f75, [%rd14+4096];
	ld.global.f32 	%f76, [%rd14+6144];
	ld.global.f32 	%f77, [%rd14+8192];
	ld.global.f32 	%f78, [%rd14+10240];
	ld.global.f32 	%f79, [%rd14+12288];
	ld.global.f32 	%f80, [%rd14+14336];
	ld.global.f32 	%f81, [%rd14+16384];
	ld.global.f32 	%f82, [%rd14+18432];
	ld.global.f32 	%f83, [%rd14+20480];
	ld.global.f32 	%f84, [%rd14+22528];
	ld.global.f32 	%f85, [%rd14+24576];
	ld.global.f32 	%f86, [%rd14+26624];
	ld.global.f32 	%f87, [%rd14+28672];
	ld.global.f32 	%f88, [%rd14+30720];
	add.f32 	%f89, %f382, %f73;
	add.f32 	%f90, %f74, %f75;
	add.f32 	%f91, %f76, %f77;
	add.f32 	%f92, %f78, %f79;
	add.f32 	%f93, %f80, %f81;
	add.f32 	%f94, %f82, %f83;
	add.f32 	%f95, %f84, %f85;
	add.f32 	%f96, %f86, %f87;
	add.f32 	%f97, %f89, %f90;
	add.f32 	%f98, %f91, %f92;
	add.f32 	%f99, %f93, %f94;
	add.f32 	%f100, %f95, %f96;
	add.f32 	%f101, %f97, %f98;
	add.f32 	%f102, %f99, %f100;
	add.f32 	%f103, %f101, %f102;
	add.f32 	%f382, %f103, %f88;
	sub.s32 	%r55, %r51, %r202;
	setp.lt.u32 	%p4, %r55, 8192;
	@%p4 bra 	$L__BB12_46;
	add.s32 	%r202, %r202, 8192;
	setp.le.u32 	%p5, %r202, %r22;
	@%p5 bra 	$L__BB12_30;
$L__BB12_32:
	setp.le.u32 	%p6, %r51, %r202;
	sub.s32 	%r56, %r51, %r202;
	setp.ge.s32 	%p7, %r21, %r56;
	or.pred  	%p8, %p6, %p7;
	@%p8 bra 	$L__BB12_46;
	not.b32 	%r58, %r21;
	add.s32 	%r59, %r51, %r58;
	sub.s32 	%r60, %r59, %r202;
	shr.u32 	%r61, %r60, 9;
	add.s32 	%r26, %r61, 1;
	and.b32  	%r27, %r26, 15;
	setp.lt.u32 	%p9, %r60, 7680;
	mov.u32 	%r207, %r21;
	@%p9 bra 	$L__BB12_37;
	or.b32  	%r205, %r21, 4096;
	add.s32 	%r204, %r21, %r202;
	and.b32  	%r62, %r26, 16777200;
	neg.s32 	%r203, %r62;
$L__BB12_35:
	.pragma "nounroll";
	mul.wide.u32 	%rd15, %r204, 4;
	add.s64 	%rd16, %rd2, %rd15;
	ld.global.f32 	%f105, [%rd16];
	add.f32 	%f106, %f382, %f105;
	add.s32 	%r63, %r204, 512;
	mul.wide.u32 	%rd17, %r63, 4;
	add.s64 	%rd18, %rd2, %rd17;
	ld.global.f32 	%f107, [%rd18];
	add.f32 	%f108, %f106, %f107;
	add.s32 	%r64, %r204, 1024;
	mul.wide.u32 	%rd19, %r64, 4;
	add.s64 	%rd20, %rd2, %rd19;
	ld.global.f32 	%f109, [%rd20];
	add.f32 	%f110, %f108, %f109;
	add.s32 	%r65, %r204, 1536;
	mul.wide.u32 	%rd21, %r65, 4;
	add.s64 	%rd22, %rd2, %rd21;
	ld.global.f32 	%f111, [%rd22];
	add.f32 	%f112, %f110, %f111;
	add.s32 	%r66, %r204, 2048;
	mul.wide.u32 	%rd23, %r66, 4;
	add.s64 	%rd24, %rd2, %rd23;
	ld.global.f32 	%f113, [%rd24];
	add.f32 	%f114, %f112, %f113;
	add.s32 	%r67, %r204, 2560;
	mul.wide.u32 	%rd25, %r67, 4;
	add.s64 	%rd26, %rd2, %rd25;
	ld.global.f32 	%f115, [%rd26];
	add.f32 	%f116, %f114, %f115;
	add.s32 	%r68, %r204, 3072;
	mul.wide.u32 	%rd27, %r68, 4;
	add.s64 	%rd28, %rd2, %rd27;
	ld.global.f32 	%f117, [%rd28];
	add.f32 	%f118, %f116, %f117;
	add.s32 	%r69, %r204, 3584;
	mul.wide.u32 	%rd29, %r69, 4;
	add.s64 	%rd30, %rd2, %rd29;
	ld.global.f32 	%f119, [%rd30];
	add.f32 	%f120, %f118, %f119;
	add.s32 	%r70, %r204, 4096;
	mul.wide.u32 	%rd31, %r70, 4;
	add.s64 	%rd32, %rd2, %rd31;
	ld.global.f32 	%f121, [%rd32];
	add.f32 	%f122, %f120, %f121;
	add.s32 	%r71, %r204, 4608;
	mul.wide.u32 	%rd33, %r71, 4;
	add.s64 	%rd34, %rd2, %rd33;
	ld.global.f32 	%f123, [%rd34];
	add.f32 	%f124, %f122, %f123;
	add.s32 	%r72, %r204, 5120;
	mul.wide.u32 	%rd35, %r72, 4;
	add.s64 	%rd36, %rd2, %rd35;
	ld.global.f32 	%f125, [%rd36];
	add.f32 	%f126, %f124, %f125;
	add.s32 	%r73, %r204, 5632;
	mul.wide.u32 	%rd37, %r73, 4;
	add.s64 	%rd38, %rd2, %rd37;
	ld.global.f32 	%f127, [%rd38];
	add.f32 	%f128, %f126, %f127;
	add.s32 	%r74, %r204, 6144;
	mul.wide.u32 	%rd39, %r74, 4;
	add.s64 	%rd40, %rd2, %rd39;
	ld.global.f32 	%f129, [%rd40];
	add.f32 	%f130, %f128, %f129;
	add.s32 	%r75, %r204, 6656;
	mul.wide.u32 	%rd41, %r75, 4;
	add.s64 	%rd42, %rd2, %rd41;
	ld.global.f32 	%f131, [%rd42];
	add.f32 	%f132, %f130, %f131;
	add.s32 	%r76, %r204, 7168;
	mul.wide.u32 	%rd43, %r76, 4;
	add.s64 	%rd44, %rd2, %rd43;
	ld.global.f32 	%f133, [%rd44];
	add.f32 	%f134, %f132, %f133;
	add.s32 	%r77, %r204, 7680;
	mul.wide.u32 	%rd45, %r77, 4;
	add.s64 	%rd46, %rd2, %rd45;
	ld.global.f32 	%f135, [%rd46];
	add.f32 	%f382, %f134, %f135;
	add.s32 	%r205, %r205, 8192;
	add.s32 	%r204, %r204, 8192;
	add.s32 	%r203, %r203, 16;
	setp.ne.s32 	%p10, %r203, 0;
	@%p10 bra 	$L__BB12_35;
	add.s32 	%r207, %r205, -4096;
$L__BB12_37:
	setp.eq.s32 	%p11, %r27, 0;
	@%p11 bra 	$L__BB12_46;
	and.b32  	%r39, %r26, 7;
	setp.lt.u32 	%p12, %r27, 8;
	@%p12 bra 	$L__BB12_40;
	add.s32 	%r78, %r207, %r202;
	mul.wide.u32 	%rd47, %r78, 4;
	add.s64 	%rd48, %rd2, %rd47;
	ld.global.f32 	%f137, [%rd48];
	add.f32 	%f138, %f382, %f137;
	add.s32 	%r79, %r78, 512;
	mul.wide.u32 	%rd49, %r79, 4;
	add.s64 	%rd50, %rd2, %rd49;
	ld.global.f32 	%f139, [%rd50];
	add.f32 	%f140, %f138, %f139;
	add.s32 	%r80, %r78, 1024;
	mul.wide.u32 	%rd51, %r80, 4;
	add.s64 	%rd52, %rd2, %rd51;
	ld.global.f32 	%f141, [%rd52];
	add.f32 	%f142, %f140, %f141;
	add.s32 	%r81, %r78, 1536;
	mul.wide.u32 	%rd53, %r81, 4;
	add.s64 	%rd54, %rd2, %rd53;
	ld.global.f32 	%f143, [%rd54];
	add.f32 	%f144, %f142, %f143;
	add.s32 	%r82, %r78, 2048;
	mul.wide.u32 	%rd55, %r82, 4;
	add.s64 	%rd56, %rd2, %rd55;
	ld.global.f32 	%f145, [%rd56];
	add.f32 	%f146, %f144, %f145;
	add.s32 	%r83, %r78, 2560;
	mul.wide.u32 	%rd57, %r83, 4;
	add.s64 	%rd58, %rd2, %rd57;
	ld.global.f32 	%f147, [%rd58];
	add.f32 	%f148, %f146, %f147;
	add.s32 	%r84, %r78, 3072;
	mul.wide.u32 	%rd59, %r84, 4;
	add.s64 	%rd60, %rd2, %rd59;
	ld.global.f32 	%f149, [%rd60];
	add.f32 	%f150, %f148, %f149;
	add.s32 	%r85, %r78, 3584;
	mul.wide.u32 	%rd61, %r85, 4;
	add.s64 	%rd62, %rd2, %rd61;
	ld.global.f32 	%f151, [%rd62];
	add.f32 	%f382, %f150, %f151;
	add.s32 	%r207, %r207, 4096;
$L__BB12_40:
	setp.eq.s32 	%p13, %r39, 0;
	@%p13 bra 	$L__BB12_46;
	and.b32  	%r42, %r26, 3;
	setp.lt.u32 	%p14, %r39, 4;
	@%p14 bra 	$L__BB12_43;
	add.s32 	%r86, %r207, %r202;
	mul.wide.u32 	%rd63, %r86, 4;
	add.s64 	%rd64, %rd2, %rd63;
	ld.global.f32 	%f153, [%rd64];
	add.f32 	%f154, %f382, %f153;
	add.s32 	%r87, %r86, 512;
	mul.wide.u32 	%rd65, %r87, 4;
	add.s64 	%rd66, %rd2, %rd65;
	ld.global.f32 	%f155, [%rd66];
	add.f32 	%f156, %f154, %f155;
	add.s32 	%r88, %r86, 1024;
	mul.wide.u32 	%rd67, %r88, 4;
	add.s64 	%rd68, %rd2, %rd67;
	ld.global.f32 	%f157, [%rd68];
	add.f32 	%f158, %f156, %f157;
	add.s32 	%r89, %r86, 1536;
	mul.wide.u32 	%rd69, %r89, 4;
	add.s64 	%rd70, %rd2, %rd69;
	ld.global.f32 	%f159, [%rd70];
	add.f32 	%f382, %f158, %f159;
	add.s32 	%r207, %r207, 2048;
$L__BB12_43:
	setp.eq.s32 	%p15, %r42, 0;
	@%p15 bra 	$L__BB12_46;
	add.s32 	%r210, %r207, %r202;
	neg.s32 	%r209, %r42;
$L__BB12_45:
	.pragma "nounroll";
	mul.wide.u32 	%rd71, %r210, 4;
	add.s64 	%rd72, %rd2, %rd71;
	ld.global.f32 	%f160, [%rd72];
	add.f32 	%f382, %f382, %f160;
	add.s32 	%r210, %r210, 512;
	add.s32 	%r209, %r209, 1;
	setp.ne.s32 	%p16, %r209, 0;
	@%p16 bra 	$L__BB12_45;
$L__BB12_46:
	// begin inline asm
	mov.u32 %r90, %laneid;
	// end inline asm
	mov.b32 	%r92, %f382;
	mov.b32 	%r93, 1;
	mov.b32 	%r114, 31;
	mov.b32 	%r115, -1;
	// begin inline asm
	shfl.sync.down.b32 %r91, %r92, %r93, %r114, %r115;
	// end inline asm
	setp.gt.s32 	%p17, %r90, 30;
	mov.b32 	%f161, %r91;
	add.f32 	%f162, %f382, %f161;
	selp.f32 	%f163, %f382, %f162, %p17;
	mov.b32 	%r97, %f163;
	mov.b32 	%r98, 2;
	// begin inline asm
	shfl.sync.down.b32 %r96, %r97, %r98, %r114, %r115;
	// end inline asm
	setp.gt.s32 	%p18, %r90, 29;
	mov.b32 	%f164, %r96;
	add.f32 	%f165, %f163, %f164;
	selp.f32 	%f166, %f163, %f165, %p18;
	mov.b32 	%r102, %f166;
	mov.b32 	%r103, 4;
	// begin inline asm
	shfl.sync.down.b32 %r101, %r102, %r103, %r114, %r115;
	// end inline asm
	setp.gt.s32 	%p19, %r90, 27;
	mov.b32 	%f167, %r101;
	add.f32 	%f168, %f166, %f167;
	selp.f32 	%f169, %f166, %f168, %p19;
	mov.b32 	%r107, %f169;
	mov.b32 	%r108, 8;
	// begin inline asm
	shfl.sync.down.b32 %r106, %r107, %r108, %r114, %r115;
	// end inline asm
	setp.gt.s32 	%p20, %r90, 23;
	mov.b32 	%f170, %r106;
	add.f32 	%f171, %f169, %f170;
	selp.f32 	%f172, %f169, %f171, %p20;
	mov.b32 	%r112, %f172;
	mov.b32 	%r113, 16;
	// begin inline asm
	shfl.sync.down.b32 %r111, %r112, %r113, %r114, %r115;
	// end inline asm
	setp.gt.s32 	%p21, %r90, 15;
	mov.b32 	%f173, %r111;
	add.f32 	%f38, %f172, %f173;
	selp.f32 	%f383, %f172, %f38, %p21;
	setp.ne.s32 	%p22, %r90, 0;
	@%p22 bra 	$L__BB12_48;
	shr.u32 	%r116, %r21, 3;
	and.b32  	%r117, %r116, 124;
	mov.u32 	%r118, _ZZN3cub18CUB_300001_SM_10006detail6reduce28DeviceReduceSingleTileKernelINS2_10policy_hubIfjN4cuda3std3__44plusIfEEE10Policy1000EN6thrust24THRUST_300001_SM_1000_NS10device_ptrIfEEPfjS9_ffNS7_10__identityEEEvT0_T1_T2_T3_T4_T6_E12temp_storage;
	add.s32 	%r119, %r118, %r117;
	st.shared.f32 	[%r119+16], %f38;
$L__BB12_48:
	bar.sync 	0;
	setp.ne.s32 	%p23, %r21, 0;
	@%p23 bra 	$L__BB12_50;
	ld.shared.f32 	%f174, [_ZZN3cub18CUB_300001_SM_10006detail6reduce28DeviceReduceSingleTileKernelINS2_10policy_hubIfjN4cuda3std3__44plusIfEEE10Policy1000EN6thrust24THRUST_300001_SM_1000_NS10device_ptrIfEEPfjS9_ffNS7_10__identityEEEvT0_T1_T2_T3_T4_T6_E12temp_storage+20];
	add.f32 	%f175, %f383, %f174;
	ld.shared.f32 	%f176, [_ZZN3cub18CUB_300001_SM_10006detail6reduce28DeviceReduceSingleTileKernelINS2_10policy_hubIfjN4cuda3std3__44plusIfEEE10Policy1000EN6thrust24THRUST_300001_SM_1000_NS10device_ptrIfEEPfjS9_ffNS7_10__identityEEEvT0_T1_T2_T3_T4_T6_E12temp_storage+24];
	add.f32 	%f177, %f175, %f176;
	ld.shared.f32 	%f178, [_ZZN3cub18CUB_300001_SM_10006detail6reduce28DeviceReduceSingleTileKernelINS2_10policy_hubIfjN4cuda3std3__44plusIfEEE10Policy1000EN6thrust24THRUST_300001_SM_1000_NS10device_ptrIfEEPfjS9_ffNS7_10__identityEEEvT0_T1_T2_T3_T4_T6_E12temp_storage+28];
	add.f32 	%f179, %f177, %f178;
	ld.shared.f32 	%f180, [_ZZN3cub18CUB_300001_SM_10006detail6reduce28DeviceReduceSingleTileKernelINS2_10policy_hubIfjN4cuda3std3__44plusIfEEE10Policy1000EN6thrust24THRUST_300001_SM_1000_NS10device_ptrIfEEPfjS9_ffNS7_10__identityEEEvT0_T1_T2_T3_T4_T6_E12temp_storage+32];
	add.f32 	%f181, %f179, %f180;
	ld.shared.f32 	%f182, [_ZZN3cub18CUB_300001_SM_10006detail6reduce28DeviceReduceSingleTileKernelINS2_10policy_hubIfjN4cuda3std3__44plusIfEEE10Policy1000EN6thrust24THRUST_300001_SM_1000_NS10device_ptrIfEEPfjS9_ffNS7_10__identityEEEvT0_T1_T2_T3_T4_T6_E12temp_storage+36];
	add.f32 	%f183, %f181, %f182;
	ld.shared.f32 	%f184, [_ZZN3cub18CUB_300001_SM_10006detail6reduce28DeviceReduceSingleTileKernelINS2_10policy_hubIfjN4cuda3std3__44plusIfEEE10Policy1000EN6thrust24THRUST_300001_SM_1000_NS10device_ptrIfEEPfjS9_ffNS7_10__identityEEEvT0_T1_T2_T3_T4_T6_E12temp_storage+40];
	add.f32 	%f185, %f183, %f184;
	ld.shared.f32 	%f186, [_ZZN3cub18CUB_300001_SM_10006detail6reduce28DeviceReduceSingleTileKernelINS2_10policy_hubIfjN4cuda3std3__44plusIfEEE10Policy1000EN6thrust24THRUST_300001_SM_1000_NS10device_ptrIfEEPfjS9_ffNS7_10__identityEEEvT0_T1_T2_T3_T4_T6_E12temp_storage+44];
	add.f32 	%f187, %f185, %f186;
	ld.shared.f32 	%f188, [_ZZN3cub18CUB_300001_SM_10006detail6reduce28DeviceReduceSingleTileKernelINS2_10policy_hubIfjN4cuda3std3__44plusIfEEE10Policy1000EN6thrust24THRUST_300001_SM_1000_NS10device_ptrIfEEPfjS9_ffNS7_10__identityEEEvT0_T1_T2_T3_T4_T6_E12temp_storage+48];
	add.f32 	%f189, %f187, %f188;
	ld.shared.f32 	%f190, [_ZZN3cub18CUB_300001_SM_10006detail6reduce28DeviceReduceSingleTileKernelINS2_10policy_hubIfjN4cuda3std3__44plusIfEEE10Policy1000EN6thrust24THRUST_300001_SM_1000_NS10device_ptrIfEEPfjS9_ffNS7_10__identityEEEvT0_T1_T2_T3_T4_T6_E12temp_storage+52];
	add.f32 	%f191, %f189, %f190;
	ld.shared.f32 	%f192, [_ZZN3cub18CUB_300001_SM_10006detail6reduce28DeviceReduceSingleTileKernelINS2_10policy_hubIfjN4cuda3std3__44plusIfEEE10Policy1000EN6thrust24THRUST_300001_SM_1000_NS10device_ptrIfEEPfjS9_ffNS7_10__identityEEEvT0_T1_T2_T3_T4_T6_E12temp_storage+56];
	add.f32 	%f193, %f191, %f192;
	ld.shared.f32 	%f194, [_ZZN3cub18CUB_300001_SM_10006detail6reduce28DeviceReduceSingleTileKernelINS2_10policy_hubIfjN4cuda3std3__44plusIfEEE10Policy1000EN6thrust24THRUST_300001_SM_1000_NS10device_ptrIfEEPfjS9_ffNS7_10__identityEEEvT0_T1_T2_T3_T4_T6_E12temp_storage+60];
	add.f32 	%f195, %f193, %f194;
	ld.shared.f32 	%f196, [_ZZN3cub18CUB_300001_SM_10006detail6reduce28DeviceReduceSingleTileKernelINS2_10policy_hubIfjN4cuda3std3__44plusIfEEE10Policy1000EN6thrust24THRUST_300001_SM_1000_NS10device_ptrIfEEPfjS9_ffNS7_10__identityEEEvT0_T1_T2_T3_T4_T6_E12temp_storage+64];
	add.f32 	%f197, %f195, %f196;
	ld.shared.f32 	%f198, [_ZZN3cub18CUB_300001_SM_10006detail6reduce28DeviceReduceSingleTileKernelINS2_10policy_hubIfjN4cuda3std3__44plusIfEEE10Policy1000EN6thrust24THRUST_300001_SM_1000_NS10device_ptrIfEEPfjS9_ffNS7_10__identityEEEvT0_T1_T2_T3_T4_T6_E12temp_storage+68];
	add.f32 	%f199, %f197, %f198;
	ld.shared.f32 	%f200, [_ZZN3cub18CUB_300001_SM_10006detail6reduce28DeviceReduceSingleTileKernelINS2_10policy_hubIfjN4cuda3std3__44plusIfEEE10Policy1000EN6thrust24THRUST_300001_SM_1000_NS10device_ptrIfEEPfjS9_ffNS7_10__identityEEEvT0_T1_T2_T3_T4_T6_E12temp_storage+72];
	add.f32 	%f201, %f199, %f200;
	ld.shared.f32 	%f202, [_ZZN3cub18CUB_300001_SM_10006detail6reduce28DeviceReduceSingleTileKernelINS2_10policy_hubIfjN4cuda3std3__44plusIfEEE10Policy1000EN6thrust24THRUST_300001_SM_1000_NS10device_ptrIfEEPfjS9_ffNS7_10__identityEEEvT0_T1_T2_T3_T4_T6_E12temp_storage+76];
	add.f32 	%f383, %f201, %f202;
$L__BB12_50:
	mov.u32 	%r192, %tid.x;
	setp.ne.s32 	%p65, %r192, 0;
	@%p65 bra 	$L__BB12_52;
	add.f32 	%f361, %f42, %f383;
	st.global.f32 	[%rd1], %f361;
$L__BB12_52:
	ret;

}
	// .globl	_ZN3cub18CUB_300001_SM_10006detail6reduce18DeviceReduceKernelINS2_10policy_hubIfjN4cuda3std3__44plusIfEEE10Policy1000EN6thrust24THRUST_300001_SM_1000_NS10device_ptrIfEEjS9_fNS7_10__identityEEEvT0_PT3_T1_NS0_13GridEvenShareISK_EET2_T4_
.visible .entry _ZN3cub18CUB_300001_SM_10006detail6reduce18DeviceReduceKernelINS2_10policy_hubIfjN4cuda3std3__44plusIfEEE10Policy1000EN6thrust24THRUST_300001_SM_1000_NS10device_ptrIfEEjS9_fNS7_10__identityEEEvT0_PT3_T1_NS0_13GridEvenShareISK_EET2_T4_(
	.param .align 8 .b8 _ZN3cub18CUB_300001_SM_10006detail6reduce18DeviceReduceKernelINS2_10policy_hubIfjN4cuda3std3__44plusIfEEE10Policy1000EN6thrust24THRUST_300001_SM_1000_NS10device_ptrIfEEjS9_fNS7_10__identityEEEvT0_PT3_T1_NS0_13GridEvenShareISK_EET2_T4__param_0[8],
	.param .u64 .ptr .align 1 _ZN3cub18CUB_300001_SM_10006detail6reduce18DeviceReduceKernelINS2_10policy_hubIfjN4cuda3std3__44plusIfEEE10Policy1000EN6thrust24THRUST_300001_SM_1000_NS10device_ptrIfEEjS9_fNS7_10__identityEEEvT0_PT3_T1_NS0_13GridEvenShareISK_EET2_T4__param_1,
	.param .u32 _ZN3cub18CUB_300001_SM_10006detail6reduce18DeviceReduceKernelINS2_10policy_hubIfjN4cuda3std3__44plusIfEEE10Policy1000EN6thrust24THRUST_300001_SM_1000_NS10device_ptrIfEEjS9_fNS7_10__identityEEEvT0_PT3_T1_NS0_13GridEvenShareISK_EET2_T4__param_2,
	.param .align 4 .b8 _ZN3cub18CUB_300001_SM_10006detail6reduce18DeviceReduceKernelINS2_10policy_hubIfjN4cuda3std3__44plusIfEEE10Policy1000EN6thrust24THRUST_300001_SM_1000_NS10device_ptrIfEEjS9_fNS7_10__identityEEEvT0_PT3_T1_NS0_13GridEvenShareISK_EET2_T4__param_3[40],
	.param .align 1 .b8 _ZN3cub18CUB_300001_SM_10006detail6reduce18DeviceReduceKernelINS2_10policy_hubIfjN4cuda3std3__44plusIfEEE10Policy1000EN6thrust24THRUST_300001_SM_1000_NS10device_ptrIfEEjS9_fNS7_10__identityEEEvT0_PT3_T1_NS0_13GridEvenShareISK_EET2_T4__param_4[1],
	.param .align 1 .b8 _ZN3cub18CUB_300001_SM_10006detail6reduce18DeviceReduceKernelINS2_10policy_hubIfjN4cuda3std3__44plusIfEEE10Policy1000EN6thrust24THRUST_300001_SM_1000_NS10device_ptrIfEEjS9_fNS7_10__identityEEEvT0_PT3_T1_NS0_13GridEvenShareISK_EET2_T4__param_5[1]
)
.maxntid 512
{
	.reg .pred 	%p<65>;
	.reg .b16 	%rs<4>;
	.reg .b32 	%r<279>;
	.reg .b32 	%f<380>;
	.reg .b64 	%rd<130>;
	// demoted variable
	.shared .align 4 .b8 _ZZN3cub18CUB_300001_SM_10006detail6reduce18DeviceReduceKernelINS2_10policy_hubIfjN4cuda3std3__44plusIfEEE10Policy1000EN6thrust24THRUST_300001_SM_1000_NS10device_ptrIfEEjS9_fNS7_10__identityEEEvT0_PT3_T1_NS0_13GridEvenShareISK_EET2_T4_E12temp_storage[84];
	ld.param.u32 	%r1, [_ZN3cub18CUB_300001_SM_10006detail6reduce18DeviceReduceKernelINS2_10policy_hubIfjN4cuda3std3__44plusIfEEE10Policy1000EN6thrust24THRUST_300001_SM_1000_NS10device_ptrIfEEjS9_fNS7_10__identityEEEvT0_PT3_T1_NS0_13GridEvenShareISK_EET2_T4__param_3+20];
	ld.param.u32 	%r2, [_ZN3cub18CUB_300001_SM_10006detail6reduce18DeviceReduceKernelINS2_10policy_hubIfjN4cuda3std3__44plusIfEEE10Policy1000EN6thrust24THRUST_300001_SM_1000_NS10device_ptrIfEEjS9_fNS7_10__identityEEEvT0_PT3_T1_NS0_13GridEvenShareISK_EET2_T4__param_3+24];
	ld.param.u64 	%rd3, [_ZN3cub18CUB_300001_SM_10006detail6reduce18DeviceReduceKernelINS2_10policy_hubIfjN4cuda3std3__44plusIfEEE10Policy1000EN6thrust24THRUST_300001_SM_1000_NS10device_ptrIfEEjS9_fNS7_10__identityEEEvT0_PT3_T1_NS0_13GridEvenShareISK_EET2_T4__param_0];
	cvta.to.global.u64 	%rd1, %rd3;
	mov.u32 	%r3, %ctaid.x;
	shl.b32 	%r4, %r2, 13;
	shl.b32 	%r270, %r3, 13;
	sub.s32 	%r6, %r1, %r270;
	setp.gt.u32 	%p1, %r6, 8191;
	@%p1 bra 	$L__BB13_26;
	mov.u32 	%r7, %tid.x;
	setp.ge.u32 	%p23, %r7, %r6;
	mov.f32 	%f368, 0f00000000;
	mov.u32 	%r261, %r7;
	@%p23 bra 	$L__BB13_3;
	add.s32 	%r155, %r270, %r7;
	mul.wide.u32 	%rd66, %r155, 4;
	add.s64 	%rd67, %rd1, %rd66;
	ld.global.f32 	%f368, [%rd67];
	add.s32 	%r261, %r7, 512;
$L__BB13_3:
	setp.ge.u32 	%p24, %r261, %r6;
	@%p24 bra 	$L__BB13_17;
	not.b32 	%r156, %r261;
	add.s32 	%r157, %r1, %r156;
	sub.s32 	%r158, %r157, %r270;
	shr.u32 	%r159, %r158, 9;
	add.s32 	%r10, %r159, 1;
	and.b32  	%r11, %r10, 15;
	setp.lt.u32 	%p25, %r158, 7680;
	@%p25 bra 	$L__BB13_8;
	or.b32  	%r260, %r261, 4096;
	add.s32 	%r259, %r261, %r270;
	and.b32  	%r160, %r10, 16777200;
	neg.s32 	%r258, %r160;
$L__BB13_6:
	.pragma "nounroll";
	mul.wide.u32 	%rd68, %r259, 4;
	add.s64 	%rd69, %rd1, %rd68;
	ld.global.f32 	%f203, [%rd69];
	add.f32 	%f204, %f368, %f203;
	add.s32 	%r161, %r259, 512;
	mul.wide.u32 	%rd70, %r161, 4;
	add.s64 	%rd71, %rd1, %rd70;
	ld.global.f32 	%f205, [%rd71];
	add.f32 	%f206, %f204, %f205;
	add.s32 	%r162, %r259, 1024;
	mul.wide.u32 	%rd72, %r162, 4;
	add.s64 	%rd73, %rd1, %rd72;
	ld.global.f32 	%f207, [%rd73];
	add.f32 	%f208, %f206, %f207;
	add.s32 	%r163, %r259, 1536;
	mul.wide.u32 	%rd74, %r163, 4;
	add.s64 	%rd75, %rd1, %rd74;
	ld.global.f32 	%f209, [%rd75];
	add.f32 	%f210, %f208, %f209;
	add.s32 	%r164, %r259, 2048;
	mul.wide.u32 	%rd76, %r164, 4;
	add.s64 	%rd77, %rd1, %rd76;
	ld.global.f32 	%f211, [%rd77];
	add.f32 	%f212, %f210, %f211;
	add.s32 	%r165, %r259, 2560;
	mul.wide.u32 	%rd78, %r165, 4;
	add.s64 	%rd79, %rd1, %rd78;
	ld.global.f32 	%f213, [%rd79];
	add.f32 	%f214, %f212, %f213;
	add.s32 	%r166, %r259, 3072;
	mul.wide.u32 	%rd80, %r166, 4;
	add.s64 	%rd81, %rd1, %rd80;
	ld.global.f32 	%f215, [%rd81];
	add.f32 	%f216, %f214, %f215;
	add.s32 	%r167, %r259, 3584;
	mul.wide.u32 	%rd82, %r167, 4;
	add.s64 	%rd83, %rd1, %rd82;
	ld.global.f32 	%f217, [%rd83];
	add.f32 	%f218, %f216, %f217;
	add.s32 	%r168, %r259, 4096;
	mul.wide.u32 	%rd84, %r168, 4;
	add.s64 	%rd85, %rd1, %rd84;
	ld.global.f32 	%f219, [%rd85];
	add.f32 	%f220, %f218, %f219;
	add.s32 	%r169, %r259, 4608;
	mul.wide.u32 	%rd86, %r169, 4;
	add.s64 	%rd87, %rd1, %rd86;
	ld.global.f32 	%f221, [%rd87];
	add.f32 	%f222, %f220, %f221;
	add.s32 	%r170, %r259, 5120;
	mul.wide.u32 	%rd88, %r170, 4;
	add.s64 	%rd89, %rd1, %rd88;
	ld.global.f32 	%f223, [%rd89];
	add.f32 	%f224, %f222, %f223;
	add.s32 	%r171, %r259, 5632;
	mul.wide.u32 	%rd90, %r171, 4;
	add.s64 	%rd91, %rd1, %rd90;
	ld.global.f32 	%f225, [%rd91];
	add.f32 	%f226, %f224, %f225;
	add.s32 	%r172, %r259, 6144;
	mul.wide.u32 	%rd92, %r172, 4;
	add.s64 	%rd93, %rd1, %rd92;
	ld.global.f32 	%f227, [%rd93];
	add.f32 	%f228, %f226, %f227;
	add.s32 	%r173, %r259, 6656;
	mul.wide.u32 	%rd94, %r173, 4;
	add.s64 	%rd95, %rd1, %rd94;
	ld.global.f32 	%f229, [%rd95];
	add.f32 	%f230, %f228, %f229;
	add.s32 	%r174, %r259, 7168;
	mul.wide.u32 	%rd96, %r174, 4;
	add.s64 	%rd97, %rd1, %rd96;
	ld.global.f32 	%f231, [%rd97];
	add.f32 	%f232, %f230, %f231;
	add.s32 	%r175, %r259, 7680;
	mul.wide.u32 	%rd98, %r175, 4;
	add.s64 	%rd99, %rd1, %rd98;
	ld.global.f32 	%f233, [%rd99];
	add.f32 	%f368, %f232, %f233;
	add.s32 	%r260, %r260, 8192;
	add.s32 	%r259, %r259, 8192;
	add.s32 	%r258, %r258, 16;
	setp.ne.s32 	%p26, %r258, 0;
	@%p26 bra 	$L__BB13_6;
	add.s32 	%r261, %r260, -4096;
$L__BB13_8:
	setp.eq.s32 	%p27, %r11, 0;
	@%p27 bra 	$L__BB13_17;
	and.b32  	%r23, %r10, 7;
	setp.lt.u32 	%p28, %r11, 8;
	@%p28 bra 	$L__BB13_11;
	add.s32 	%r176, %r270, %r261;
	mul.wide.u32 	%rd100, %r176, 4;
	add.s64 	%rd101, %rd1, %rd100;
	ld.global.f32 	%f235, [%rd101];
	add.f32 	%f236, %f368, %f235;
	add.s32 	%r177, %r176, 512;
	mul.wide.u32 	%rd102, %r177, 4;
	add.s64 	%rd103, %rd1, %rd102;
	ld.global.f32 	%f237, [%rd103];
	add.f32 	%f238, %f236, %f237;
	add.s32 	%r178, %r176, 1024;
	mul.wide.u32 	%rd104, %r178, 4;
	add.s64 	%rd105, %rd1, %rd104;
	ld.global.f32 	%f239, [%rd105];
	add.f32 	%f240, %f238, %f239;
	add.s32 	%r179, %r176, 1536;
	mul.wide.u32 	%rd106, %r179, 4;
	add.s64 	%rd107, %rd1, %rd106;
	ld.global.f32 	%f241, [%rd107];
	add.f32 	%f242, %f240, %f241;
	add.s32 	%r180, %r176, 2048;
	mul.wide.u32 	%rd108, %r180, 4;
	add.s64 	%rd109, %rd1, %rd108;
	ld.global.f32 	%f243, [%rd109];
	add.f32 	%f244, %f242, %f243;
	add.s32 	%r181, %r176, 2560;
	mul.wide.u32 	%rd110, %r181, 4;
	add.s64 	%rd111, %rd1, %rd110;
	ld.global.f32 	%f245, [%rd111];
	add.f32 	%f246, %f244, %f245;
	add.s32 	%r182, %r176, 3072;
	mul.wide.u32 	%rd112, %r182, 4;
	add.s64 	%rd113, %rd1, %rd112;
	ld.global.f32 	%f247, [%rd113];
	add.f32 	%f248, %f246, %f247;
	add.s32 	%r183, %r176, 3584;
	mul.wide.u32 	%rd114, %r183, 4;
	add.s64 	%rd115, %rd1, %rd114;
	ld.global.f32 	%f249, [%rd115];
	add.f32 	%f368, %f248, %f249;
	add.s32 	%r261, %r261, 4096;
$L__BB13_11:
	setp.eq.s32 	%p29, %r23, 0;
	@%p29 bra 	$L__BB13_17;
	and.b32  	%r26, %r10, 3;
	setp.lt.u32 	%p30, %r23, 4;
	@%p30 bra 	$L__BB13_14;
	add.s32 	%r184, %r270, %r261;
	mul.wide.u32 	%rd116, %r184, 4;
	add.s64 	%rd117, %rd1, %rd116;
	ld.global.f32 	%f251, [%rd117];
	add.f32 	%f252, %f368, %f251;
	add.s32 	%r185, %r184, 512;
	mul.wide.u32 	%rd118, %r185, 4;
	add.s64 	%rd119, %rd1, %rd118;
	ld.global.f32 	%f253, [%rd119];
	add.f32 	%f254, %f252, %f253;
	add.s32 	%r186, %r184, 1024;
	mul.wide.u32 	%rd120, %r186, 4;
	add.s64 	%rd121, %rd1, %rd120;
	ld.global.f32 	%f255, [%rd121];
	add.f32 	%f256, %f254, %f255;
	add.s32 	%r187, %r184, 1536;
	mul.wide.u32 	%rd122, %r187, 4;
	add.s64 	%rd123, %rd1, %rd122;
	ld.global.f32 	%f257, [%rd123];
	add.f32 	%f368, %f256, %f257;
	add.s32 	%r261, %r261, 2048;
$L__BB13_14:
	setp.eq.s32 	%p31, %r26, 0;
	@%p31 bra 	$L__BB13_17;
	add.s32 	%r265, %r261, %r270;
	neg.s32 	%r264, %r26;
$L__BB13_16:
	.pragma "nounroll";
	mul.wide.u32 	%rd124, %r265, 4;
	add.s64 	%rd125, %rd1, %rd124;
	ld.global.f32 	%f258, [%rd125];
	add.f32 	%f368, %f368, %f258;
	add.s32 	%r265, %r265, 512;
	add.s32 	%r264, %r264, 1;
	setp.ne.s32 	%p32, %r264, 0;
	@%p32 bra 	$L__BB13_16;
$L__BB13_17:
	setp.lt.u32 	%p33, %r6, 512;
	@%p33 bra 	$L__BB13_22;
	// begin inline asm
	mov.u32 %r226, %laneid;
	// end inline asm
	mov.b32 	%r228, %f368;
	mov.b32 	%r229, 1;
	mov.b32 	%r250, 31;
	mov.b32 	%r251, -1;
	// begin inline asm
	shfl.sync.down.b32 %r227, %r228, %r229, %r250, %r251;
	// end inline asm
	setp.gt.s32 	%p57, %r226, 30;
	mov.b32 	%f317, %r227;
	add.f32 	%f318, %f368, %f317;
	selp.f32 	%f319, %f368, %f318, %p57;
	mov.b32 	%r233, %f319;
	mov.b32 	%r234, 2;
	// begin inline asm
	shfl.sync.down.b32 %r232, %r233, %r234, %r250, %r251;
	// end inline asm
	setp.gt.s32 	%p58, %r226, 29;
	mov.b32 	%f320, %r232;
	add.f32 	%f321, %f319, %f320;
	selp.f32 	%f322, %f319, %f321, %p58;
	mov.b32 	%r238, %f322;
	mov.b32 	%r239, 4;
	// begin inline asm
	shfl.sync.down.b32 %r237, %r238, %r239, %r250, %r251;
	// end inline asm
	setp.gt.s32 	%p59, %r226, 27;
	mov.b32 	%f323, %r237;
	add.f32 	%f324, %f322, %f323;
	selp.f32 	%f325, %f322, %f324, %p59;
	mov.b32 	%r243, %f325;
	mov.b32 	%r244, 8;
	// begin inline asm
	shfl.sync.down.b32 %r242, %r243, %r244, %r250, %r251;
	// end inline asm
	setp.gt.s32 	%p60, %r226, 23;
	mov.b32 	%f326, %r242;
	add.f32 	%f327, %f325, %f326;
	selp.f32 	%f328, %f325, %f327, %p60;
	mov.b32 	%r248, %f328;
	mov.b32 	%r249, 16;
	// begin inline asm
	shfl.sync.down.b32 %r247, %r248, %r249, %r250, %r251;
	// end inline asm
	setp.gt.s32 	%p61, %r226, 15;
	mov.b32 	%f329, %r247;
	add.f32 	%f16, %f328, %f329;
	selp.f32 	%f379, %f328, %f16, %p61;
	setp.ne.s32 	%p62, %r226, 0;
	@%p62 bra 	$L__BB13_20;
	shr.u32 	%r252, %r7, 3;
	and.b32  	%r253, %r252, 124;
	mov.u32 	%r254, _ZZN3cub18CUB_300001_SM_10006detail6reduce18DeviceReduceKernelINS2_10policy_hubIfjN4cuda3std3__44plusIfEEE10Policy1000EN6thrust24THRUST_300001_SM_1000_NS10device_ptrIfEEjS9_fNS7_10__identityEEEvT0_PT3_T1_NS0_13GridEvenShareISK_EET2_T4_E12temp_storage;
	add.s32 	%r255, %r254, %r253;
	st.shared.f32 	[%r255+16], %f16;
$L__BB13_20:
	bar.sync 	0;
	setp.ne.s32 	%p63, %r7, 0;
	@%p63 bra 	$L__BB13_48;
	ld.shared.f32 	%f330, [_ZZN3cub18CUB_300001_SM_10006detail6reduce18DeviceReduceKernelINS2_10policy_hubIfjN4cuda3std3__44plusIfEEE10Policy1000EN6thrust24THRUST_300001_SM_1000_NS10device_ptrIfEEjS9_fNS7_10__identityEEEvT0_PT3_T1_NS0_13GridEvenShareISK_EET2_T4_E12temp_storage+20];
	add.f32 	%f331, %f379, %f330;
	ld.shared.f32 	%f332, [_ZZN3cub18CUB_300001_SM_10006detail6reduce18DeviceReduceKernelINS2_10policy_hubIfjN4cuda3std3__44plusIfEEE10Policy1000EN6thrust24THRUST_300001_SM_1000_NS10device_ptrIfEEjS9_fNS7_10__identityEEEvT0_PT3_T1_NS0_13GridEvenShareISK_EET2_T4_E12temp_storage+24];
	add.f32 	%f333, %f331, %f332;
	ld.shared.f32 	%f334, [_ZZN3cub18CUB_300001_SM_10006detail6reduce18DeviceReduceKernelINS2_10policy_hubIfjN4cuda3std3__44plusIfEEE10Policy1000EN6thrust24THRUST_300001_SM_1000_NS10device_ptrIfEEjS9_fNS7_10__identityEEEvT0_PT3_T1_NS0_13GridEvenShareISK_EET2_T4_E12temp_storage+28];
	add.f32 	%f335, %f333, %f334;
	ld.shared.f32 	%f336, [_ZZN3cub18CUB_300001_SM_10006detail6reduce18DeviceReduceKernelINS2_10policy_hubIfjN4cuda3std3__44plusIfEEE10Policy1000EN6thrust24THRUST_300001_SM_1000_NS10device_ptrIfEEjS9_fNS7_10__identityEEEvT0_PT3_T1_NS0_13GridEvenShareISK_EET2_T4_E12temp_storage+32];
	add.f32 	%f337, %f335, %f336;
	ld.shared.f32 	%f338, [_ZZN3cub18CUB_300001_SM_10006detail6reduce18DeviceReduceKernelINS2_10policy_hubIfjN4cuda3std3__44plusIfEEE10Policy1000EN6thrust24THRUST_300001_SM_1000_NS10device_ptrIfEEjS9_fNS7_10__identityEEEvT0_PT3_T1_NS0_13GridEvenShareISK_EET2_T4_E12temp_storage+36];
	add.f32 	%f339, %f337, %f338;
	ld.shared.f32 	%f340, [_ZZN3cub18CUB_300001_SM_10006detail6reduce18DeviceReduceKernelINS2_10policy_hubIfjN4cuda3std3__44plusIfEEE10Policy1000EN6thrust24THRUST_300001_SM_1000_NS10device_ptrIfEEjS9_fNS7_10__identityEEEvT0_PT3_T1_NS0_13GridEvenShareISK_EET2_T4_E12temp_storage+40];
	add.f32 	%f341, %f339, %f340;
	ld.shared.f32 	%f342, [_ZZN3cub18CUB_300001_SM_10006detail6reduce18DeviceReduceKernelINS2_10policy_hubIfjN4cuda3std3__44plusIfEEE10Policy1000EN6thrust24THRUST_300001_SM_1000_NS10device_ptrIfEEjS9_fNS7_10__identityEEEvT0_PT3_T1_NS0_13GridEvenShareISK_EET2_T4_E12temp_storage+44];
	add.f32 	%f343, %f341, %f342;
	ld.shared.f32 	%f344, [_ZZN3cub18CUB_300001_SM_10006detail6reduce18DeviceReduceKernelINS2_10policy_hubIfjN4cuda3std3__44plusIfEEE10Policy1000EN6thrust24THRUST_300001_SM_1000_NS10device_ptrIfEEjS9_fNS7_10__identityEEEvT0_PT3_T1_NS0_13GridEvenShareISK_EET2_T4_E12temp_storage+48];
	add.f32 	%f345, %f343, %f344;
	ld.shared.f32 	%f346, [_ZZN3cub18CUB_300001_SM_10006detail6reduce18DeviceReduceKernelINS2_10policy_hubIfjN4cuda3std3__44plusIfEEE10Policy1000EN6thrust24THRUST_300001_SM_1000_NS10device_ptrIfEEjS9_fNS7_10__identityEEEvT0_PT3_T1_NS0_13GridEvenShareISK_EET2_T4_E12temp_storage+52];
	add.f32 	%f347, %f345, %f346;
	ld.shared.f32 	%f348, [_ZZN3cub18CUB_300001_SM_10006detail6reduce18DeviceReduceKernelINS2_10policy_hubIfjN4cuda3std3__44plusIfEEE10Policy1000EN6thrust24THRUST_300001_SM_1000_NS10device_ptrIfEEjS9_fNS7_10__identityEEEvT0_PT3_T1_NS0_13GridEvenShareISK_EET2_T4_E12temp_storage+56];
	add.f32 	%f349, %f347, %f348;
	ld.shared.f32 	%f350, [_ZZN3cub18CUB_300001_SM_10006detail6reduce18DeviceReduceKernelINS2_10policy_hubIfjN4cuda3std3__44plusIfEEE10Policy1000EN6thrust24THRUST_300001_SM_1000_NS10device_ptrIfEEjS9_fNS7_10__identityEEEvT0_PT3_T1_NS0_13GridEvenShareISK_EET2_T4_E12temp_storage+60];
	add.f32 	%f351, %f349, %f350;
	ld.shared.f32 	%f352, [_ZZN3cub18CUB_300001_SM_10006detail6reduce18DeviceReduceKernelINS2_10policy_hubIfjN4cuda3std3__44plusIfEEE10Policy1000EN6thrust24THRUST_300001_SM_1000_NS10device_ptrIfEEjS9_fNS7_10__identityEEEvT0_PT3_T1_NS0_13GridEvenShareISK_EET2_T4_E12temp_storage+64];
	add.f32 	%f353, %f351, %f352;
	ld.shared.f32 	%f354, [_ZZN3cub18CUB_300001_SM_10006detail6reduce18DeviceReduceKernelINS2_10policy_hubIfjN4cuda3std3__44plusIfEEE10Policy1000EN6thrust24THRUST_300001_SM_1000_NS10device_ptrIfEEjS9_fNS7_10__identityEEEvT0_PT3_T1_NS0_13GridEvenShareISK_EET2_T4_E12temp_storage+68];
	add.f32 	%f355, %f353, %f354;
	ld.shared.f32 	%f356, [_ZZN3cub18CUB_300001_SM_10006detail6reduce18DeviceReduceKernelINS2_10policy_hubIfjN4cuda3std3__44plusIfEEE10Policy1000EN6thrust24THRUST_300001_SM_1000_NS10device_ptrIfEEjS9_fNS7_10__identityEEEvT0_PT3_T1_NS0_13GridEvenShareISK_EET2_T4_E12temp_storage+72];
	add.f32 	%f357, %f355, %f356;
	ld.shared.f32 	%f358, [_ZZN3cub18CUB_300001_SM_10006detail6reduce18DeviceReduceKernelINS2_10policy_hubIfjN4cuda3std3__44plusIfEEE10Policy1000EN6thrust24THRUST_300001_SM_1000_NS10device_ptrIfEEjS9_fNS7_10__identityEEEvT0_PT3_T1_NS0_13GridEvenShareISK_EET2_T4_E12temp_storage+76];
	add.f32 	%f379, %f357, %f358;
	bra.uni 	$L__BB13_48;
$L__BB13_22:
	// begin inline asm
	mov.u32 %r188, %laneid;
	// end inline asm
	and.b32  	%r214, %r7, 992;
	add.s32 	%r215, %r214, 32;
	setp.gt.u32 	%p34, %r215, %r6;
	not.b32 	%r216, %r214;
	add.s32 	%r217, %r6, %r216;
	selp.b32 	%r212, %r217, 31, %p34;
	mov.b32 	%r190, %f368;
	mov.b32 	%r191, 1;
	mov.b32 	%r213, -1;
	// begin inline asm
	shfl.sync.down.b32 %r189, %r190, %r191, %r212, %r213;
	// end inline asm
	setp.lt.s32 	%p35, %r188, %r212;
	mov.b32 	%f259, %r189;
	add.f32 	%f260, %f368, %f259;
	selp.f32 	%f261, %f260, %f368, %p35;
	mov.b32 	%r195, %f261;
	mov.b32 	%r196, 2;
	// begin inline asm
	shfl.sync.down.b32 %r194, %r195, %r196, %r212, %r213;
	// end inline asm
	add.s32 	%r218, %r188, 2;
	setp.gt.s32 	%p36, %r218, %r212;
	mov.b32 	%f262, %r194;
	add.f32 	%f263, %f261, %f262;
	selp.f32 	%f264, %f261, %f263, %p36;
	mov.b32 	%r200, %f264;
	mov.b32 	%r201, 4;
	// begin inline asm
	shfl.sync.down.b32 %r199, %r200, %r201, %r212, %r213;
	// end inline asm
	add.s32 	%r219, %r188, 4;
	setp.gt.s32 	%p37, %r219, %r212;
	mov.b32 	%f265, %r199;
	add.f32 	%f266, %f264, %f265;
	selp.f32 	%f267, %f264, %f266, %p37;
	mov.b32 	%r205, %f267;
	mov.b32 	%r206, 8;
	// begin inline asm
	shfl.sync.down.b32 %r204, %r205, %r206, %r212, %r213;
	// end inline asm
	add.s32 	%r220, %r188, 8;
	setp.gt.s32 	%p38, %r220, %r212;
	mov.b32 	%f268, %r204;
	add.f32 	%f269, %f267, %f268;
	selp.f32 	%f270, %f267, %f269, %p38;
	mov.b32 	%r210, %f270;
	mov.b32 	%r211, 16;
	// begin inline asm
	shfl.sync.down.b32 %r209, %r210, %r211, %r212, %r213;
	// end inline asm
	add.s32 	%r221, %r188, 16;
	setp.gt.s32 	%p39, %r221, %r212;
	mov.b32 	%f271, %r209;
	add.f32 	%f272, %f270, %f271;
	selp.f32 	%f379, %f270, %f272, %p39;
	setp.ne.s32 	%p40, %r188, 0;
	@%p40 bra 	$L__BB13_24;
	shr.u32 	%r222, %r7, 3;
	and.b32  	%r223, %r222, 124;
	mov.u32 	%r224, _ZZN3cub18CUB_300001_SM_10006detail6reduce18DeviceReduceKernelINS2_10policy_hubIfjN4cuda3std3__44plusIfEEE10Policy1000EN6thrust24THRUST_300001_SM_1000_NS10device_ptrIfEEjS9_fNS7_10__identityEEEvT0_PT3_T1_NS0_13GridEvenShareISK_EET2_T4_E12temp_storage;
	add.s32 	%r225, %r224, %r223;
	st.shared.f32 	[%r225+16], %f379;
$L__BB13_24:
	bar.sync 	0;
	setp.ne.s32 	%p41, %r7, 0;
	@%p41 bra 	$L__BB13_48;
	setp.gt.u32 	%p42, %r6, 32;
	ld.shared.f32 	%f273, [_ZZN3cub18CUB_300001_SM_10006detail6reduce18DeviceReduceKernelINS2_10policy_hubIfjN4cuda3std3__44plusIfEEE10Policy1000EN6thrust24THRUST_300001_SM_1000_NS10device_ptrIfEEjS9_fNS7_10__identityEEEvT0_PT3_T1_NS0_13GridEvenShareISK_EET2_T4_E12temp_storage+20];
	add.f32 	%f274, %f379, %f273;
	selp.f32 	%f275, %f274, %f379, %p42;
	setp.gt.u32 	%p43, %r6, 64;
	ld.shared.f32 	%f276, [_ZZN3cub18CUB_300001_SM_10006detail6reduce18DeviceReduceKernelINS2_10policy_hubIfjN4cuda3std3__44plusIfEEE10Policy1000EN6thrust24THRUST_300001_SM_1000_NS10device_ptrIfEEjS9_fNS7_10__identityEEEvT0_PT3_T1_NS0_13GridEvenShareISK_EET2_T4_E12temp_storage+24];
	add.f32 	%f277, %f276, %f275;
	selp.f32 	%f278, %f277, %f275, %p43;
	setp.gt.u32 	%p44, %r6, 96;
	ld.shared.f32 	%f279, [_ZZN3cub18CUB_300001_SM_10006detail6reduce18DeviceReduceKernelINS2_10policy_hubIfjN4cuda3std3__44plusIfEEE10Policy1000EN6thrust24THRUST_300001_SM_1000_NS10device_ptrIfEEjS9_fNS7_10__identityEEEvT0_PT3_T1_NS0_13GridEvenShareISK_EET2_T4_E12temp_storage+28];
	add.f32 	%f280, %f279, %f278;
	selp.f32 	%f281, %f280, %f278, %p44;
	setp.gt.u32 	%p45, %r6, 128;
	ld.shared.f32 	%f282, [_ZZN3cub18CUB_300001_SM_10006detail6reduce18DeviceReduceKernelINS2_10policy_hubIfjN4cuda3std3__44plusIfEEE10Policy1000EN6thrust24THRUST_300001_SM_1000_NS10device_ptrIfEEjS9_fNS7_10__identityEEEvT0_PT3_T1_NS0_13GridEvenShareISK_EET2_T4_E12temp_storage+32];
	add.f32 	%f283, %f282, %f281;
	selp.f32 	%f284, %f283, %f281, %p45;
	setp.gt.u32 	%p46, %r6, 160;
	ld.shared.f32 	%f285, [_ZZN3cub18CUB_300001_SM_10006detail6reduce18DeviceReduceKernelINS2_10policy_hubIfjN4cuda3std3__44plusIfEEE10Policy1000EN6thrust24THRUST_300001_SM_1000_NS10device_ptrIfEEjS9_fNS7_10__identityEEEvT0_PT3_T1_NS0_13GridEvenShareISK_EET2_T4_E12temp_storage+36];
	add.f32 	%f286, %f285, %f284;
	selp.f32 	%f287, %f286, %f284, %p46;
	setp.gt.u32 	%p47, %r6, 192;
	ld.shared.f32 	%f288, [_ZZN3cub18CUB_300001_SM_10006detail6reduce18DeviceReduceKernelINS2_10policy_hubIfjN4cuda3std3__44plusIfEEE10Policy1000EN6thrust24THRUST_300001_SM_1000_NS10device_ptrIfEEjS9_fNS7_10__identityEEEvT0_PT3_T1_NS0_13GridEvenShareISK_EET2_T4_E12temp_storage+40];
	add.f32 	%f289, %f288, %f287;
	selp.f32 	%f290, %f289, %f287, %p47;
	setp.gt.u32 	%p48, %r6, 224;
	ld.shared.f32 	%f291, [_ZZN3cub18CUB_300001_SM_10006detail6reduce18DeviceReduceKernelINS2_10policy_hubIfjN4cuda3std3__44plusIfEEE10Policy1000EN6thrust24THRUST_300001_SM_1000_NS10device_ptrIfEEjS9_fNS7_10__identityEEEvT0_PT3_T1_NS0_13GridEvenShareISK_EET2_T4_E12temp_storage+44];
	add.f32 	%f292, %f291, %f290;
	selp.f32 	%f293, %f292, %f290, %p48;
	setp.gt.u32 	%p49, %r6, 256;
	ld.shared.f32 	%f294, [_ZZN3cub18CUB_300001_SM_10006detail6reduce18DeviceReduceKernelINS2_10policy_hubIfjN4cuda3std3__44plusIfEEE10Policy1000EN6thrust24THRUST_300001_SM_1000_NS10device_ptrIfEEjS9_fNS7_10__identityEEEvT0_PT3_T1_NS0_13GridEvenShareISK_EET2_T4_E12temp_storage+48];
	add.f32 	%f295, %f294, %f293;
	selp.f32 	%f296, %f295, %f293, %p49;
	setp.gt.u32 	%p50, %r6, 288;
	ld.shared.f32 	%f297, [_ZZN3cub18CUB_300001_SM_10006detail6reduce18DeviceReduceKernelINS2_10policy_hubIfjN4cuda3std3__44plusIfEEE10Policy1000EN6thrust24THRUST_300001_SM_1000_NS10device_ptrIfEEjS9_fNS7_10__identityEEEvT0_PT3_T1_NS0_13GridEvenShareISK_EET2_T4_E12temp_storage+52];
	add.f32 	%f298, %f297, %f296;
	selp.f32 	%f299, %f298, %f296, %p50;
	setp.gt.u32 	%p51, %r6, 320;
	ld.shared.f32 	%f300, [_ZZN3cub18CUB_300001_SM_10006detail6reduce18DeviceReduceKernelINS2_10policy_hubIfjN4cuda3std3__44plusIfEEE10Policy1000EN6thrust24THRUST_300001_SM_1000_NS10device_ptrIfEEjS9_fNS7_10__identityEEEvT0_PT3_T1_NS0_13GridEvenShareISK_EET2_T4_E12temp_storage+56];
	add.f32 	%f301, %f300, %f299;
	selp.f32 	%f302, %f301, %f299, %p51;
	setp.gt.u32 	%p52, %r6, 352;
	ld.shared.f32 	%f303, [_ZZN3cub18CUB_300001_SM_10006detail6reduce18DeviceReduceKernelINS2_10policy_hubIfjN4cuda3std3__44plusIfEEE10Policy1000EN6thrust24THRUST_300001_SM_1000_NS10device_ptrIfEEjS9_fNS7_10__identityEEEvT0_PT3_T1_NS0_13GridEvenShareISK_EET2_T4_E12temp_storage+60];
	add.f32 	%f304, %f303, %f302;
	selp.f32 	%f305, %f304, %f302, %p52;
	setp.gt.u32 	%p53, %r6, 384;
	ld.shared.f32 	%f306, [_ZZN3cub18CUB_300001_SM_10006detail6reduce18DeviceReduceKernelINS2_10policy_hubIfjN4cuda3std3__44plusIfEEE10Policy1000EN6thrust24THRUST_300001_SM_1000_NS10device_ptrIfEEjS9_fNS7_10__identityEEEvT0_PT3_T1_NS0_13GridEvenShareISK_EET2_T4_E12temp_storage+64];
	add.f32 	%f307, %f306, %f305;
	selp.f32 	%f308, %f307, %f305, %p53;
	setp.gt.u32 	%p54, %r6, 416;
	ld.shared.f32 	%f309, [_ZZN3cub18CUB_300001_SM_10006detail6reduce18DeviceReduceKernelINS2_10policy_hubIfjN4cuda3std3__44plusIfEEE10Policy1000EN6thrust24THRUST_300001_SM_1000_NS10device_ptrIfEEjS9_fNS7_10__identityEEEvT0_PT3_T1_NS0_13GridEvenShareISK_EET2_T4_E12temp_storage+68];
	add.f32 	%f310, %f309, %f308;
	selp.f32 	%f311, %f310, %f308, %p54;
	setp.gt.u32 	%p55, %r6, 448;
	ld.shared.f32 	%f312, [_ZZN3cub18CUB_300001_SM_10006detail6reduce18DeviceReduceKernelINS2_10policy_hubIfjN4cuda3std3__44plusIfEEE10Policy1000EN6thrust24THRUST_300001_SM_1000_NS10device_ptrIfEEjS9_fNS7_10__identityEEEvT0_PT3_T1_NS0_13GridEvenShareISK_EET2_T4_E12temp_storage+72];
	add.f32 	%f313, %f312, %f311;
	selp.f32 	%f314, %f313, %f311, %p55;
	setp.gt.u32 	%p56, %r6, 480;
	ld.shared.f32 	%f315, [_ZZN3cub18CUB_300001_SM_10006detail6reduce18DeviceReduceKernelINS2_10policy_hubIfjN4cuda3std3__44plusIfEEE10Policy1000EN6thrust24THRUST_300001_SM_1000_NS10device_ptrIfEEjS9_fNS7_10__identityEEEvT0_PT3_T1_NS0_13GridEvenShareISK_EET2_T4_E12temp_storage+76];
	add.f32 	%f316, %f315, %f314;
	selp.f32 	%f379, %f316, %f314, %p56;
	bra.uni 	$L__BB13_48;
$L__BB13_26:
	mov.u32 	%r35, %tid.x;
	add.s32 	%r72, %r35, %r270;
	mul.wide.u32 	%rd4, %r72, 4;
	add.s64 	%rd5, %rd1, %rd4;
	ld.global.f32 	%f41, [%rd5];
	ld.global.f32 	%f42, [%rd5+2048];
	ld.global.f32 	%f43, [%rd5+4096];
	ld.global.f32 	%f44, [%rd5+6144];
	ld.global.f32 	%f45, [%rd5+8192];
	ld.global.f32 	%f46, [%rd5+10240];
	ld.global.f32 	%f47, [%rd5+12288];
	ld.global.f32 	%f48, [%rd5+14336];
	ld.global.f32 	%f49, [%rd5+16384];
	ld.global.f32 	%f50, [%rd5+18432];
	ld.global.f32 	%f51, [%rd5+20480];
	ld.global.f32 	%f52, [%rd5+22528];
	ld.global.f32 	%f53, [%rd5+24576];
	ld.global.f32 	%f54, [%rd5+26624];
	ld.global.f32 	%f55, [%rd5+28672];
	ld.global.f32 	%f56, [%rd5+30720];
	add.f32 	%f57, %f41, %f42;
	add.f32 	%f58, %f43, %f44;
	add.f32 	%f59, %f45, %f46;
	add.f32 	%f60, %f47, %f48;
	add.f32 	%f61, %f49, %f50;
	add.f32 	%f62, %f51, %f52;
	add.f32 	%f63, %f53, %f54;
	add.f32 	%f64, %f55, %f56;
	add.f32 	%f65, %f57, %f58;
	add.f32 	%f66, %f59, %f60;
	add.f32 	%f67, %f61, %f62;
	add.f32 	%f68, %f63, %f64;
	add.f32 	%f69, %f65, %f66;
	add.f32 	%f70, %f67, %f68;
	add.f32 	%f378, %f69, %f70;
	setp.lt.u32 	%p2, %r6, %r4;
	@%p2 bra 	$L__BB13_44;
	add.s32 	%r36, %r4, %r270;
	not.b32 	%r74, %r35;
	add.s32 	%r75, %r74, %r1;
	sub.s32 	%r76, %r75, %r4;
	sub.s32 	%r267, %r76, %r270;
	add.s32 	%r77, %r36, %r35;
	add.s32 	%r266, %r77, 4096;
	mov.b32 	%r269, 0;
	mov.u32 	%r268, %r36;
$L__BB13_28:
	add.s32 	%r270, %r270, %r4;
	add.s32 	%r79, %r1, -8192;
	setp.gt.u32 	%p3, %r270, %r79;
	@%p3 bra 	$L__BB13_30;
	add.s32 	%r80, %r35, %r270;
	mul.wide.u32 	%rd6, %r80, 4;
	add.s64 	%rd7, %rd1, %rd6;
	ld.global.f32 	%f71, [%rd7];
	ld.global.f32 	%f72, [%rd7+2048];
	ld.global.f32 	%f73, [%rd7+4096];
	ld.global.f32 	%f74, [%rd7+6144];
	ld.global.f32 	%f75, [%rd7+8192];
	ld.global.f32 	%f76, [%rd7+10240];
	ld.global.f32 	%f77, [%rd7+12288];
	ld.global.f32 	%f78, [%rd7+14336];
	ld.global.f32 	%f79, [%rd7+16384];
	ld.global.f32 	%f80, [%rd7+18432];
	ld.global.f32 	%f81, [%rd7+20480];
	ld.global.f32 	%f82, [%rd7+22528];
	ld.global.f32 	%f83, [%rd7+24576];
	ld.global.f32 	%f84, [%rd7+26624];
	ld.global.f32 	%f85, [%rd7+28672];
	ld.global.f32 	%f86, [%rd7+30720];
	add.f32 	%f87, %f378, %f71;
	add.f32 	%f88, %f72, %f73;
	add.f32 	%f89, %f74, %f75;
	add.f32 	%f90, %f76, %f77;
	add.f32 	%f91, %f78, %f79;
	add.f32 	%f92, %f80, %f81;
	add.f32 	%f93, %f82, %f83;
	add.f32 	%f94, %f84, %f85;
	add.f32 	%f95, %f87, %f88;
	add.f32 	%f96, %f89, %f90;
	add.f32 	%f97, %f91, %f92;
	add.f32 	%f98, %f93, %f94;
	add.f32 	%f99, %f95, %f96;
	add.f32 	%f100, %f97, %f98;
	add.f32 	%f101, %f99, %f100;
	add.f32 	%f378, %f101, %f86;
	sub.s32 	%r81, %r1, %r270;
	setp.lt.u32 	%p4, %r81, %r4;
	add.s32 	%r269, %r269, 1;
	add.s32 	%r268, %r268, %r4;
	sub.s32 	%r267, %r267, %r4;
	add.s32 	%r266, %r266, %r4;
	@%p4 bra 	$L__BB13_44;
	bra.uni 	$L__BB13_28;
$L__BB13_30:
	setp.le.u32 	%p5, %r1, %r270;
	sub.s32 	%r83, %r1, %r270;
	setp.ge.s32 	%p6, %r35, %r83;
	or.pred  	%p7, %p5, %p6;
	@%p7 bra 	$L__BB13_44;
	not.b32 	%r85, %r35;
	add.s32 	%r86, %r1, %r85;
	sub.s32 	%r87, %r86, %r36;
	mul.lo.s32 	%r88, %r2, %r269;
	shl.b32 	%r89, %r88, 13;
	sub.s32 	%r90, %r87, %r89;
	shr.u32 	%r91, %r90, 9;
	add.s32 	%r49, %r91, 1;
	and.b32  	%r50, %r49, 15;
	setp.lt.u32 	%p8, %r90, 7680;
	mov.u32 	%r275, %r35;
	@%p8 bra 	$L__BB13_35;
	or.b32  	%r273, %r35, 4096;
	shr.u32 	%r92, %r267, 9;
	add.s32 	%r93, %r92, 1;
	and.b32  	%r94, %r93, 16777200;
	neg.s32 	%r271, %r94;
$L__BB13_33:
	.pragma "nounroll";
	add.s32 	%r95, %r266, -4096;
	mul.wide.u32 	%rd8, %r95, 4;
	add.s64 	%rd9, %rd1, %rd8;
	ld.global.f32 	%f103, [%rd9];
	add.f32 	%f104, %f378, %f103;
	add.s32 	%r96, %r266, -3584;
	mul.wide.u32 	%rd10, %r96, 4;
	add.s64 	%rd11, %rd1, %rd10;
	ld.global.f32 	%f105, [%rd11];
	add.f32 	%f106, %f104, %f105;
	add.s32 	%r97, %r266, -3072;
	mul.wide.u32 	%rd12, %r97, 4;
	add.s64 	%rd13, %rd1, %rd12;
	ld.global.f32 	%f107, [%rd13];
	add.f32 	%f108, %f106, %f107;
	add.s32 	%r98, %r266, -2560;
	mul.wide.u32 	%rd14, %r98, 4;
	add.s64 	%rd15, %rd1, %rd14;
	ld.global.f32 	%f109, [%rd15];
	add.f32 	%f110, %f108, %f109;
	add.s32 	%r99, %r266, -2048;
	mul.wide.u32 	%rd16, %r99, 4;
	add.s64 	%rd17, %rd1, %rd16;
	ld.global.f32 	%f111, [%rd17];
	add.f32 	%f112, %f110, %f111;
	add.s32 	%r100, %r266, -1536;
	mul.wide.u32 	%rd18, %r100, 4;
	add.s64 	%rd19, %rd1, %rd18;
	ld.global.f32 	%f113, [%rd19];
	add.f32 	%f114, %f112, %f113;
	add.s32 	%r101, %r266, -1024;
	mul.wide.u32 	%rd20, %r101, 4;
	add.s64 	%rd21, %rd1, %rd20;
	ld.global.f32 	%f115, [%rd21];
	add.f32 	%f116, %f114, %f115;
	add.s32 	%r102, %r266, 3584;
	add.s32 	%r103, %r266, -512;
	mul.wide.u32 	%rd22, %r103, 4;
	add.s64 	%rd23, %rd1, %rd22;
	ld.global.f32 	%f117, [%rd23];
	add.f32 	%f118, %f116, %f117;
	mul.wide.u32 	%rd24, %r266, 4;
	add.s64 	%rd25, %rd1, %rd24;
	ld.global.f32 	%f119, [%rd25];
	add.f32 	%f120, %f118, %f119;
	add.s32 	%r104, %r266, 512;
	mul.wide.u32 	%rd26, %r104, 4;
	add.s64 	%rd27, %rd1, %rd26;
	ld.global.f32 	%f121, [%rd27];
	add.f32 	%f122, %f120, %f121;
	add.s32 	%r105, %r266, 1024;
	mul.wide.u32 	%rd28, %r105, 4;
	add.s64 	%rd29, %rd1, %rd28;
	ld.global.f32 	%f123, [%rd29];
	add.f32 	%f124, %f122, %f123;
	add.s32 	%r106, %r266, 1536;
	mul.wide.u32 	%rd30, %r106, 4;
	add.s64 	%rd31, %rd1, %rd30;
	ld.global.f32 	%f125, [%rd31];
	add.f32 	%f126, %f124, %f125;
	add.s32 	%r107, %r266, 2048;
	mul.wide.u32 	%rd32, %r107, 4;
	add.s64 	%rd33, %rd1, %rd32;
	ld.global.f32 	%f127, [%rd33];
	add.f32 	%f128, %f126, %f127;
	add.s32 	%r108, %r266, 2560;
	mul.wide.u32 	%rd34, %r108, 4;
	add.s64 	%rd35, %rd1, %rd34;
	ld.global.f32 	%f129, [%rd35];
	add.f32 	%f130, %f128, %f129;
	add.s32 	%r109, %r266, 3072;
	mul.wide.u32 	%rd36, %r109, 4;
	add.s64 	%rd37, %rd1, %rd36;
	ld.global.f32 	%f131, [%rd37];
	add.f32 	%f132, %f130, %f131;
	mul.wide.u32 	%rd38, %r102, 4;
	add.s64 	%rd39, %rd1, %rd38;
	ld.global.f32 	%f133, [%rd39];
	add.f32 	%f378, %f132, %f133;
	add.s32 	%r273, %r273, 8192;
	add.s32 	%r266, %r266, 8192;
	add.s32 	%r271, %r271, 16;
	setp.ne.s32 	%p9, %r271, 0;
	@%p9 bra 	$L__BB13_33;
	add.s32 	%r275, %r273, -4096;
$L__BB13_35:
	setp.eq.s32 	%p10, %r50, 0;
	@%p10 bra 	$L__BB13_44;
	and.b32  	%r61, %r49, 7;
	setp.lt.u32 	%p11, %r50, 8;
	@%p11 bra 	$L__BB13_38;
	add.s32 	%r110, %r275, %r270;
	mul.wide.u32 	%rd40, %r110, 4;
	add.s64 	%rd41, %rd1, %rd40;
	ld.global.f32 	%f135, [%rd41];
	add.f32 	%f136, %f378, %f135;
	add.s32 	%r111, %r110, 512;
	mul.wide.u32 	%rd42, %r111, 4;
	add.s64 	%rd43, %rd1, %rd42;
	ld.global.f32 	%f137, [%rd43];
	add.f32 	%f138, %f136, %f137;
	add.s32 	%r112, %r110, 1024;
	mul.wide.u32 	%rd44, %r112, 4;
	add.s64 	%rd45, %rd1, %rd44;
	ld.global.f32 	%f139, [%rd45];
	add.f32 	%f140, %f138, %f139;
	add.s32 	%r113, %r110, 1536;
	mul.wide.u32 	%rd46, %r113, 4;
	add.s64 	%rd47, %rd1, %rd46;
	ld.global.f32 	%f141, [%rd47];
	add.f32 	%f142, %f140, %f141;
	add.s32 	%r114, %r110, 2048;
	mul.wide.u32 	%rd48, %r114, 4;
	add.s64 	%rd49, %rd1, %rd48;
	ld.global.f32 	%f143, [%rd49];
	add.f32 	%f144, %f142, %f143;
	add.s32 	%r115, %r110, 2560;
	mul.wide.u32 	%rd50, %r115, 4;
	add.s64 	%rd51, %rd1, %rd50;
	ld.global.f32 	%f145, [%rd51];
	add.f32 	%f146, %f144, %f145;
	add.s32 	%r116, %r110, 3072;
	mul.wide.u32 	%rd52, %r116, 4;
	add.s64 	%rd53, %rd1, %rd52;
	ld.global.f32 	%f147, [%rd53];
	add.f32 	%f148, %f146, %f147;
	add.s32 	%r117, %r110, 3584;
	mul.wide.u32 	%rd54, %r117, 4;
	add.s64 	%rd55, %rd1, %rd54;
	ld.global.f32 	%f149, [%rd55];
	add.f32 	%f378, %f148, %f149;
	add.s32 	%r275, %r275, 4096;
$L__BB13_38:
	setp.eq.s32 	%p12, %r61, 0;
	@%p12 bra 	$L__BB13_44;
	setp.lt.u32 	%p13, %r61, 4;
	@%p13 bra 	$L__BB13_41;
	add.s32 	%r118, %r275, %r270;
	mul.wide.u32 	%rd56, %r118, 4;
	add.s64 	%rd57, %rd1, %rd56;
	ld.global.f32 	%f151, [%rd57];
	add.f32 	%f152, %f378, %f151;
	add.s32 	%r119, %r118, 512;
	mul.wide.u32 	%rd58, %r119, 4;
	add.s64 	%rd59, %rd1, %rd58;
	ld.global.f32 	%f153, [%rd59];
	add.f32 	%f154, %f152, %f153;
	add.s32 	%r120, %r118, 1024;
	mul.wide.u32 	%rd60, %r120, 4;
	add.s64 	%rd61, %rd1, %rd60;
	ld.global.f32 	%f155, [%rd61];
	add.f32 	%f156, %f154, %f155;
	add.s32 	%r121, %r118, 1536;
	mul.wide.u32 	%rd62, %r121, 4;
	add.s64 	%rd63, %rd1, %rd62;
	ld.global.f32 	%f157, [%rd63];
	add.f32 	%f378, %f156, %f157;
	add.s32 	%r275, %r275, 2048;
$L__BB13_41:
	and.b32  	%r122, %r49, 3;
	setp.eq.s32 	%p14, %r122, 0;
	@%p14 bra 	$L__BB13_44;
	add.s32 	%r278, %r275, %r268;
	cvt.u16.u32 	%rs1, %r267;
	shr.u16 	%rs2, %rs1, 9;
	add.s16 	%rs3, %rs2, 1;
	cvt.u32.u16 	%r123, %rs3;
	and.b32  	%r124, %r123, 3;
	neg.s32 	%r277, %r124;
$L__BB13_43:
	.pragma "nounroll";
	mul.wide.u32 	%rd64, %r278, 4;
	add.s64 	%rd65, %rd1, %rd64;
	ld.global.f32 	%f158, [%rd65];
	add.f32 	%f378, %f378, %f158;
	add.s32 	%r278, %r278, 512;
	add.s32 	%r277, %r277, 1;
	setp.ne.s32 	%p15, %r277, 0;
	@%p15 bra 	$L__BB13_43;
$L__BB13_44:
	// begin inline asm
	mov.u32 %r125, %laneid;
	// end inline asm
	mov.b32 	%r127, %f378;
	mov.b32 	%r128, 1;
	mov.b32 	%r149, 31;
	mov.b32 	%r150, -1;
	// begin inline asm
	shfl.sync.down.b32 %r126, %r127, %r128, %r149, %r150;
	// end inline asm
	setp.gt.s32 	%p16, %r125, 30;
	mov.b32 	%f159, %r126;
	add.f32 	%f160, %f378, %f159;
	selp.f32 	%f161, %f378, %f160, %p16;
	mov.b32 	%r132, %f161;
	mov.b32 	%r133, 2;
	// begin inline asm
	shfl.sync.down.b32 %r131, %r132, %r133, %r149, %r150;
	// end inline asm
	setp.gt.s32 	%p17, %r125, 29;
	mov.b32 	%f162, %r131;
	add.f32 	%f163, %f161, %f162;
	selp.f32 	%f164, %f161, %f163, %p17;
	mov.b32 	%r137, %f164;
	mov.b32 	%r138, 4;
	// begin inline asm
	shfl.sync.down.b32 %r136, %r137, %r138, %r149, %r150;
	// end inline asm
	setp.gt.s32 	%p18, %r125, 27;
	mov.b32 	%f165, %r136;
	add.f32 	%f166, %f164, %f165;
	selp.f32 	%f167, %f164, %f166, %p18;
	mov.b32 	%r142, %f167;
	mov.b32 	%r143, 8;
	// begin inline asm
	shfl.sync.down.b32 %r141, %r142, %r143, %r149, %r150;
	// end inline asm
	setp.gt.s32 	%p19, %r125, 23;
	mov.b32 	%f168, %r141;
	add.f32 	%f169, %f167, %f168;
	selp.f32 	%f170, %f167, %f169, %p19;
	mov.b32 	%r147, %f170;
	mov.b32 	%r148, 16;
	// begin inline asm
	shfl.sync.down.b32 %r146, %r147, %r148, %r149, %r150;
	// end inline asm
	setp.gt.s32 	%p20, %r125, 15;
	mov.b32 	%f171, %r146;
	add.f32 	%f37, %f170, %f171;
	selp.f32 	%f379, %f170, %f37, %p20;
	setp.ne.s32 	%p21, %r125, 0;
	@%p21 bra 	$L__BB13_46;
	shr.u32 	%r151, %r35, 3;
	and.b32  	%r152, %r151, 124;
	mov.u32 	%r153, _ZZN3cub18CUB_300001_SM_10006detail6reduce18DeviceReduceKernelINS2_10policy_hubIfjN4cuda3std3__44plusIfEEE10Policy1000EN6thrust24THRUST_300001_SM_1000_NS10device_ptrIfEEjS9_fNS7_10__identityEEEvT0_PT3_T1_NS0_13GridEvenShareISK_EET2_T4_E12temp_storage;
	add.s32 	%r154, %r153, %r152;
	st.shared.f32 	[%r154+16], %f37;
$L__BB13_46:
	bar.sync 	0;
	setp.ne.s32 	%p22, %r35, 0;
	@%p22 bra 	$L__BB13_48;
	ld.shared.f32 	%f172, [_ZZN3cub18CUB_300001_SM_10006detail6reduce18DeviceReduceKernelINS2_10policy_hubIfjN4cuda3std3__44plusIfEEE10Policy1000EN6thrust24THRUST_300001_SM_1000_NS10device_ptrIfEEjS9_fNS7_10__identityEEEvT0_PT3_T1_NS0_13GridEvenShareISK_EET2_T4_E12temp_storage+20];
	add.f32 	%f173, %f379, %f172;
	ld.shared.f32 	%f174, [_ZZN3cub18CUB_300001_SM_10006detail6reduce18DeviceReduceKernelINS2_10policy_hubIfjN4cuda3std3__44plusIfEEE10Policy1000EN6thrust24THRUST_300001_SM_1000_NS10device_ptrIfEEjS9_fNS7_10__identityEEEvT0_PT3_T1_NS0_13GridEvenShareISK_EET2_T4_E12temp_storage+24];
	add.f32 	%f175, %f173, %f174;
	ld.shared.f32 	%f176, [_ZZN3cub18CUB_300001_SM_10006detail6reduce18DeviceReduceKernelINS2_10policy_hubIfjN4cuda3std3__44plusIfEEE10Policy1000EN6thrust24THRUST_300001_SM_1000_NS10device_ptrIfEEjS9_fNS7_10__identityEEEvT0_PT3_T1_NS0_13GridEvenShareISK_EET2_T4_E12temp_storage+28];
	add.f32 	%f177, %f175, %f176;
	ld.shared.f32 	%f178, [_ZZN3cub18CUB_300001_SM_10006detail6reduce18DeviceReduceKernelINS2_10policy_hubIfjN4cuda3std3__44plusIfEEE10Policy1000EN6thrust24THRUST_300001_SM_1000_NS10device_ptrIfEEjS9_fNS7_10__identityEEEvT0_PT3_T1_NS0_13GridEvenShareISK_EET2_T4_E12temp_storage+32];
	add.f32 	%f179, %f177, %f178;
	ld.shared.f32 	%f180, [_ZZN3cub18CUB_300001_SM_10006detail6reduce18DeviceReduceKernelINS2_10policy_hubIfjN4cuda3std3__44plusIfEEE10Policy1000EN6thrust24THRUST_300001_SM_1000_NS10device_ptrIfEEjS9_fNS7_10__identityEEEvT0_PT3_T1_NS0_13GridEvenShareISK_EET2_T4_E12temp_storage+36];
	add.f32 	%f181, %f179, %f180;
	ld.shared.f32 	%f182, [_ZZN3cub18CUB_300001_SM_10006detail6reduce18DeviceReduceKernelINS2_10policy_hubIfjN4cuda3std3__44plusIfEEE10Policy1000EN6thrust24THRUST_300001_SM_1000_NS10device_ptrIfEEjS9_fNS7_10__identityEEEvT0_PT3_T1_NS0_13GridEvenShareISK_EET2_T4_E12temp_storage+40];
	add.f32 	%f183, %f181, %f182;
	ld.shared.f32 	%f184, [_ZZN3cub18CUB_300001_SM_10006detail6reduce18DeviceReduceKernelINS2_10policy_hubIfjN4cuda3std3__44plusIfEEE10Policy1000EN6thrust24THRUST_300001_SM_1000_NS10device_ptrIfEEjS9_fNS7_10__identityEEEvT0_PT3_T1_NS0_13GridEvenShareISK_EET2_T4_E12temp_storage+44];
	add.f32 	%f185, %f183, %f184;
	ld.shared.f32 	%f186, [_ZZN3cub18CUB_300001_SM_10006detail6reduce18DeviceReduceKernelINS2_10policy_hubIfjN4cuda3std3__44plusIfEEE10Policy1000EN6thrust24THRUST_300001_SM_1000_NS10device_ptrIfEEjS9_fNS7_10__identityEEEvT0_PT3_T1_NS0_13GridEvenShareISK_EET2_T4_E12temp_storage+48];
	add.f32 	%f187, %f185, %f186;
	ld.shared.f32 	%f188, [_ZZN3cub18CUB_300001_SM_10006detail6reduce18DeviceReduceKernelINS2_10policy_hubIfjN4cuda3std3__44plusIfEEE10Policy1000EN6thrust24THRUST_300001_SM_1000_NS10device_ptrIfEEjS9_fNS7_10__identityEEEvT0_PT3_T1_NS0_13GridEvenShareISK_EET2_T4_E12temp_storage+52];
	add.f32 	%f189, %f187, %f188;
	ld.shared.f32 	%f190, [_ZZN3cub18CUB_300001_SM_10006detail6reduce18DeviceReduceKernelINS2_10policy_hubIfjN4cuda3std3__44plusIfEEE10Policy1000EN6thrust24THRUST_300001_SM_1000_NS10device_ptrIfEEjS9_fNS7_10__identityEEEvT0_PT3_T1_NS0_13GridEvenShareISK_EET2_T4_E12temp_storage+56];
	add.f32 	%f191, %f189, %f190;
	ld.shared.f32 	%f192, [_ZZN3cub18CUB_300001_SM_10006detail6reduce18DeviceReduceKernelINS2_10policy_hubIfjN4cuda3std3__44plusIfEEE10Policy1000EN6thrust24THRUST_300001_SM_1000_NS10device_ptrIfEEjS9_fNS7_10__identityEEEvT0_PT3_T1_NS0_13GridEvenShareISK_EET2_T4_E12temp_storage+60];
	add.f32 	%f193, %f191, %f192;
	ld.shared.f32 	%f194, [_ZZN3cub18CUB_300001_SM_10006detail6reduce18DeviceReduceKernelINS2_10policy_hubIfjN4cuda3std3__44plusIfEEE10Policy1000EN6thrust24THRUST_300001_SM_1000_NS10device_ptrIfEEjS9_fNS7_10__identityEEEvT0_PT3_T1_NS0_13GridEvenShareISK_EET2_T4_E12temp_storage+64];
	add.f32 	%f195, %f193, %f194;
	ld.shared.f32 	%f196, [_ZZN3cub18CUB_300001_SM_10006detail6reduce18DeviceReduceKernelINS2_10policy_hubIfjN4cuda3std3__44plusIfEEE10Policy1000EN6thrust24THRUST_300001_SM_1000_NS10device_ptrIfEEjS9_fNS7_10__identityEEEvT0_PT3_T1_NS0_13GridEvenShareISK_EET2_T4_E12temp_storage+68];
	add.f32 	%f197, %f195, %f196;
	ld.shared.f32 	%f198, [_ZZN3cub18CUB_300001_SM_10006detail6reduce18DeviceReduceKernelINS2_10policy_hubIfjN4cuda3std3__44plusIfEEE10Policy1000EN6thrust24THRUST_300001_SM_1000_NS10device_ptrIfEEjS9_fNS7_10__identityEEEvT0_PT3_T1_NS0_13GridEvenShareISK_EET2_T4_E12temp_storage+72];
	add.f32 	%f199, %f197, %f198;
	ld.shared.f32 	%f200, [_ZZN3cub18CUB_300001_SM_10006detail6reduce18DeviceReduceKernelINS2_10policy_hubIfjN4cuda3std3__44plusIfEEE10Policy1000EN6thrust24THRUST_300001_SM_1000_NS10device_ptrIfEEjS9_fNS7_10__identityEEEvT0_PT3_T1_NS0_13GridEvenShareISK_EET2_T4_E12temp_storage+76];
	add.f32 	%f379, %f199, %f200;
$L__BB13_48:
	mov.u32 	%r256, %tid.x;
	setp.ne.s32 	%p64, %r256, 0;
	@%p64 bra 	$L__BB13_50;
	ld.param.u64 	%rd129, [_ZN3cub18CUB_300001_SM_10006detail6reduce18DeviceReduceKernelINS2_10policy_hubIfjN4cuda3std3__44plusIfEEE10Policy1000EN6thrust24THRUST_300001_SM_1000_NS10device_ptrIfEEjS9_fNS7_10__identityEEEvT0_PT3_T1_NS0_13GridEvenShareISK_EET2_T4__param_1];
	cvta.to.global.u64 	%rd126, %rd129;
	mul.wide.u32 	%rd127, %r3, 4;
	add.s64 	%rd128, %rd126, %rd127;
	st.global.f32 	[%rd128], %f379;
$L__BB13_50:
	ret;

}
	// .globl	_ZN3cub18CUB_300001_SM_10006detail6reduce28DeviceReduceSingleTileKernelINS2_10policy_hubIfjN4cuda3std3__44plusIfEEE10Policy1000EPfSC_iS9_ffNS7_10__identityEEEvT0_T1_T2_T3_T4_T6_
.visible .entry _ZN3cub18CUB_300001_SM_10006detail6reduce28DeviceReduceSingleTileKernelINS2_10policy_hubIfjN4cuda3std3__44plusIfEEE10Policy1000EPfSC_iS9_ffNS7_10__identityEEEvT0_T1_T2_T3_T4_T6_(
	.param .u64 .ptr .align 1 _ZN3cub18CUB_300001_SM_10006detail6reduce28DeviceReduceSingleTileKernelINS2_10policy_hubIfjN4cuda3std3__44plusIfEEE10Policy1000EPfSC_iS9_ffNS7_10__identityEEEvT0_T1_T2_T3_T4_T6__param_0,
	.param .u64 .ptr .align 1 _ZN3cub18CUB_300001_SM_10006detail6reduce28DeviceReduceSingleTileKernelINS2_10policy_hubIfjN4cuda3std3__44plusIfEEE10Policy1000EPfSC_iS9_ffNS7_10__identityEEEvT0_T1_T2_T3_T4_T6__param_1,
	.param .u32 _ZN3cub18CUB_300001_SM_10006detail6reduce28DeviceReduceSingleTileKernelINS2_10policy_hubIfjN4cuda3std3__44plusIfEEE10Policy1000EPfSC_iS9_ffNS7_10__identityEEEvT0_T1_T2_T3_T4_T6__param_2,
	.param .align 1 .b8 _ZN3cub18CUB_300001_SM_10006detail6reduce28DeviceReduceSingleTileKernelINS2_10policy_hubIfjN4cuda3std3__44plusIfEEE10Policy1000EPfSC_iS9_ffNS7_10__identityEEEvT0_T1_T2_T3_T4_T6__param_3[1],
	.param .f32 _ZN3cub18CUB_300001_SM_10006detail6reduce28DeviceReduceSingleTileKernelINS2_10policy_hubIfjN4cuda3std3__44plusIfEEE10Policy1000EPfSC_iS9_ffNS7_10__identityEEEvT0_T1_T2_T3_T4_T6__param_4,
	.param .align 1 .b8 _ZN3cub18CUB_300001_SM_10006detail6reduce28DeviceReduceSingleTileKernelINS2_10policy_hubIfjN4cuda3std3__44plusIfEEE10Policy1000EPfSC_iS9_ffNS7_10__identityEEEvT0_T1_T2_T3_T4_T6__param_5[1]
)
.maxntid 512
.minnctapersm 1
{
	.reg .pred 	%p<113>;
	.reg .b32 	%r<407>;
	.reg .b32 	%f<531>;
	.reg .b64 	%rd<133>;
	// demoted variable
	.shared .align 4 .b8 _ZZN3cub18CUB_300001_SM_10006detail6reduce28DeviceReduceSingleTileKernelINS2_10policy_hubIfjN4cuda3std3__44plusIfEEE10Policy1000EPfSC_iS9_ffNS7_10__identityEEEvT0_T1_T2_T3_T4_T6_E12temp_storage[84];
	ld.param.u64 	%rd16, [_ZN3cub18CUB_300001_SM_10006detail6reduce28DeviceReduceSingleTileKernelINS2_10policy_hubIfjN4cuda3std3__44plusIfEEE10Policy1000EPfSC_iS9_ffNS7_10__identityEEEvT0_T1_T2_T3_T4_T6__param_0];
	ld.param.u64 	%rd17, [_ZN3cub18CUB_300001_SM_10006detail6reduce28DeviceReduceSingleTileKernelINS2_10policy_hubIfjN4cuda3std3__44plusIfEEE10Policy1000EPfSC_iS9_ffNS7_10__identityEEEvT0_T1_T2_T3_T4_T6__param_1];
	ld.param.u32 	%r67, [_ZN3cub18CUB_300001_SM_10006detail6reduce28DeviceReduceSingleTileKernelINS2_10policy_hubIfjN4cuda3std3__44plusIfEEE10Policy1000EPfSC_iS9_ffNS7_10__identityEEEvT0_T1_T2_T3_T4_T6__param_2];
	ld.param.f32 	%f58, [_ZN3cub18CUB_300001_SM_10006detail6reduce28DeviceReduceSingleTileKernelINS2_10policy_hubIfjN4cuda3std3__44plusIfEEE10Policy1000EPfSC_iS9_ffNS7_10__identityEEEvT0_T1_T2_T3_T4_T6__param_4];
	cvta.to.global.u64 	%rd1, %rd17;
	setp.ne.s32 	%p1, %r67, 0;
	@%p1 bra 	$L__BB14_3;
	mov.u32 	%r380, %tid.x;
	setp.ne.s32 	%p112, %r380, 0;
	@%p112 bra 	$L__BB14_74;
	st.global.f32 	[%rd1], %f58;
	bra.uni 	$L__BB14_74;
$L__BB14_3:
	and.b64  	%rd18, %rd16, 7;
	setp.ne.s64 	%p2, %rd18, 0;
	@%p2 bra 	$L__BB14_38;
	setp.gt.s32 	%p57, %r67, 8191;
	@%p57 bra 	$L__BB14_22;
	mov.u32 	%r1, %tid.x;
	setp.ge.s32 	%p74, %r1, %r67;
	mov.f32 	%f509, 0f00000000;
	mov.u32 	%r384, %r1;
	@%p74 bra 	$L__BB14_7;
	mul.wide.u32 	%rd121, %r1, 4;
	add.s64 	%rd120, %rd16, %rd121;
	// begin inline asm
	ld.global.nc.u32 %r300, [%rd120];
	// end inline asm
	mov.b32 	%f509, %r300;
	add.s32 	%r384, %r1, 512;
$L__BB14_7:
	setp.ge.s32 	%p75, %r384, %r67;
	@%p75 bra 	$L__BB14_13;
	not.b32 	%r301, %r384;
	add.s32 	%r4, %r67, %r301;
	and.b32  	%r302, %r4, 1536;
	setp.eq.s32 	%p76, %r302, 1536;
	@%p76 bra 	$L__BB14_11;
	mul.wide.u32 	%rd122, %r384, 4;
	add.s64 	%rd129, %rd16, %rd122;
	shr.u32 	%r303, %r4, 9;
	add.s32 	%r304, %r303, 1;
	and.b32  	%r305, %r304, 3;
	neg.s32 	%r382, %r305;
$L__BB14_10:
	.pragma "nounroll";
	// begin inline asm
	ld.global.nc.u32 %r306, [%rd129];
	// end inline asm
	mov.b32 	%f395, %r306;
	add.f32 	%f509, %f509, %f395;
	add.s32 	%r384, %r384, 512;
	add.s64 	%rd129, %rd129, 2048;
	add.s32 	%r382, %r382, 1;
	setp.ne.s32 	%p77, %r382, 0;
	@%p77 bra 	$L__BB14_10;
$L__BB14_11:
	setp.lt.u32 	%p78, %r4, 1536;
	@%p78 bra 	$L__BB14_13;
$L__BB14_12:
	mul.wide.s32 	%rd128, %r384, 4;
	add.s64 	%rd124, %rd16, %rd128;
	// begin inline asm
	ld.global.nc.u32 %r307, [%rd124];
	// end inline asm
	mov.b32 	%f396, %r307;
	add.f32 	%f397, %f509, %f396;
	add.s64 	%rd125, %rd124, 2048;
	// begin inline asm
	ld.global.nc.u32 %r308, [%rd125];
	// end inline asm
	mov.b32 	%f398, %r308;
	add.f32 	%f399, %f397, %f398;
	add.s64 	%rd126, %rd124, 4096;
	// begin inline asm
	ld.global.nc.u32 %r309, [%rd126];
	// end inline asm
	mov.b32 	%f400, %r309;
	add.f32 	%f401, %f399, %f400;
	add.s64 	%rd127, %rd124, 6144;
	// begin inline asm
	ld.global.nc.u32 %r310, [%rd127];
	// end inline asm
	mov.b32 	%f402, %r310;
	add.f32 	%f509, %f401, %f402;
	add.s32 	%r384, %r384, 2048;
	setp.lt.s32 	%p79, %r384, %r67;
	@%p79 bra 	$L__BB14_12;
$L__BB14_13:
	setp.lt.s32 	%p80, %r67, 512;
	@%p80 bra 	$L__BB14_18;
	// begin inline asm
	mov.u32 %r349, %laneid;
	// end inline asm
	mov.b32 	%r351, %f509;
	mov.b32 	%r352, 1;
	mov.b32 	%r373, 31;
	mov.b32 	%r374, -1;
	// begin inline asm
	shfl.sync.down.b32 %r350, %r351, %r352, %r373, %r374;
	// end inline asm
	setp.gt.s32 	%p104, %r349, 30;
	mov.b32 	%f461, %r350;
	add.f32 	%f462, %f509, %f461;
	selp.f32 	%f463, %f509, %f462, %p104;
	mov.b32 	%r356, %f463;
	mov.b32 	%r357, 2;
	// begin inline asm
	shfl.sync.down.b32 %r355, %r356, %r357, %r373, %r374;
	// end inline asm
	setp.gt.s32 	%p105, %r349, 29;
	mov.b32 	%f464, %r355;
	add.f32 	%f465, %f463, %f464;
	selp.f32 	%f466, %f463, %f465, %p105;
	mov.b32 	%r361, %f466;
	mov.b32 	%r362, 4;
	// begin inline asm
	shfl.sync.down.b32 %r360, %r361, %r362, %r373, %r374;
	// end inline asm
	setp.gt.s32 	%p106, %r349, 27;
	mov.b32 	%f467, %r360;
	add.f32 	%f468, %f466, %f467;
	selp.f32 	%f469, %f466, %f468, %p106;
	mov.b32 	%r366, %f469;
	mov.b32 	%r367, 8;
	// begin inline asm
	shfl.sync.down.b32 %r365, %r366, %r367, %r373, %r374;
	// end inline asm
	setp.gt.s32 	%p107, %r349, 23;
	mov.b32 	%f470, %r365;
	add.f32 	%f471, %f469, %f470;
	selp.f32 	%f472, %f469, %f471, %p107;
	mov.b32 	%r371, %f472;
	mov.b32 	%r372, 16;
	// begin inline asm
	shfl.sync.down.b32 %r370, %r371, %r372, %r373, %r374;
	// end inline asm
	setp.gt.s32 	%p108, %r349, 15;
	mov.b32 	%f473, %r370;
	add.f32 	%f10, %f472, %f473;
	selp.f32 	%f530, %f472, %f10, %p108;
	setp.ne.s32 	%p109, %r349, 0;
	@%p109 bra 	$L__BB14_16;
	shr.u32 	%r375, %r1, 3;
	and.b32  	%r376, %r375, 124;
	mov.u32 	%r377, _ZZN3cub18CUB_300001_SM_10006detail6reduce28DeviceReduceSingleTileKernelINS2_10policy_hubIfjN4cuda3std3__44plusIfEEE10Policy1000EPfSC_iS9_ffNS7_10__identityEEEvT0_T1_T2_T3_T4_T6_E12temp_storage;
	add.s32 	%r378, %r377, %r376;
	st.shared.f32 	[%r378+16], %f10;
$L__BB14_16:
	bar.sync 	0;
	setp.ne.s32 	%p110, %r1, 0;
	@%p110 bra 	$L__BB14_72;
	ld.shared.f32 	%f474, [_ZZN3cub18CUB_300001_SM_10006detail6reduce28DeviceReduceSingleTileKernelINS2_10policy_hubIfjN4cuda3std3__44plusIfEEE10Policy1000EPfSC_iS9_ffNS7_10__identityEEEvT0_T1_T2_T3_T4_T6_E12temp_storage+20];
	add.f32 	%f475, %f530, %f474;
	ld.shared.f32 	%f476, [_ZZN3cub18CUB_300001_SM_10006detail6reduce28DeviceReduceSingleTileKernelINS2_10policy_hubIfjN4cuda3std3__44plusIfEEE10Policy1000EPfSC_iS9_ffNS7_10__identityEEEvT0_T1_T2_T3_T4_T6_E12temp_storage+24];
	add.f32 	%f477, %f475, %f476;
	ld.shared.f32 	%f478, [_ZZN3cub18CUB_300001_SM_10006detail6reduce28DeviceReduceSingleTileKernelINS2_10policy_hubIfjN4cuda3std3__44plusIfEEE10Policy1000EPfSC_iS9_ffNS7_10__identityEEEvT0_T1_T2_T3_T4_T6_E12temp_storage+28];
	add.f32 	%f479, %f477, %f478;
	ld.shared.f32 	%f480, [_ZZN3cub18CUB_300001_SM_10006detail6reduce28DeviceReduceSingleTileKernelINS2_10policy_hubIfjN4cuda3std3__44plusIfEEE10Policy1000EPfSC_iS9_ffNS7_10__identityEEEvT0_T1_T2_T3_T4_T6_E12temp_storage+32];
	add.f32 	%f481, %f479, %f480;
	ld.shared.f32 	%f482, [_ZZN3cub18CUB_300001_SM_10006detail6reduce28DeviceReduceSingleTileKernelINS2_10policy_hubIfjN4cuda3std3__44plusIfEEE10Policy1000EPfSC_iS9_ffNS7_10__identityEEEvT0_T1_T2_T3_T4_T6_E12temp_storage+36];
	add.f32 	%f483, %f481, %f482;
	ld.shared.f32 	%f484, [_ZZN3cub18CUB_300001_SM_10006detail6reduce28DeviceReduceSingleTileKernelINS2_10policy_hubIfjN4cuda3std3__44plusIfEEE10Policy1000EPfSC_iS9_ffNS7_10__identityEEEvT0_T1_T2_T3_T4_T6_E12temp_storage+40];
	add.f32 	%f485, %f483, %f484;
	ld.shared.f32 	%f486, [_ZZN3cub18CUB_300001_SM_10006detail6reduce28DeviceReduceSingleTileKernelINS2_10policy_hubIfjN4cuda3std3__44plusIfEEE10Policy1000EPfSC_iS9_ffNS7_10__identityEEEvT0_T1_T2_T3_T4_T6_E12temp_storage+44];
	add.f32 	%f487, %f485, %f486;
	ld.shared.f32 	%f488, [_ZZN3cub18CUB_300001_SM_10006detail6reduce28DeviceReduceSingleTileKernelINS2_10policy_hubIfjN4cuda3std3__44plusIfEEE10Policy1000EPfSC_iS9_ffNS7_10__identityEEEvT0_T1_T2_T3_T4_T6_E12temp_storage+48];
	add.f32 	%f489, %f487, %f488;
	ld.shared.f32 	%f490, [_ZZN3cub18CUB_300001_SM_10006detail6reduce28DeviceReduceSingleTileKernelINS2_10policy_hubIfjN4cuda3std3__44plusIfEEE10Policy1000EPfSC_iS9_ffNS7_10__identityEEEvT0_T1_T2_T3_T4_T6_E12temp_storage+52];
	add.f32 	%f491, %f489, %f490;
	ld.shared.f32 	%f492, [_ZZN3cub18CUB_300001_SM_10006detail6reduce28DeviceReduceSingleTileKernelINS2_10policy_hubIfjN4cuda3std3__44plusIfEEE10Policy1000EPfSC_iS9_ffNS7_10__identityEEEvT0_T1_T2_T3_T4_T6_E12temp_storage+56];
	add.f32 	%f493, %f491, %f492;
	ld.shared.f32 	%f494, [_ZZN3cub18CUB_300001_SM_10006detail6reduce28DeviceReduceSingleTileKernelINS2_10policy_hubIfjN4cuda3std3__44plusIfEEE10Policy1000EPfSC_iS9_ffNS7_10__identityEEEvT0_T1_T2_T3_T4_T6_E12temp_storage+60];
	add.f32 	%f495, %f493, %f494;
	ld.shared.f32 	%f496, [_ZZN3cub18CUB_300001_SM_10006detail6reduce28DeviceReduceSingleTileKernelINS2_10policy_hubIfjN4cuda3std3__44plusIfEEE10Policy1000EPfSC_iS9_ffNS7_10__identityEEEvT0_T1_T2_T3_T4_T6_E12temp_storage+64];
	add.f32 	%f497, %f495, %f496;
	ld.shared.f32 	%f498, [_ZZN3cub18CUB_300001_SM_10006detail6reduce28DeviceReduceSingleTileKernelINS2_10policy_hubIfjN4cuda3std3__44plusIfEEE10Policy1000EPfSC_iS9_ffNS7_10__identityEEEvT0_T1_T2_T3_T4_T6_E12temp_storage+68];
	add.f32 	%f499, %f497, %f498;
	ld.shared.f32 	%f500, [_ZZN3cub18CUB_300001_SM_10006detail6reduce28DeviceReduceSingleTileKernelINS2_10policy_hubIfjN4cuda3std3__44plusIfEEE10Policy1000EPfSC_iS9_ffNS7_10__identityEEEvT0_T1_T2_T3_T4_T6_E12temp_storage+72];
	add.f32 	%f501, %f499, %f500;
	ld.shared.f32 	%f502, [_ZZN3cub18CUB_300001_SM_10006detail6reduce28DeviceReduceSingleTileKernelINS2_10policy_hubIfjN4cuda3std3__44plusIfEEE10Policy1000EPfSC_iS9_ffNS7_10__identityEEEvT0_T1_T2_T3_T4_T6_E12temp_storage+76];
	add.f32 	%f530, %f501, %f502;
	bra.uni 	$L__BB14_72;
$L__BB14_18:
	// begin inline asm
	mov.u32 %r311, %laneid;
	// end inline asm
	and.b32  	%r337, %r1, 992;
	add.s32 	%r338, %r337, 32;
	setp.gt.s32 	%p81, %r338, %r67;
	not.b32 	%r339, %r337;
	add.s32 	%r340, %r67, %r339;
	selp.b32 	%r335, %r340, 31, %p81;
	mov.b32 	%r313, %f509;
	mov.b32 	%r314, 1;
	mov.b32 	%r336, -1;
	// begin inline asm
	shfl.sync.down.b32 %r312, %r313, %r314, %r335, %r336;
	// end inline asm
	setp.lt.s32 	%p82, %r311, %r335;
	mov.b32 	%f403, %r312;
	add.f32 	%f404, %f509, %f403;
	selp.f32 	%f405, %f404, %f509, %p82;
	mov.b32 	%r318, %f405;
	mov.b32 	%r319, 2;
	// begin inline asm
	shfl.sync.down.b32 %r317, %r318, %r319, %r335, %r336;
	// end inline asm
	add.s32 	%r341, %r311, 2;
	setp.gt.s32 	%p83, %r341, %r335;
	mov.b32 	%f406, %r317;
	add.f32 	%f407, %f405, %f406;
	selp.f32 	%f408, %f405, %f407, %p83;
	mov.b32 	%r323, %f408;
	mov.b32 	%r324, 4;
	// begin inline asm
	shfl.sync.down.b32 %r322, %r323, %r324, %r335, %r336;
	// end inline asm
	add.s32 	%r342, %r311, 4;
	setp.gt.s32 	%p84, %r342, %r335;
	mov.b32 	%f409, %r322;
	add.f32 	%f410, %f408, %f409;
	selp.f32 	%f411, %f408, %f410, %p84;
	mov.b32 	%r328, %f411;
	mov.b32 	%r329, 8;
	// begin inline asm
	shfl.sync.down.b32 %r327, %r328, %r329, %r335, %r336;
	// end inline asm
	add.s32 	%r343, %r311, 8;
	setp.gt.s32 	%p85, %r343, %r335;
	mov.b32 	%f412, %r327;
	add.f32 	%f413, %f411, %f412;
	selp.f32 	%f414, %f411, %f413, %p85;
	mov.b32 	%r333, %f414;
	mov.b32 	%r334, 16;
	// begin inline asm
	shfl.sync.down.b32 %r332, %r333, %r334, %r335, %r336;
	// end inline asm
	add.s32 	%r344, %r311, 16;
	setp.gt.s32 	%p86, %r344, %r335;
	mov.b32 	%f415, %r332;
	add.f32 	%f416, %f414, %f415;
	selp.f32 	%f530, %f414, %f416, %p86;
	setp.ne.s32 	%p87, %r311, 0;
	@%p87 bra 	$L__BB14_20;
	shr.u32 	%r345, %r1, 3;
	and.b32  	%r346, %r345, 124;
	mov.u32 	%r347, _ZZN3cub18CUB_300001_SM_10006detail6reduce28DeviceReduceSingleTileKernelINS2_10policy_hubIfjN4cuda3std3__44plusIfEEE10Policy1000EPfSC_iS9_ffNS7_10__identityEEEvT0_T1_T2_T3_T4_T6_E12temp_storage;
	add.s32 	%r348, %r347, %r346;
	st.shared.f32 	[%r348+16], %f530;
$L__BB14_20:
	bar.sync 	0;
	setp.ne.s32 	%p88, %r1, 0;
	@%p88 bra 	$L__BB14_72;
	setp.gt.s32 	%p89, %r67, 32;
	ld.shared.f32 	%f417, [_ZZN3cub18CUB_300001_SM_10006detail6reduce28DeviceReduceSingleTileKernelINS2_10policy_hubIfjN4cuda3std3__44plusIfEEE10Policy1000EPfSC_iS9_ffNS7_10__identityEEEvT0_T1_T2_T3_T4_T6_E12temp_storage+20];
	add.f32 	%f418, %f530, %f417;
	selp.f32 	%f419, %f418, %f530, %p89;
	setp.gt.s32 	%p90, %r67, 64;
	ld.shared.f32 	%f420, [_ZZN3cub18CUB_300001_SM_10006detail6reduce28DeviceReduceSingleTileKernelINS2_10policy_hubIfjN4cuda3std3__44plusIfEEE10Policy1000EPfSC_iS9_ffNS7_10__identityEEEvT0_T1_T2_T3_T4_T6_E12temp_storage+24];
	add.f32 	%f421, %f420, %f419;
	selp.f32 	%f422, %f421, %f419, %p90;
	setp.gt.s32 	%p91, %r67, 96;
	ld.shared.f32 	%f423, [_ZZN3cub18CUB_300001_SM_10006detail6reduce28DeviceReduceSingleTileKernelINS2_10policy_hubIfjN4cuda3std3__44plusIfEEE10Policy1000EPfSC_iS9_ffNS7_10__identityEEEvT0_T1_T2_T3_T4_T6_E12temp_storage+28];
	add.f32 	%f424, %f423, %f422;
	selp.f32 	%f425, %f424, %f422, %p91;
	setp.gt.s32 	%p92, %r67, 128;
	ld.shared.f32 	%f426, [_ZZN3cub18CUB_300001_SM_10006detail6reduce28DeviceReduceSingleTileKernelINS2_10policy_hubIfjN4cuda3std3__44plusIfEEE10Policy1000EPfSC_iS9_ffNS7_10__identityEEEvT0_T1_T2_T3_T4_T6_E12temp_storage+32];
	add.f32 	%f427, %f426, %f425;
	selp.f32 	%f428, %f427, %f425, %p92;
	setp.gt.s32 	%p93, %r67, 160;
	ld.shared.f32 	%f429, [_ZZN3cub18CUB_300001_SM_10006detail6reduce28DeviceReduceSingleTileKernelINS2_10policy_hubIfjN4cuda3std3__44plusIfEEE10Policy1000EPfSC_iS9_ffNS7_10__identityEEEvT0_T1_T2_T3_T4_T6_E12temp_storage+36];
	add.f32 	%f430, %f429, %f428;
	selp.f32 	%f431, %f430, %f428, %p93;
	setp.gt.s32 	%p94, %r67, 192;
	ld.shared.f32 	%f432, [_ZZN3cub18CUB_300001_SM_10006detail6reduce28DeviceReduceSingleTileKernelINS2_10policy_hubIfjN4cuda3std3__44plusIfEEE10Policy1000EPfSC_iS9_ffNS7_10__identityEEEvT0_T1_T2_T3_T4_T6_E12temp_storage+40];
	add.f32 	%f433, %f432, %f431;
	selp.f32 	%f434, %f433, %f431, %p94;
	setp.gt.s32 	%p95, %r67, 224;
	ld.shared.f32 	%f435, [_ZZN3cub18CUB_300001_SM_10006detail6reduce28DeviceReduceSingleTileKernelINS2_10policy_hubIfjN4cuda3std3__44plusIfEEE10Policy1000EPfSC_iS9_ffNS7_10__identityEEEvT0_T1_T2_T3_T4_T6_E12temp_storage+44];
	add.f32 	%f436, %f435, %f434;
	selp.f32 	%f437, %f436, %f434, %p95;
	setp.gt.s32 	%p96, %r67, 256;
	ld.shared.f32 	%f438, [_ZZN3cub18CUB_300001_SM_10006detail6reduce28DeviceReduceSingleTileKernelINS2_10policy_hubIfjN4cuda3std3__44plusIfEEE10Policy1000EPfSC_iS9_ffNS7_10__identityEEEvT0_T1_T2_T3_T4_T6_E12temp_storage+48];
	add.f32 	%f439, %f438, %f437;
	selp.f32 	%f440, %f439, %f437, %p96;
	setp.gt.s32 	%p97, %r67, 288;
	ld.shared.f32 	%f441, [_ZZN3cub18CUB_300001_SM_10006detail6reduce28DeviceReduceSingleTileKernelINS2_10policy_hubIfjN4cuda3std3__44plusIfEEE10Policy1000EPfSC_iS9_ffNS7_10__identityEEEvT0_T1_T2_T3_T4_T6_E12temp_storage+52];
	add.f32 	%f442, %f441, %f440;
	selp.f32 	%f443, %f442, %f440, %p97;
	setp.gt.s32 	%p98, %r67, 320;
	ld.shared.f32 	%f444, [_ZZN3cub18CUB_300001_SM_10006detail6reduce28DeviceReduceSingleTileKernelINS2_10policy_hubIfjN4cuda3std3__44plusIfEEE10Policy1000EPfSC_iS9_ffNS7_10__identityEEEvT0_T1_T2_T3_T4_T6_E12temp_storage+56];
	add.f32 	%f445, %f444, %f443;
	selp.f32 	%f446, %f445, %f443, %p98;
	setp.gt.s32 	%p99, %r67, 352;
	ld.shared.f32 	%f447, [_ZZN3cub18CUB_300001_SM_10006detail6reduce28DeviceReduceSingleTileKernelINS2_10policy_hubIfjN4cuda3std3__44plusIfEEE10Policy1000EPfSC_iS9_ffNS7_10__identityEEEvT0_T1_T2_T3_T4_T6_E12temp_storage+60];
	add.f32 	%f448, %f447, %f446;
	selp.f32 	%f449, %f448, %f446, %p99;
	setp.gt.s32 	%p100, %r67, 384;
	ld.shared.f32 	%f450, [_ZZN3cub18CUB_300001_SM_10006detail6reduce28DeviceReduceSingleTileKernelINS2_10policy_hubIfjN4cuda3std3__44plusIfEEE10Policy1000EPfSC_iS9_ffNS7_10__identityEEEvT0_T1_T2_T3_T4_T6_E12temp_storage+64];
	add.f32 	%f451, %f450, %f449;
	selp.f32 	%f452, %f451, %f449, %p100;
	setp.gt.s32 	%p101, %r67, 416;
	ld.shared.f32 	%f453, [_ZZN3cub18CUB_300001_SM_10006detail6reduce28DeviceReduceSingleTileKernelINS2_10policy_hubIfjN4cuda3std3__44plusIfEEE10Policy1000EPfSC_iS9_ffNS7_10__identityEEEvT0_T1_T2_T3_T4_T6_E12temp_storage+68];
	add.f32 	%f454, %f453, %f452;
	selp.f32 	%f455, %f454, %f452, %p101;
	setp.gt.s32 	%p102, %r67, 448;
	ld.shared.f32 	%f456, [_ZZN3cub18CUB_300001_SM_10006detail6reduce28DeviceReduceSingleTileKernelINS2_10policy_hubIfjN4cuda3std3__44plusIfEEE10Policy1000EPfSC_iS9_ffNS7_10__identityEEEvT0_T1_T2_T3_T4_T6_E12temp_storage+72];
	add.f32 	%f457, %f456, %f455;
	selp.f32 	%f458, %f457, %f455, %p102;
	setp.gt.s32 	%p103, %r67, 480;
	ld.shared.f32 	%f459, [_ZZN3cub18CUB_300001_SM_10006detail6reduce28DeviceReduceSingleTileKernelINS2_10policy_hubIfjN4cuda3std3__44plusIfEEE10Policy1000EPfSC_iS9_ffNS7_10__identityEEEvT0_T1_T2_T3_T4_T6_E12temp_storage+76];
	add.f32 	%f460, %f459, %f458;
	selp.f32 	%f530, %f460, %f458, %p103;
	bra.uni 	$L__BB14_72;
$L__BB14_22:
	mov.u32 	%r13, %tid.x;
	shl.b32 	%r224, %r13, 1;
	mul.wide.u32 	%rd90, %r224, 4;
	add.s64 	%rd75, %rd16, %rd90;
	// begin inline asm
	ld.global.nc.u64 %rd74, [%rd75];
	// end inline asm
	mov.b64 	{%r225, %r226}, %rd74;
	mov.b32 	%f281, %r226;
	mov.b32 	%f282, %r225;
	add.s64 	%rd77, %rd75, 4096;
	// begin inline asm
	ld.global.nc.u64 %rd76, [%rd77];
	// end inline asm
	mov.b64 	{%r227, %r228}, %rd76;
	mov.b32 	%f283, %r228;
	mov.b32 	%f284, %r227;
	add.s64 	%rd79, %rd75, 8192;
	// begin inline asm
	ld.global.nc.u64 %rd78, [%rd79];
	// end inline asm
	mov.b64 	{%r229, %r230}, %rd78;
	mov.b32 	%f285, %r230;
	mov.b32 	%f286, %r229;
	add.s64 	%rd81, %rd75, 12288;
	// begin inline asm
	ld.global.nc.u64 %rd80, [%rd81];
	// end inline asm
	mov.b64 	{%r231, %r232}, %rd80;
	mov.b32 	%f287, %r232;
	mov.b32 	%f288, %r231;
	add.s64 	%rd83, %rd75, 16384;
	// begin inline asm
	ld.global.nc.u64 %rd82, [%rd83];
	// end inline asm
	mov.b64 	{%r233, %r234}, %rd82;
	mov.b32 	%f289, %r234;
	mov.b32 	%f290, %r233;
	add.s64 	%rd85, %rd75, 20480;
	// begin inline asm
	ld.global.nc.u64 %rd84, [%rd85];
	// end inline asm
	mov.b64 	{%r235, %r236}, %rd84;
	mov.b32 	%f291, %r236;
	mov.b32 	%f292, %r235;
	add.s64 	%rd87, %rd75, 24576;
	// begin inline asm
	ld.global.nc.u64 %rd86, [%rd87];
	// end inline asm
	mov.b64 	{%r237, %r238}, %rd86;
	mov.b32 	%f293, %r238;
	mov.b32 	%f294, %r237;
	add.s64 	%rd89, %rd75, 28672;
	// begin inline asm
	ld.global.nc.u64 %rd88, [%rd89];
	// end inline asm
	mov.b64 	{%r239, %r240}, %rd88;
	mov.b32 	%f295, %r240;
	mov.b32 	%f296, %r239;
	add.f32 	%f297, %f282, %f281;
	add.f32 	%f298, %f284, %f283;
	add.f32 	%f299, %f286, %f285;
	add.f32 	%f300, %f288, %f287;
	add.f32 	%f301, %f290, %f289;
	add.f32 	%f302, %f292, %f291;
	add.f32 	%f303, %f294, %f293;
	add.f32 	%f304, %f296, %f295;
	add.f32 	%f305, %f297, %f298;
	add.f32 	%f306, %f299, %f300;
	add.f32 	%f307, %f301, %f302;
	add.f32 	%f308, %f303, %f304;
	add.f32 	%f309, %f305, %f306;
	add.f32 	%f310, %f307, %f308;
	add.f32 	%f516, %f309, %f310;
	setp.lt.u32 	%p58, %r67, 16384;
	mov.b32 	%r387, 8192;
	@%p58 bra 	$L__BB14_26;
	add.s32 	%r14, %r67, -8192;
	mov.b32 	%r387, 8192;
$L__BB14_24:
	mul.wide.s32 	%rd107, %r387, 4;
	add.s64 	%rd92, %rd75, %rd107;
	// begin inline asm
	ld.global.nc.u64 %rd91, [%rd92];
	// end inline asm
	mov.b64 	{%r242, %r243}, %rd91;
	mov.b32 	%f311, %r243;
	mov.b32 	%f312, %r242;
	add.s64 	%rd94, %rd92, 4096;
	// begin inline asm
	ld.global.nc.u64 %rd93, [%rd94];
	// end inline asm
	mov.b64 	{%r244, %r245}, %rd93;
	mov.b32 	%f313, %r245;
	mov.b32 	%f314, %r244;
	add.s64 	%rd96, %rd92, 8192;
	// begin inline asm
	ld.global.nc.u64 %rd95, [%rd96];
	// end inline asm
	mov.b64 	{%r246, %r247}, %rd95;
	mov.b32 	%f315, %r247;
	mov.b32 	%f316, %r246;
	add.s64 	%rd98, %rd92, 12288;
	// begin inline asm
	ld.global.nc.u64 %rd97, [%rd98];
	// end inline asm
	mov.b64 	{%r248, %r249}, %rd97;
	mov.b32 	%f317, %r249;
	mov.b32 	%f318, %r248;
	add.s64 	%rd100, %rd92, 16384;
	// begin inline asm
	ld.global.nc.u64 %rd99, [%rd100];
	// end inline asm
	mov.b64 	{%r250, %r251}, %rd99;
	mov.b32 	%f319, %r251;
	mov.b32 	%f320, %r250;
	add.s64 	%rd102, %rd92, 20480;
	// begin inline asm
	ld.global.nc.u64 %rd101, [%rd102];
	// end inline asm
	mov.b64 	{%r252, %r253}, %rd101;
	mov.b32 	%f321, %r253;
	mov.b32 	%f322, %r252;
	add.s64 	%rd104, %rd92, 24576;
	// begin inline asm
	ld.global.nc.u64 %rd103, [%rd104];
	// end inline asm
	mov.b64 	{%r254, %r255}, %rd103;
	mov.b32 	%f323, %r255;
	mov.b32 	%f324, %r254;
	add.s64 	%rd106, %rd92, 28672;
	// begin inline asm
	ld.global.nc.u64 %rd105, [%rd106];
	// end inline asm
	mov.b64 	{%r256, %r257}, %rd105;
	mov.b32 	%f325, %r257;
	mov.b32 	%f326, %r256;
	add.f32 	%f327, %f516, %f312;
	add.f32 	%f328, %f311, %f314;
	add.f32 	%f329, %f313, %f316;
	add.f32 	%f330, %f315, %f318;
	add.f32 	%f331, %f317, %f320;
	add.f32 	%f332, %f319, %f322;
	add.f32 	%f333, %f321, %f324;
	add.f32 	%f334, %f323, %f326;
	add.f32 	%f335, %f327, %f328;
	add.f32 	%f336, %f329, %f330;
	add.f32 	%f337, %f331, %f332;
	add.f32 	%f338, %f333, %f334;
	add.f32 	%f339, %f335, %f336;
	add.f32 	%f340, %f337, %f338;
	add.f32 	%f341, %f339, %f340;
	add.f32 	%f516, %f341, %f325;
	sub.s32 	%r258, %r67, %r387;
	setp.lt.s32 	%p59, %r258, 8192;
	@%p59 bra 	$L__BB14_34;
	add.s32 	%r387, %r387, 8192;
	setp.le.s32 	%p60, %r387, %r14;
	@%p60 bra 	$L__BB14_24;
$L__BB14_26:
	setp.le.s32 	%p61, %r67, %r387;
	@%p61 bra 	$L__BB14_34;
	sub.s32 	%r18, %r67, %r387;
	setp.ge.s32 	%p62, %r13, %r18;
	@%p62 bra 	$L__BB14_34;
	not.b32 	%r259, %r13;
	add.s32 	%r260, %r67, %r259;
	sub.s32 	%r19, %r260, %r387;
	and.b32  	%r261, %r19, 1536;
	setp.eq.s32 	%p63, %r261, 1536;
	mov.u32 	%r391, %r13;
	@%p63 bra 	$L__BB14_31;
	add.s32 	%r389, %r13, %r387;
	shr.u32 	%r262, %r19, 9;
	add.s32 	%r263, %r262, 1;
	and.b32  	%r264, %r263, 3;
	neg.s32 	%r388, %r264;
	mov.u32 	%r391, %r13;
$L__BB14_30:
	.pragma "nounroll";
	mul.wide.u32 	%rd109, %r389, 4;
	add.s64 	%rd108, %rd16, %rd109;
	// begin inline asm
	ld.global.nc.u32 %r265, [%rd108];
	// end inline asm
	mov.b32 	%f343, %r265;
	add.f32 	%f516, %f516, %f343;
	add.s32 	%r391, %r391, 512;
	add.s32 	%r389, %r389, 512;
	add.s32 	%r388, %r388, 1;
	setp.ne.s32 	%p64, %r388, 0;
	@%p64 bra 	$L__BB14_30;
$L__BB14_31:
	setp.lt.u32 	%p65, %r19, 1536;
	@%p65 bra 	$L__BB14_34;
	cvt.u64.u32 	%rd110, %r391;
	cvt.u64.u32 	%rd111, %r387;
	add.s64 	%rd112, %rd110, %rd111;
	shl.b64 	%rd113, %rd112, 2;
	add.s64 	%rd114, %rd113, %rd16;
	add.s64 	%rd130, %rd114, 4096;
	add.s32 	%r392, %r391, %r387;
$L__BB14_33:
	mul.wide.u32 	%rd119, %r392, 4;
	add.s64 	%rd115, %rd16, %rd119;
	// begin inline asm
	ld.global.nc.u32 %r266, [%rd115];
	// end inline asm
	mov.b32 	%f344, %r266;
	add.f32 	%f345, %f516, %f344;
	add.s64 	%rd116, %rd130, -2048;
	// begin inline asm
	ld.global.nc.u32 %r267, [%rd116];
	// end inline asm
	mov.b32 	%f346, %r267;
	add.f32 	%f347, %f345, %f346;
	// begin inline asm
	ld.global.nc.u32 %r268, [%rd130];
	// end inline asm
	mov.b32 	%f348, %r268;
	add.f32 	%f349, %f347, %f348;
	add.s64 	%rd118, %rd130, 2048;
	// begin inline asm
	ld.global.nc.u32 %r269, [%rd118];
	// end inline asm
	mov.b32 	%f350, %r269;
	add.f32 	%f516, %f349, %f350;
	add.s32 	%r391, %r391, 2048;
	add.s64 	%rd130, %rd130, 8192;
	add.s32 	%r392, %r392, 2048;
	setp.lt.s32 	%p66, %r391, %r18;
	@%p66 bra 	$L__BB14_33;
$L__BB14_34:
	// begin inline asm
	mov.u32 %r270, %laneid;
	// end inline asm
	mov.b32 	%r272, %f516;
	mov.b32 	%r273, 1;
	mov.b32 	%r294, 31;
	mov.b32 	%r295, -1;
	// begin inline asm
	shfl.sync.down.b32 %r271, %r272, %r273, %r294, %r295;
	// end inline asm
	setp.gt.s32 	%p67, %r270, 30;
	mov.b32 	%f351, %r271;
	add.f32 	%f352, %f516, %f351;
	selp.f32 	%f353, %f516, %f352, %p67;
	mov.b32 	%r277, %f353;
	mov.b32 	%r278, 2;
	// begin inline asm
	shfl.sync.down.b32 %r276, %r277, %r278, %r294, %r295;
	// end inline asm
	setp.gt.s32 	%p68, %r270, 29;
	mov.b32 	%f354, %r276;
	add.f32 	%f355, %f353, %f354;
	selp.f32 	%f356, %f353, %f355, %p68;
	mov.b32 	%r282, %f356;
	mov.b32 	%r283, 4;
	// begin inline asm
	shfl.sync.down.b32 %r281, %r282, %r283, %r294, %r295;
	// end inline asm
	setp.gt.s32 	%p69, %r270, 27;
	mov.b32 	%f357, %r281;
	add.f32 	%f358, %f356, %f357;
	selp.f32 	%f359, %f356, %f358, %p69;
	mov.b32 	%r287, %f359;
	mov.b32 	%r288, 8;
	// begin inline asm
	shfl.sync.down.b32 %r286, %r287, %r288, %r294, %r295;
	// end inline asm
	setp.gt.s32 	%p70, %r270, 23;
	mov.b32 	%f360, %r286;
	add.f32 	%f361, %f359, %f360;
	selp.f32 	%f362, %f359, %f361, %p70;
	mov.b32 	%r292, %f362;
	mov.b32 	%r293, 16;
	// begin inline asm
	shfl.sync.down.b32 %r291, %r292, %r293, %r294, %r295;
	// end inline asm
	setp.gt.s32 	%p71, %r270, 15;
	mov.b32 	%f363, %r291;
	add.f32 	%f26, %f362, %f363;
	selp.f32 	%f530, %f362, %f26, %p71;
	setp.ne.s32 	%p72, %r270, 0;
	@%p72 bra 	$L__BB14_36;
	shr.u32 	%r296, %r13, 3;
	and.b32  	%r297, %r296, 124;
	mov.u32 	%r298, _ZZN3cub18CUB_300001_SM_10006detail6reduce28DeviceReduceSingleTileKernelINS2_10policy_hubIfjN4cuda3std3__44plusIfEEE10Policy1000EPfSC_iS9_ffNS7_10__identityEEEvT0_T1_T2_T3_T4_T6_E12temp_storage;
	add.s32 	%r299, %r298, %r297;
	st.shared.f32 	[%r299+16], %f26;
$L__BB14_36:
	bar.sync 	0;
	setp.ne.s32 	%p73, %r13, 0;
	@%p73 bra 	$L__BB14_72;
	ld.shared.f32 	%f364, [_ZZN3cub18CUB_300001_SM_10006detail6reduce28DeviceReduceSingleTileKernelINS2_10policy_hubIfjN4cuda3std3__44plusIfEEE10Policy1000EPfSC_iS9_ffNS7_10__identityEEEvT0_T1_T2_T3_T4_T6_E12temp_storage+20];
	add.f32 	%f365, %f530, %f364;
	ld.shared.f32 	%f366, [_ZZN3cub18CUB_300001_SM_10006detail6reduce28DeviceReduceSingleTileKernelINS2_10policy_hubIfjN4cuda3std3__44plusIfEEE10Policy1000EPfSC_iS9_ffNS7_10__identityEEEvT0_T1_T2_T3_T4_T6_E12temp_storage+24];
	add.f32 	%f367, %f365, %f366;
	ld.shared.f32 	%f368, [_ZZN3cub18CUB_300001_SM_10006detail6reduce28DeviceReduceSingleTileKernelINS2_10policy_hubIfjN4cuda3std3__44plusIfEEE10Policy1000EPfSC_iS9_ffNS7_10__identityEEEvT0_T1_T2_T3_T4_T6_E12temp_storage+28];
	add.f32 	%f369, %f367, %f368;
	ld.shared.f32 	%f370, [_ZZN3cub18CUB_300001_SM_10006detail6reduce28DeviceReduceSingleTileKernelINS2_10policy_hubIfjN4cuda3std3__44plusIfEEE10Policy1000EPfSC_iS9_ffNS7_10__identityEEEvT0_T1_T2_T3_T4_T6_E12temp_storage+32];
	add.f32 	%f371, %f369, %f370;
	ld.shared.f32 	%f372, [_ZZN3cub18CUB_300001_SM_10006detail6reduce28DeviceReduceSingleTileKernelINS2_10policy_hubIfjN4cuda3std3__44plusIfEEE10Policy1000EPfSC_iS9_ffNS7_10__identityEEEvT0_T1_T2_T3_T4_T6_E12temp_storage+36];
	add.f32 	%f373, %f371, %f372;
	ld.shared.f32 	%f374, [_ZZN3cub18CUB_300001_SM_10006detail6reduce28DeviceReduceSingleTileKernelINS2_10policy_hubIfjN4cuda3std3__44plusIfEEE10Policy1000EPfSC_iS9_ffNS7_10__identityEEEvT0_T1_T2_T3_T4_T6_E12temp_storage+40];
	add.f32 	%f375, %f373, %f374;
	ld.shared.f32 	%f376, [_ZZN3cub18CUB_300001_SM_10006detail6reduce28DeviceReduceSingleTileKernelINS2_10policy_hubIfjN4cuda3std3__44plusIfEEE10Policy1000EPfSC_iS9_ffNS7_10__identityEEEvT0_T1_T2_T3_T4_T6_E12temp_storage+44];
	add.f32 	%f377, %f375, %f376;
	ld.shared.f32 	%f378, [_ZZN3cub18CUB_300001_SM_10006detail6reduce28DeviceReduceSingleTileKernelINS2_10policy_hubIfjN4cuda3std3__44plusIfEEE10Policy1000EPfSC_iS9_ffNS7_10__identityEEEvT0_T1_T2_T3_T4_T6_E12temp_storage+48];
	add.f32 	%f379, %f377, %f378;
	ld.shared.f32 	%f380, [_ZZN3cub18CUB_300001_SM_10006detail6reduce28DeviceReduceSingleTileKernelINS2_10policy_hubIfjN4cuda3std3__44plusIfEEE10Policy1000EPfSC_iS9_ffNS7_10__identityEEEvT0_T1_T2_T3_T4_T6_E12temp_storage+52];
	add.f32 	%f381, %f379, %f380;
	ld.shared.f32 	%f382, [_ZZN3cub18CUB_300001_SM_10006detail6reduce28DeviceReduceSingleTileKernelINS2_10policy_hubIfjN4cuda3std3__44plusIfEEE10Policy1000EPfSC_iS9_ffNS7_10__identityEEEvT0_T1_T2_T3_T4_T6_E12temp_storage+56];
	add.f32 	%f383, %f381, %f382;
	ld.shared.f32 	%f384, [_ZZN3cub18CUB_300001_SM_10006detail6reduce28DeviceReduceSingleTileKernelINS2_10policy_hubIfjN4cuda3std3__44plusIfEEE10Policy1000EPfSC_iS9_ffNS7_10__identityEEEvT0_T1_T2_T3_T4_T6_E12temp_storage+60];
	add.f32 	%f385, %f383, %f384;
	ld.shared.f32 	%f386, [_ZZN3cub18CUB_300001_SM_10006detail6reduce28DeviceReduceSingleTileKernelINS2_10policy_hubIfjN4cuda3std3__44plusIfEEE10Policy1000EPfSC_iS9_ffNS7_10__identityEEEvT0_T1_T2_T3_T4_T6_E12temp_storage+64];
	add.f32 	%f387, %f385, %f386;
	ld.shared.f32 	%f388, [_ZZN3cub18CUB_300001_SM_10006detail6reduce28DeviceReduceSingleTileKernelINS2_10policy_hubIfjN4cuda3std3__44plusIfEEE10Policy1000EPfSC_iS9_ffNS7_10__identityEEEvT0_T1_T2_T3_T4_T6_E12temp_storage+68];
	add.f32 	%f389, %f387, %f388;
	ld.shared.f32 	%f390, [_ZZN3cub18CUB_300001_SM_10006detail6reduce28DeviceReduceSingleTileKernelINS2_10policy_hubIfjN4cuda3std3__44plusIfEEE10Policy1000EPfSC_iS9_ffNS7_10__identityEEEvT0_T1_T2_T3_T4_T6_E12temp_storage+72];
	add.f32 	%f391, %f389, %f390;
	ld.shared.f32 	%f392, [_ZZN3cub18CUB_300001_SM_10006detail6reduce28DeviceReduceSingleTileKernelINS2_10policy_hubIfjN4cuda3std3__44plusIfEEE10Policy1000EPfSC_iS9_ffNS7_10__identityEEEvT0_T1_T2_T3_T4_T6_E12temp_storage+76];
	add.f32 	%f530, %f391, %f392;
	bra.uni 	$L__BB14_72;
$L__BB14_38:
	setp.gt.s32 	%p3, %r67, 8191;
	@%p3 bra 	$L__BB14_56;
	mov.u32 	%r34, %tid.x;
	setp.ge.s32 	%p20, %r34, %r67;
	mov.f32 	%f522, 0f00000000;
	mov.u32 	%r397, %r34;
	@%p20 bra 	$L__BB14_41;
	mul.wide.u32 	%rd66, %r34, 4;
	add.s64 	%rd65, %rd16, %rd66;
	// begin inline asm
	ld.global.nc.u32 %r144, [%rd65];
	// end inline asm
	mov.b32 	%f522, %r144;
	add.s32 	%r397, %r34, 512;
$L__BB14_41:
	setp.ge.s32 	%p21, %r397, %r67;
	@%p21 bra 	$L__BB14_47;
	not.b32 	%r145, %r397;
	add.s32 	%r37, %r67, %r145;
	and.b32  	%r146, %r37, 1536;
	setp.eq.s32 	%p22, %r146, 1536;
	@%p22 bra 	$L__BB14_45;
	mul.wide.u32 	%rd67, %r397, 4;
	add.s64 	%rd131, %rd16, %rd67;
	shr.u32 	%r147, %r37, 9;
	add.s32 	%r148, %r147, 1;
	and.b32  	%r149, %r148, 3;
	neg.s32 	%r395, %r149;
$L__BB14_44:
	.pragma "nounroll";
	// begin inline asm
	ld.global.nc.u32 %r150, [%rd131];
	// end inline asm
	mov.b32 	%f173, %r150;
	add.f32 	%f522, %f522, %f173;
	add.s32 	%r397, %r397, 512;
	add.s64 	%rd131, %rd131, 2048;
	add.s32 	%r395, %r395, 1;
	setp.ne.s32 	%p23, %r395, 0;
	@%p23 bra 	$L__BB14_44;
$L__BB14_45:
	setp.lt.u32 	%p24, %r37, 1536;
	@%p24 bra 	$L__BB14_47;
$L__BB14_46:
	mul.wide.s32 	%rd73, %r397, 4;
	add.s64 	%rd69, %rd16, %rd73;
	// begin inline asm
	ld.global.nc.u32 %r151, [%rd69];
	// end inline asm
	mov.b32 	%f174, %r151;
	add.f32 	%f175, %f522, %f174;
	add.s64 	%rd70, %rd69, 2048;
	// begin inline asm
	ld.global.nc.u32 %r152, [%rd70];
	// end inline asm
	mov.b32 	%f176, %r152;
	add.f32 	%f177, %f175, %f176;
	add.s64 	%rd71, %rd69, 4096;
	// begin inline asm
	ld.global.nc.u32 %r153, [%rd71];
	// end inline asm
	mov.b32 	%f178, %r153;
	add.f32 	%f179, %f177, %f178;
	add.s64 	%rd72, %rd69, 6144;
	// begin inline asm
	ld.global.nc.u32 %r154, [%rd72];
	// end inline asm
	mov.b32 	%f180, %r154;
	add.f32 	%f522, %f179, %f180;
	add.s32 	%r397, %r397, 2048;
	setp.lt.s32 	%p25, %r397, %r67;
	@%p25 bra 	$L__BB14_46;
$L__BB14_47:
	setp.lt.s32 	%p26, %r67, 512;
	@%p26 bra 	$L__BB14_52;
	// begin inline asm
	mov.u32 %r193, %laneid;
	// end inline asm
	mov.b32 	%r195, %f522;
	mov.b32 	%r196, 1;
	mov.b32 	%r217, 31;
	mov.b32 	%r218, -1;
	// begin inline asm
	shfl.sync.down.b32 %r194, %r195, %r196, %r217, %r218;
	// end inline asm
	setp.gt.s32 	%p50, %r193, 30;
	mov.b32 	%f239, %r194;
	add.f32 	%f240, %f522, %f239;
	selp.f32 	%f241, %f522, %f240, %p50;
	mov.b32 	%r200, %f241;
	mov.b32 	%r201, 2;
	// begin inline asm
	shfl.sync.down.b32 %r199, %r200, %r201, %r217, %r218;
	// end inline asm
	setp.gt.s32 	%p51, %r193, 29;
	mov.b32 	%f242, %r199;
	add.f32 	%f243, %f241, %f242;
	selp.f32 	%f244, %f241, %f243, %p51;
	mov.b32 	%r205, %f244;
	mov.b32 	%r206, 4;
	// begin inline asm
	shfl.sync.down.b32 %r204, %r205, %r206, %r217, %r218;
	// end inline asm
	setp.gt.s32 	%p52, %r193, 27;
	mov.b32 	%f245, %r204;
	add.f32 	%f246, %f244, %f245;
	selp.f32 	%f247, %f244, %f246, %p52;
	mov.b32 	%r210, %f247;
	mov.b32 	%r211, 8;
	// begin inline asm
	shfl.sync.down.b32 %r209, %r210, %r211, %r217, %r218;
	// end inline asm
	setp.gt.s32 	%p53, %r193, 23;
	mov.b32 	%f248, %r209;
	add.f32 	%f249, %f247, %f248;
	selp.f32 	%f250, %f247, %f249, %p53;
	mov.b32 	%r215, %f250;
	mov.b32 	%r216, 16;
	// begin inline asm
	shfl.sync.down.b32 %r214, %r215, %r216, %r217, %r218;
	// end inline asm
	setp.gt.s32 	%p54, %r193, 15;
	mov.b32 	%f251, %r214;
	add.f32 	%f38, %f250, %f251;
	selp.f32 	%f530, %f250, %f38, %p54;
	setp.ne.s32 	%p55, %r193, 0;
	@%p55 bra 	$L__BB14_50;
	shr.u32 	%r219, %r34, 3;
	and.b32  	%r220, %r219, 124;
	mov.u32 	%r221, _ZZN3cub18CUB_300001_SM_10006detail6reduce28DeviceReduceSingleTileKernelINS2_10policy_hubIfjN4cuda3std3__44plusIfEEE10Policy1000EPfSC_iS9_ffNS7_10__identityEEEvT0_T1_T2_T3_T4_T6_E12temp_storage;
	add.s32 	%r222, %r221, %r220;
	st.shared.f32 	[%r222+16], %f38;
$L__BB14_50:
	bar.sync 	0;
	setp.ne.s32 	%p56, %r34, 0;
	@%p56 bra 	$L__BB14_72;
	ld.shared.f32 	%f252, [_ZZN3cub18CUB_300001_SM_10006detail6reduce28DeviceReduceSingleTileKernelINS2_10policy_hubIfjN4cuda3std3__44plusIfEEE10Policy1000EPfSC_iS9_ffNS7_10__identityEEEvT0_T1_T2_T3_T4_T6_E12temp_storage+20];
	add.f32 	%f253, %f530, %f252;
	ld.shared.f32 	%f254, [_ZZN3cub18CUB_300001_SM_10006detail6reduce28DeviceReduceSingleTileKernelINS2_10policy_hubIfjN4cuda3std3__44plusIfEEE10Policy1000EPfSC_iS9_ffNS7_10__identityEEEvT0_T1_T2_T3_T4_T6_E12temp_storage+24];
	add.f32 	%f255, %f253, %f254;
	ld.shared.f32 	%f256, [_ZZN3cub18CUB_300001_SM_10006detail6reduce28DeviceReduceSingleTileKernelINS2_10policy_hubIfjN4cuda3std3__44plusIfEEE10Policy1000EPfSC_iS9_ffNS7_10__identityEEEvT0_T1_T2_T3_T4_T6_E12temp_storage+28];
	add.f32 	%f257, %f255, %f256;
	ld.shared.f32 	%f258, [_ZZN3cub18CUB_300001_SM_10006detail6reduce28DeviceReduceSingleTileKernelINS2_10policy_hubIfjN4cuda3std3__44plusIfEEE10Policy1000EPfSC_iS9_ffNS7_10__identityEEEvT0_T1_T2_T3_T4_T6_E12temp_storage+32];
	add.f32 	%f259, %f257, %f258;
	ld.shared.f32 	%f260, [_ZZN3cub18CUB_300001_SM_10006detail6reduce28DeviceReduceSingleTileKernelINS2_10policy_hubIfjN4cuda3std3__44plusIfEEE10Policy1000EPfSC_iS9_ffNS7_10__identityEEEvT0_T1_T2_T3_T4_T6_E12temp_storage+36];
	add.f32 	%f261, %f259, %f260;
	ld.shared.f32 	%f262, [_ZZN3cub18CUB_300001_SM_10006detail6reduce28DeviceReduceSingleTileKernelINS2_10policy_hubIfjN4cuda3std3__44plusIfEEE10Policy1000EPfSC_iS9_ffNS7_10__identityEEEvT0_T1_T2_T3_T4_T6_E12temp_storage+40];
	add.f32 	%f263, %f261, %f262;
	ld.shared.f32 	%f264, [_ZZN3cub18CUB_300001_SM_10006detail6reduce28DeviceReduceSingleTileKernelINS2_10policy_hubIfjN4cuda3std3__44plusIfEEE10Policy1000EPfSC_iS9_ffNS7_10__identityEEEvT0_T1_T2_T3_T4_T6_E12temp_storage+44];
	add.f32 	%f265, %f263, %f264;
	ld.shared.f32 	%f266, [_ZZN3cub18CUB_300001_SM_10006detail6reduce28DeviceReduceSingleTileKernelINS2_10policy_hubIfjN4cuda3std3__44plusIfEEE10Policy1000EPfSC_iS9_ffNS7_10__identityEEEvT0_T1_T2_T3_T4_T6_E12temp_storage+48];
	add.f32 	%f267, %f265, %f266;
	ld.shared.f32 	%f268, [_ZZN3cub18CUB_300001_SM_10006detail6reduce28DeviceReduceSingleTileKernelINS2_10policy_hubIfjN4cuda3std3__44plusIfEEE10Policy1000EPfSC_iS9_ffNS7_10__identityEEEvT0_T1_T2_T3_T4_T6_E12temp_storage+52];
	add.f32 	%f269, %f267, %f268;
	ld.shared.f32 	%f270, [_ZZN3cub18CUB_300001_SM_10006detail6reduce28DeviceReduceSingleTileKernelINS2_10policy_hubIfjN4cuda3std3__44plusIfEEE10Policy1000EPfSC_iS9_ffNS7_10__identityEEEvT0_T1_T2_T3_T4_T6_E12temp_storage+56];
	add.f32 	%f271, %f269, %f270;
	ld.shared.f32 	%f272, [_ZZN3cub18CUB_300001_SM_10006detail6reduce28DeviceReduceSingleTileKernelINS2_10policy_hubIfjN4cuda3std3__44plusIfEEE10Policy1000EPfSC_iS9_ffNS7_10__identityEEEvT0_T1_T2_T3_T4_T6_E12temp_storage+60];
	add.f32 	%f273, %f271, %f272;
	ld.shared.f32 	%f274, [_ZZN3cub18CUB_300001_SM_10006detail6reduce28DeviceReduceSingleTileKernelINS2_10policy_hubIfjN4cuda3std3__44plusIfEEE10Policy1000EPfSC_iS9_ffNS7_10__identityEEEvT0_T1_T2_T3_T4_T6_E12temp_storage+64];
	add.f32 	%f275, %f273, %f274;
	ld.shared.f32 	%f276, [_ZZN3cub18CUB_300001_SM_10006detail6reduce28DeviceReduceSingleTileKernelINS2_10policy_hubIfjN4cuda3std3__44plusIfEEE10Policy1000EPfSC_iS9_ffNS7_10__identityEEEvT0_T1_T2_T3_T4_T6_E12temp_storage+68];
	add.f32 	%f277, %f275, %f276;
	ld.shared.f32 	%f278, [_ZZN3cub18CUB_300001_SM_10006detail6reduce28DeviceReduceSingleTileKernelINS2_10policy_hubIfjN4cuda3std3__44plusIfEEE10Policy1000EPfSC_iS9_ffNS7_10__identityEEEvT0_T1_T2_T3_T4_T6_E12temp_storage+72];
	add.f32 	%f279, %f277, %f278;
	ld.shared.f32 	%f280, [_ZZN3cub18CUB_300001_SM_10006detail6reduce28DeviceReduceSingleTileKernelINS2_10policy_hubIfjN4cuda3std3__44plusIfEEE10Policy1000EPfSC_iS9_ffNS7_10__identityEEEvT0_T1_T2_T3_T4_T6_E12temp_storage+76];
	add.f32 	%f530, %f279, %f280;
	bra.uni 	$L__BB14_72;
$L__BB14_52:
	// begin inline asm
	mov.u32 %r155, %laneid;
	// end inline asm
	and.b32  	%r181, %r34, 992;
	add.s32 	%r182, %r181, 32;
	setp.gt.s32 	%p27, %r182, %r67;
	not.b32 	%r183, %r181;
	add.s32 	%r184, %r67, %r183;
	selp.b32 	%r179, %r184, 31, %p27;
	mov.b32 	%r157, %f522;
	mov.b32 	%r158, 1;
	mov.b32 	%r180, -1;
	// begin inline asm
	shfl.sync.down.b32 %r156, %r157, %r158, %r179, %r180;
	// end inline asm
	setp.lt.s32 	%p28, %r155, %r179;
	mov.b32 	%f181, %r156;
	add.f32 	%f182, %f522, %f181;
	selp.f32 	%f183, %f182, %f522, %p28;
	mov.b32 	%r162, %f183;
	mov.b32 	%r163, 2;
	// begin inline asm
	shfl.sync.down.b32 %r161, %r162, %r163, %r179, %r180;
	// end inline asm
	add.s32 	%r185, %r155, 2;
	setp.gt.s32 	%p29, %r185, %r179;
	mov.b32 	%f184, %r161;
	add.f32 	%f185, %f183, %f184;
	selp.f32 	%f186, %f183, %f185, %p29;
	mov.b32 	%r167, %f186;
	mov.b32 	%r168, 4;
	// begin inline asm
	shfl.sync.down.b32 %r166, %r167, %r168, %r179, %r180;
	// end inline asm
	add.s32 	%r186, %r155, 4;
	setp.gt.s32 	%p30, %r186, %r179;
	mov.b32 	%f187, %r166;
	add.f32 	%f188, %f186, %f187;
	selp.f32 	%f189, %f186, %f188, %p30;
	mov.b32 	%r172, %f189;
	mov.b32 	%r173, 8;
	// begin inline asm
	shfl.sync.down.b32 %r171, %r172, %r173, %r179, %r180;
	// end inline asm
	add.s32 	%r187, %r155, 8;
	setp.gt.s32 	%p31, %r187, %r179;
	mov.b32 	%f190, %r171;
	add.f32 	%f191, %f189, %f190;
	selp.f32 	%f192, %f189, %f191, %p31;
	mov.b32 	%r177, %f192;
	mov.b32 	%r178, 16;
	// begin inline asm
	shfl.sync.down.b32 %r176, %r177, %r178, %r179, %r180;
	// end inline asm
	add.s32 	%r188, %r155, 16;
	setp.gt.s32 	%p32, %r188, %r179;
	mov.b32 	%f193, %r176;
	add.f32 	%f194, %f192, %f193;
	selp.f32 	%f530, %f192, %f194, %p32;
	setp.ne.s32 	%p33, %r155, 0;
	@%p33 bra 	$L__BB14_54;
	shr.u32 	%r189, %r34, 3;
	and.b32  	%r190, %r189, 124;
	mov.u32 	%r191, _ZZN3cub18CUB_300001_SM_10006detail6reduce28DeviceReduceSingleTileKernelINS2_10policy_hubIfjN4cuda3std3__44plusIfEEE10Policy1000EPfSC_iS9_ffNS7_10__identityEEEvT0_T1_T2_T3_T4_T6_E12temp_storage;
	add.s32 	%r192, %r191, %r190;
	st.shared.f32 	[%r192+16], %f530;
$L__BB14_54:
	bar.sync 	0;
	setp.ne.s32 	%p34, %r34, 0;
	@%p34 bra 	$L__BB14_72;
	setp.gt.s32 	%p35, %r67, 32;
	ld.shared.f32 	%f195, [_ZZN3cub18CUB_300001_SM_10006detail6reduce28DeviceReduceSingleTileKernelINS2_10policy_hubIfjN4cuda3std3__44plusIfEEE10Policy1000EPfSC_iS9_ffNS7_10__identityEEEvT0_T1_T2_T3_T4_T6_E12temp_storage+20];
	add.f32 	%f196, %f530, %f195;
	selp.f32 	%f197, %f196, %f530, %p35;
	setp.gt.s32 	%p36, %r67, 64;
	ld.shared.f32 	%f198, [_ZZN3cub18CUB_300001_SM_10006detail6reduce28DeviceReduceSingleTileKernelINS2_10policy_hubIfjN4cuda3std3__44plusIfEEE10Policy1000EPfSC_iS9_ffNS7_10__identityEEEvT0_T1_T2_T3_T4_T6_E12temp_storage+24];
	add.f32 	%f199, %f198, %f197;
	selp.f32 	%f200, %f199, %f197, %p36;
	setp.gt.s32 	%p37, %r67, 96;
	ld.shared.f32 	%f201, [_ZZN3cub18CUB_300001_SM_10006detail6reduce28DeviceReduceSingleTileKernelINS2_10policy_hubIfjN4cuda3std3__44plusIfEEE10Policy1000EPfSC_iS9_ffNS7_10__identityEEEvT0_T1_T2_T3_T4_T6_E12temp_storage+28];
	add.f32 	%f202, %f201, %f200;
	selp.f32 	%f203, %f202, %f200, %p37;
	setp.gt.s32 	%p38, %r67, 128;
	ld.shared.f32 	%f204, [_ZZN3cub18CUB_300001_SM_10006detail6reduce28DeviceReduceSingleTileKernelINS2_10policy_hubIfjN4cuda3std3__44plusIfEEE10Policy1000EPfSC_iS9_ffNS7_10__identityEEEvT0_T1_T2_T3_T4_T6_E12temp_storage+32];
	add.f32 	%f205, %f204, %f203;
	selp.f32 	%f206, %f205, %f203, %p38;
	setp.gt.s32 	%p39, %r67, 160;
	ld.shared.f32 	%f207, [_ZZN3cub18CUB_300001_SM_10006detail6reduce28DeviceReduceSingleTileKernelINS2_10policy_hubIfjN4cuda3std3__44plusIfEEE10Policy1000EPfSC_iS9_ffNS7_10__identityEEEvT0_T1_T2_T3_T4_T6_E12temp_storage+36];
	add.f32 	%f208, %f207, %f206;
	selp.f32 	%f209, %f208, %f206, %p39;
	setp.gt.s32 	%p40, %r67, 192;
	ld.shared.f32 	%f210, [_ZZN3cub18CUB_300001_SM_10006detail6reduce28DeviceReduceSingleTileKernelINS2_10policy_hubIfjN4cuda3std3__44plusIfEEE10Policy1000EPfSC_iS9_ffNS7_10__identityEEEvT0_T1_T2_T3_T4_T6_E12temp_storage+40];
	add.f32 	%f211, %f210, %f209;
	selp.f32 	%f212, %f211, %f209, %p40;
	setp.gt.s32 	%p41, %r67, 224;
	ld.shared.f32 	%f213, [_ZZN3cub18CUB_300001_SM_10006detail6reduce28DeviceReduceSingleTileKernelINS2_10policy_hubIfjN4cuda3std3__44plusIfEEE10Policy1000EPfSC_iS9_ffNS7_10__identityEEEvT0_T1_T2_T3_T4_T6_E12temp_storage+44];
	add.f32 	%f214, %f213, %f212;
	selp.f32 	%f215, %f214, %f212, %p41;
	setp.gt.s32 	%p42, %r67, 256;
	ld.shared.f32 	%f216, [_ZZN3cub18CUB_300001_SM_10006detail6reduce28DeviceReduceSingleTileKernelINS2_10policy_hubIfjN4cuda3std3__44plusIfEEE10Policy1000EPfSC_iS9_ffNS7_10__identityEEEvT0_T1_T2_T3_T4_T6_E12temp_storage+48];
	add.f32 	%f217, %f216, %f215;
	selp.f32 	%f218, %f217, %f215, %p42;
	setp.gt.s32 	%p43, %r67, 288;
	ld.shared.f32 	%f219, [_ZZN3cub18CUB_300001_SM_10006detail6reduce28DeviceReduceSingleTileKernelINS2_10policy_hubIfjN4cuda3std3__44plusIfEEE10Policy1000EPfSC_iS9_ffNS7_10__identityEEEvT0_T1_T2_T3_T4_T6_E12temp_storage+52];
	add.f32 	%f220, %f219, %f218;
	selp.f32 	%f221, %f220, %f218, %p43;
	setp.gt.s32 	%p44, %r67, 320;
	ld.shared.f32 	%f222, [_ZZN3cub18CUB_300001_SM_10006detail6reduce28DeviceReduceSingleTileKernelINS2_10policy_hubIfjN4cuda3std3__44plusIfEEE10Policy1000EPfSC_iS9_ffNS7_10__identityEEEvT0_T1_T2_T3_T4_T6_E12temp_storage+56];
	add.f32 	%f223, %f222, %f221;
	selp.f32 	%f224, %f223, %f221, %p44;
	setp.gt.s32 	%p45, %r67, 352;
	ld.shared.f32 	%f225, [_ZZN3cub18CUB_300001_SM_10006detail6reduce28DeviceReduceSingleTileKernelINS2_10policy_hubIfjN4cuda3std3__44plusIfEEE10Policy1000EPfSC_iS9_ffNS7_10__identityEEEvT0_T1_T2_T3_T4_T6_E12temp_storage+60];
	add.f32 	%f226, %f225, %f224;
	selp.f32 	%f227, %f226, %f224, %p45;
	setp.gt.s32 	%p46, %r67, 384;
	ld.shared.f32 	%f228, [_ZZN3cub18CUB_300001_SM_10006detail6reduce28DeviceReduceSingleTileKernelINS2_10policy_hubIfjN4cuda3std3__44plusIfEEE10Policy1000EPfSC_iS9_ffNS7_10__identityEEEvT0_T1_T2_T3_T4_T6_E12temp_storage+64];
	add.f32 	%f229, %f228, %f227;
	selp.f32 	%f230, %f229, %f227, %p46;
	setp.gt.s32 	%p47, %r67, 416;
	ld.shared.f32 	%f231, [_ZZN3cub18CUB_300001_SM_10006detail6reduce28DeviceReduceSingleTileKernelINS2_10policy_hubIfjN4cuda3std3__44plusIfEEE10Policy1000EPfSC_iS9_ffNS7_10__identityEEEvT0_T1_T2_T3_T4_T6_E12temp_storage+68];
	add.f32 	%f232, %f231, %f230;
	selp.f32 	%f233, %f232, %f230, %p47;
	setp.gt.s32 	%p48, %r67, 448;
	ld.shared.f32 	%f234, [_ZZN3cub18CUB_300001_SM_10006detail6reduce28DeviceReduceSingleTileKernelINS2_10policy_hubIfjN4cuda3std3__44plusIfEEE10Policy1000EPfSC_iS9_ffNS7_10__identityEEEvT0_T1_T2_T3_T4_T6_E12temp_storage+72];
	add.f32 	%f235, %f234, %f233;
	selp.f32 	%f236, %f235, %f233, %p48;
	setp.gt.s32 	%p49, %r67, 480;
	ld.shared.f32 	%f237, [_ZZN3cub18CUB_300001_SM_10006detail6reduce28DeviceReduceSingleTileKernelINS2_10policy_hubIfjN4cuda3std3__44plusIfEEE10Policy1000EPfSC_iS9_ffNS7_10__identityEEEvT0_T1_T2_T3_T4_T6_E12temp_storage+76];
	add.f32 	%f238, %f237, %f236;
	selp.f32 	%f530, %f238, %f236, %p49;
	bra.uni 	$L__BB14_72;
$L__BB14_56:
	mov.u32 	%r46, %tid.x;
	mul.wide.u32 	%rd35, %r46, 4;
	add.s64 	%rd19, %rd16, %rd35;
	// begin inline asm
	ld.global.nc.u32 %r68, [%rd19];
	// end inline asm
	mov.b32 	%f59, %r68;
	add.s64 	%rd20, %rd19, 2048;
	// begin inline asm
	ld.global.nc.u32 %r69, [%rd20];
	// end inline asm
	mov.b32 	%f60, %r69;
	add.s64 	%rd21, %rd19, 4096;
	// begin inline asm
	ld.global.nc.u32 %r70, [%rd21];
	// end inline asm
	mov.b32 	%f61, %r70;
	add.s64 	%rd22, %rd19, 6144;
	// begin inline asm
	ld.global.nc.u32 %r71, [%rd22];
	// end inline asm
	mov.b32 	%f62, %r71;
	add.s64 	%rd23, %rd19, 8192;
	// begin inline asm
	ld.global.nc.u32 %r72, [%rd23];
	// end inline asm
	mov.b32 	%f63, %r72;
	add.s64 	%rd24, %rd19, 10240;
	// begin inline asm
	ld.global.nc.u32 %r73, [%rd24];
	// end inline asm
	mov.b32 	%f64, %r73;
	add.s64 	%rd25, %rd19, 12288;
	// begin inline asm
	ld.global.nc.u32 %r74, [%rd25];
	// end inline asm
	mov.b32 	%f65, %r74;
	add.s64 	%rd26, %rd19, 14336;
	// begin inline asm
	ld.global.nc.u32 %r75, [%rd26];
	// end inline asm
	mov.b32 	%f66, %r75;
	add.s64 	%rd27, %rd19, 16384;
	// begin inline asm
	ld.global.nc.u32 %r76, [%rd27];
	// end inline asm
	mov.b32 	%f67, %r76;
	add.s64 	%rd28, %rd19, 18432;
	// begin inline asm
	ld.global.nc.u32 %r77, [%rd28];
	// end inline asm
	mov.b32 	%f68, %r77;
	add.s64 	%rd29, %rd19, 20480;
	// begin inline asm
	ld.global.nc.u32 %r78, [%rd29];
	// end inline asm
	mov.b32 	%f69, %r78;
	add.s64 	%rd30, %rd19, 22528;
	// begin inline asm
	ld.global.nc.u32 %r79, [%rd30];
	// end inline asm
	mov.b32 	%f70, %r79;
	add.s64 	%rd31, %rd19, 24576;
	// begin inline asm
	ld.global.nc.u32 %r80, [%rd31];
	// end inline asm
	mov.b32 	%f71, %r80;
	add.s64 	%rd32, %rd19, 26624;
	// begin inline asm
	ld.global.nc.u32 %r81, [%rd32];
	// end inline asm
	mov.b32 	%f72, %r81;
	add.s64 	%rd33, %rd19, 28672;
	// begin inline asm
	ld.global.nc.u32 %r82, [%rd33];
	// end inline asm
	mov.b32 	%f73, %r82;
	add.s64 	%rd34, %rd19, 30720;
	// begin inline asm
	ld.global.nc.u32 %r83, [%rd34];
	// end inline asm
	mov.b32 	%f74, %r83;
	add.f32 	%f75, %f59, %f60;
	add.f32 	%f76, %f61, %f62;
	add.f32 	%f77, %f63, %f64;
	add.f32 	%f78, %f65, %f66;
	add.f32 	%f79, %f67, %f68;
	add.f32 	%f80, %f69, %f70;
	add.f32 	%f81, %f71, %f72;
	add.f32 	%f82, %f73, %f74;
	add.f32 	%f83, %f75, %f76;
	add.f32 	%f84, %f77, %f78;
	add.f32 	%f85, %f79, %f80;
	add.f32 	%f86, %f81, %f82;
	add.f32 	%f87, %f83, %f84;
	add.f32 	%f88, %f85, %f86;
	add.f32 	%f529, %f87, %f88;
	setp.lt.u32 	%p4, %r67, 16384;
	mov.b32 	%r400, 8192;
	@%p4 bra 	$L__BB14_60;
	add.s32 	%r47, %r67, -8192;
	mov.b32 	%r400, 8192;
$L__BB14_58:
	mul.wide.s32 	%rd52, %r400, 4;
	add.s64 	%rd36, %rd19, %rd52;
	// begin inline asm
	ld.global.nc.u32 %r86, [%rd36];
	// end inline asm
	mov.b32 	%f89, %r86;
	add.s64 	%rd37, %rd36, 2048;
	// begin inline asm
	ld.global.nc.u32 %r87, [%rd37];
	// end inline asm
	mov.b32 	%f90, %r87;
	add.s64 	%rd38, %rd36, 4096;
	// begin inline asm
	ld.global.nc.u32 %r88, [%rd38];
	// end inline asm
	mov.b32 	%f91, %r88;
	add.s64 	%rd39, %rd36, 6144;
	// begin inline asm
	ld.global.nc.u32 %r89, [%rd39];
	// end inline asm
	mov.b32 	%f92, %r89;
	add.s64 	%rd40, %rd36, 8192;
	// begin inline asm
	ld.global.nc.u32 %r90, [%rd40];
	// end inline asm
	mov.b32 	%f93, %r90;
	add.s64 	%rd41, %rd36, 10240;
	// begin inline asm
	ld.global.nc.u32 %r91, [%rd41];
	// end inline asm
	mov.b32 	%f94, %r91;
	add.s64 	%rd42, %rd36, 12288;
	// begin inline asm
	ld.global.nc.u32 %r92, [%rd42];
	// end inline asm
	mov.b32 	%f95, %r92;
	add.s64 	%rd43, %rd36, 14336;
	// begin inline asm
	ld.global.nc.u32 %r93, [%rd43];
	// end inline asm
	mov.b32 	%f96, %r93;
	add.s64 	%rd44, %rd36, 16384;
	// begin inline asm
	ld.global.nc.u32 %r94, [%rd44];
	// end inline asm
	mov.b32 	%f97, %r94;
	add.s64 	%rd45, %rd36, 18432;
	// begin inline asm
	ld.global.nc.u32 %r95, [%rd45];
	// end inline asm
	mov.b32 	%f98, %r95;
	add.s64 	%rd46, %rd36, 20480;
	// begin inline asm
	ld.global.nc.u32 %r96, [%rd46];
	// end inline asm
	mov.b32 	%f99, %r96;
	add.s64 	%rd47, %rd36, 22528;
	// begin inline asm
	ld.global.nc.u32 %r97, [%rd47];
	// end inline asm
	mov.b32 	%f100, %r97;
	add.s64 	%rd48, %rd36, 24576;
	// begin inline asm
	ld.global.nc.u32 %r98, [%rd48];
	// end inline asm
	mov.b32 	%f101, %r98;
	add.s64 	%rd49, %rd36, 26624;
	// begin inline asm
	ld.global.nc.u32 %r99, [%rd49];
	// end inline asm
	mov.b32 	%f102, %r99;
	add.s64 	%rd50, %rd36, 28672;
	// begin inline asm
	ld.global.nc.u32 %r100, [%rd50];
	// end inline asm
	mov.b32 	%f103, %r100;
	add.s64 	%rd51, %rd36, 30720;
	// begin inline asm
	ld.global.nc.u32 %r101, [%rd51];
	// end inline asm
	mov.b32 	%f104, %r101;
	add.f32 	%f105, %f529, %f89;
	add.f32 	%f106, %f90, %f91;
	add.f32 	%f107, %f92, %f93;
	add.f32 	%f108, %f94, %f95;
	add.f32 	%f109, %f96, %f97;
	add.f32 	%f110, %f98, %f99;
	add.f32 	%f111, %f100, %f101;
	add.f32 	%f112, %f102, %f103;
	add.f32 	%f113, %f105, %f106;
	add.f32 	%f114, %f107, %f108;
	add.f32 	%f115, %f109, %f110;
	add.f32 	%f116, %f111, %f112;
	add.f32 	%f117, %f113, %f114;
	add.f32 	%f118, %f115, %f116;
	add.f32 	%f119, %f117, %f118;
	add.f32 	%f529, %f119, %f104;
	sub.s32 	%r102, %r67, %r400;
	setp.lt.s32 	%p5, %r102, 8192;
	@%p5 bra 	$L__BB14_68;
	add.s32 	%r400, %r400, 8192;
	setp.le.s32 	%p6, %r400, %r47;
	@%p6 bra 	$L__BB14_58;
$L__BB14_60:
	setp.le.s32 	%p7, %r67, %r400;
	@%p7 bra 	$L__BB14_68;
	sub.s32 	%r51, %r67, %r400;
	setp.ge.s32 	%p8, %r46, %r51;
	@%p8 bra 	$L__BB14_68;
	not.b32 	%r103, %r46;
	add.s32 	%r104, %r67, %r103;
	sub.s32 	%r52, %r104, %r400;
	and.b32  	%r105, %r52, 1536;
	setp.eq.s32 	%p9, %r105, 1536;
	mov.u32 	%r404, %r46;
	@%p9 bra 	$L__BB14_65;
	add.s32 	%r402, %r46, %r400;
	shr.u32 	%r106, %r52, 9;
	add.s32 	%r107, %r106, 1;
	and.b32  	%r108, %r107, 3;
	neg.s32 	%r401, %r108;
	mov.u32 	%r404, %r46;
$L__BB14_64:
	.pragma "nounroll";
	mul.wide.u32 	%rd54, %r402, 4;
	add.s64 	%rd53, %rd16, %rd54;
	// begin inline asm
	ld.global.nc.u32 %r109, [%rd53];
	// end inline asm
	mov.b32 	%f121, %r109;
	add.f32 	%f529, %f529, %f121;
	add.s32 	%r404, %r404, 512;
	add.s32 	%r402, %r402, 512;
	add.s32 	%r401, %r401, 1;
	setp.ne.s32 	%p10, %r401, 0;
	@%p10 bra 	$L__BB14_64;
$L__BB14_65:
	setp.lt.u32 	%p11, %r52, 1536;
	@%p11 bra 	$L__BB14_68;
	cvt.u64.u32 	%rd55, %r404;
	cvt.u64.u32 	%rd56, %r400;
	add.s64 	%rd57, %rd55, %rd56;
	shl.b64 	%rd58, %rd57, 2;
	add.s64 	%rd59, %rd58, %rd16;
	add.s64 	%rd132, %rd59, 4096;
	add.s32 	%r405, %r404, %r400;
$L__BB14_67:
	mul.wide.u32 	%rd64, %r405, 4;
	add.s64 	%rd60, %rd16, %rd64;
	// begin inline asm
	ld.global.nc.u32 %r110, [%rd60];
	// end inline asm
	mov.b32 	%f122, %r110;
	add.f32 	%f123, %f529, %f122;
	add.s64 	%rd61, %rd132, -2048;
	// begin inline asm
	ld.global.nc.u32 %r111, [%rd61];
	// end inline asm
	mov.b32 	%f124, %r111;
	add.f32 	%f125, %f123, %f124;
	// begin inline asm
	ld.global.nc.u32 %r112, [%rd132];
	// end inline asm
	mov.b32 	%f126, %r112;
	add.f32 	%f127, %f125, %f126;
	add.s64 	%rd63, %rd132, 2048;
	// begin inline asm
	ld.global.nc.u32 %r113, [%rd63];
	// end inline asm
	mov.b32 	%f128, %r113;
	add.f32 	%f529, %f127, %f128;
	add.s32 	%r404, %r404, 2048;
	add.s64 	%rd132, %rd132, 8192;
	add.s32 	%r405, %r405, 2048;
	setp.lt.s32 	%p12, %r404, %r51;
	@%p12 bra 	$L__BB14_67;
$L__BB14_68:
	// begin inline asm
	mov.u32 %r114, %laneid;
	// end inline asm
	mov.b32 	%r116, %f529;
	mov.b32 	%r117, 1;
	mov.b32 	%r138, 31;
	mov.b32 	%r139, -1;
	// begin inline asm
	shfl.sync.down.b32 %r115, %r116, %r117, %r138, %r139;
	// end inline asm
	setp.gt.s32 	%p13, %r114, 30;
	mov.b32 	%f129, %r115;
	add.f32 	%f130, %f529, %f129;
	selp.f32 	%f131, %f529, %f130, %p13;
	mov.b32 	%r121, %f131;
	mov.b32 	%r122, 2;
	// begin inline asm
	shfl.sync.down.b32 %r120, %r121, %r122, %r138, %r139;
	// end inline asm
	setp.gt.s32 	%p14, %r114, 29;
	mov.b32 	%f132, %r120;
	add.f32 	%f133, %f131, %f132;
	selp.f32 	%f134, %f131, %f133, %p14;
	mov.b32 	%r126, %f134;
	mov.b32 	%r127, 4;
	// begin inline asm
	shfl.sync.down.b32 %r125, %r126, %r127, %r138, %r139;
	// end inline asm
	setp.gt.s32 	%p15, %r114, 27;
	mov.b32 	%f135, %r125;
	add.f32 	%f136, %f134, %f135;
	selp.f32 	%f137, %f134, %f136, %p15;
	mov.b32 	%r131, %f137;
	mov.b32 	%r132, 8;
	// begin inline asm
	shfl.sync.down.b32 %r130, %r131, %r132, %r138, %r139;
	// end inline asm
	setp.gt.s32 	%p16, %r114, 23;
	mov.b32 	%f138, %r130;
	add.f32 	%f139, %f137, %f138;
	selp.f32 	%f140, %f137, %f139, %p16;
	mov.b32 	%r136, %f140;
	mov.b32 	%r137, 16;
	// begin inline asm
	shfl.sync.down.b32 %r135, %r136, %r137, %r138, %r139;
	// end inline asm
	setp.gt.s32 	%p17, %r114, 15;
	mov.b32 	%f141, %r135;
	add.f32 	%f54, %f140, %f141;
	selp.f32 	%f530, %f140, %f54, %p17;
	setp.ne.s32 	%p18, %r114, 0;
	@%p18 bra 	$L__BB14_70;
	shr.u32 	%r140, %r46, 3;
	and.b32  	%r141, %r140, 124;
	mov.u32 	%r142, _ZZN3cub18CUB_300001_SM_10006detail6reduce28DeviceReduceSingleTileKernelINS2_10policy_hubIfjN4cuda3std3__44plusIfEEE10Policy1000EPfSC_iS9_ffNS7_10__identityEEEvT0_T1_T2_T3_T4_T6_E12temp_storage;
	add.s32 	%r143, %r142, %r141;
	st.shared.f32 	[%r143+16], %f54;
$L__BB14_70:
	bar.sync 	0;
	setp.ne.s32 	%p19, %r46, 0;
	@%p19 bra 	$L__BB14_72;
	ld.shared.f32 	%f142, [_ZZN3cub18CUB_300001_SM_10006detail6reduce28DeviceReduceSingleTileKernelINS2_10policy_hubIfjN4cuda3std3__44plusIfEEE10Policy1000EPfSC_iS9_ffNS7_10__identityEEEvT0_T1_T2_T3_T4_T6_E12temp_storage+20];
	add.f32 	%f143, %f530, %f142;
	ld.shared.f32 	%f144, [_ZZN3cub18CUB_300001_SM_10006detail6reduce28DeviceReduceSingleTileKernelINS2_10policy_hubIfjN4cuda3std3__44plusIfEEE10Policy1000EPfSC_iS9_ffNS7_10__identityEEEvT0_T1_T2_T3_T4_T6_E12temp_storage+24];
	add.f32 	%f145, %f143, %f144;
	ld.shared.f32 	%f146, [_ZZN3cub18CUB_300001_SM_10006detail6reduce28DeviceReduceSingleTileKernelINS2_10policy_hubIfjN4cuda3std3__44plusIfEEE10Policy1000EPfSC_iS9_ffNS7_10__identityEEEvT0_T1_T2_T3_T4_T6_E12temp_storage+28];
	add.f32 	%f147, %f145, %f146;
	ld.shared.f32 	%f148, [_ZZN3cub18CUB_300001_SM_10006detail6reduce28DeviceReduceSingleTileKernelINS2_10policy_hubIfjN4cuda3std3__44plusIfEEE10Policy1000EPfSC_iS9_ffNS7_10__identityEEEvT0_T1_T2_T3_T4_T6_E12temp_storage+32];
	add.f32 	%f149, %f147, %f148;
	ld.shared.f32 	%f150, [_ZZN3cub18CUB_300001_SM_10006detail6reduce28DeviceReduceSingleTileKernelINS2_10policy_hubIfjN4cuda3std3__44plusIfEEE10Policy1000EPfSC_iS9_ffNS7_10__identityEEEvT0_T1_T2_T3_T4_T6_E12temp_storage+36];
	add.f32 	%f151, %f149, %f150;
	ld.shared.f32 	%f152, [_ZZN3cub18CUB_300001_SM_10006detail6reduce28DeviceReduceSingleTileKernelINS2_10policy_hubIfjN4cuda3std3__44plusIfEEE10Policy1000EPfSC_iS9_ffNS7_10__identityEEEvT0_T1_T2_T3_T4_T6_E12temp_storage+40];
	add.f32 	%f153, %f151, %f152;
	ld.shared.f32 	%f154, [_ZZN3cub18CUB_300001_SM_10006detail6reduce28DeviceReduceSingleTileKernelINS2_10policy_hubIfjN4cuda3std3__44plusIfEEE10Policy1000EPfSC_iS9_ffNS7_10__identityEEEvT0_T1_T2_T3_T4_T6_E12temp_storage+44];
	add.f32 	%f155, %f153, %f154;
	ld.shared.f32 	%f156, [_ZZN3cub18CUB_300001_SM_10006detail6reduce28DeviceReduceSingleTileKernelINS2_10policy_hubIfjN4cuda3std3__44plusIfEEE10Policy1000EPfSC_iS9_ffNS7_10__identityEEEvT0_T1_T2_T3_T4_T6_E12temp_storage+48];
	add.f32 	%f157, %f155, %f156;
	ld.shared.f32 	%f158, [_ZZN3cub18CUB_300001_SM_10006detail6reduce28DeviceReduceSingleTileKernelINS2_10policy_hubIfjN4cuda3std3__44plusIfEEE10Policy1000EPfSC_iS9_ffNS7_10__identityEEEvT0_T1_T2_T3_T4_T6_E12temp_storage+52];
	add.f32 	%f159, %f157, %f158;
	ld.shared.f32 	%f160, [_ZZN3cub18CUB_300001_SM_10006detail6reduce28DeviceReduceSingleTileKernelINS2_10policy_hubIfjN4cuda3std3__44plusIfEEE10Policy1000EPfSC_iS9_ffNS7_10__identityEEEvT0_T1_T2_T3_T4_T6_E12temp_storage+56];
	add.f32 	%f161, %f159, %f160;
	ld.shared.f32 	%f162, [_ZZN3cub18CUB_300001_SM_10006detail6reduce28DeviceReduceSingleTileKernelINS2_10policy_hubIfjN4cuda3std3__44plusIfEEE10Policy1000EPfSC_iS9_ffNS7_10__identityEEEvT0_T1_T2_T3_T4_T6_E12temp_storage+60];
	add.f32 	%f163, %f161, %f162;
	ld.shared.f32 	%f164, [_ZZN3cub18CUB_300001_SM_10006detail6reduce28DeviceReduceSingleTileKernelINS2_10policy_hubIfjN4cuda3std3__44plusIfEEE10Policy1000EPfSC_iS9_ffNS7_10__identityEEEvT0_T1_T2_T3_T4_T6_E12temp_storage+64];
	add.f32 	%f165, %f163, %f164;
	ld.shared.f32 	%f166, [_ZZN3cub18CUB_300001_SM_10006detail6reduce28DeviceReduceSingleTileKernelINS2_10policy_hubIfjN4cuda3std3__44plusIfEEE10Policy1000EPfSC_iS9_ffNS7_10__identityEEEvT0_T1_T2_T3_T4_T6_E12temp_storage+68];
	add.f32 	%f167, %f165, %f166;
	ld.shared.f32 	%f168, [_ZZN3cub18CUB_300001_SM_10006detail6reduce28DeviceReduceSingleTileKernelINS2_10policy_hubIfjN4cuda3std3__44plusIfEEE10Policy1000EPfSC_iS9_ffNS7_10__identityEEEvT0_T1_T2_T3_T4_T6_E12temp_storage+72];
	add.f32 	%f169, %f167, %f168;
	ld.shared.f32 	%f170, [_ZZN3cub18CUB_300001_SM_10006detail6reduce28DeviceReduceSingleTileKernelINS2_10policy_hubIfjN4cuda3std3__44plusIfEEE10Policy1000EPfSC_iS9_ffNS7_10__identityEEEvT0_T1_T2_T3_T4_T6_E12temp_storage+76];
	add.f32 	%f530, %f169, %f170;
$L__BB14_72:
	mov.u32 	%r379, %tid.x;
	setp.ne.s32 	%p111, %r379, 0;
	@%p111 bra 	$L__BB14_74;
	add.f32 	%f503, %f58, %f530;
	st.global.f32 	[%rd1], %f503;
$L__BB14_74:
	ret;

}
	// .globl	_ZN3cub18CUB_300001_SM_10006detail6reduce28DeviceReduceSingleTileKernelINS2_10policy_hubIfyN4cuda3std3__44plusIfEEE10Policy1000EN6thrust24THRUST_300001_SM_1000_NS10device_ptrIfEEPfyS9_ffNS7_10__identityEEEvT0_T1_T2_T3_T4_T6_
.visible .entry _ZN3cub18CUB_300001_SM_10006detail6reduce28DeviceReduceSingleTileKernelINS2_10policy_hubIfyN4cuda3std3__44plusIfEEE10Policy1000EN6thrust24THRUST_300001_SM_1000_NS10device_ptrIfEEPfyS9_ffNS7_10__identityEEEvT0_T1_T2_T3_T4_T6_(
	.param .align 8 .b8 _ZN3cub18CUB_300001_SM_10006detail6reduce28DeviceReduceSingleTileKernelINS2_10policy_hubIfyN4cuda3std3__44plusIfEEE10Policy1000EN6thrust24THRUST_300001_SM_1000_NS10device_ptrIfEEPfyS9_ffNS7_10__identityEEEvT0_T1_T2_T3_T4_T6__param_0[8],
	.param .u64 .ptr .align 1 _ZN3cub18CUB_300001_SM_10006detail6reduce28DeviceReduceSingleTileKernelINS2_10policy_hubIfyN4cuda3std3__44plusIfEEE10Policy1000EN6thrust24THRUST_300001_SM_1000_NS10device_ptrIfEEPfyS9_ffNS7_10__identityEEEvT0_T1_T2_T3_T4_T6__param_1,
	.param .u64 _ZN3cub18CUB_300001_SM_10006detail6reduce28DeviceReduceSingleTileKernelINS2_10policy_hubIfyN4cuda3std3__44plusIfEEE10Policy1000EN6thrust24THRUST_300001_SM_1000_NS10device_ptrIfEEPfyS9_ffNS7_10__identityEEEvT0_T1_T2_T3_T4_T6__param_2,
	.param .align 1 .b8 _ZN3cub18CUB_300001_SM_10006detail6reduce28DeviceReduceSingleTileKernelINS2_10policy_hubIfyN4cuda3std3__44plusIfEEE10Policy1000EN6thrust24THRUST_300001_SM_1000_NS10device_ptrIfEEPfyS9_ffNS7_10__identityEEEvT0_T1_T2_T3_T4_T6__param_3[1],
	.param .f32 _ZN3cub18CUB_300001_SM_10006detail6reduce28DeviceReduceSingleTileKernelINS2_10policy_hubIfyN4cuda3std3__44plusIfEEE10Policy1000EN6thrust24THRUST_300001_SM_1000_NS10device_ptrIfEEPfyS9_ffNS7_10__identityEEEvT0_T1_T2_T3_T4_T6__param_4,
	.param .align 1 .b8 _ZN3cub18CUB_300001_SM_10006detail6reduce28DeviceReduceSingleTileKernelINS2_10policy_hubIfyN4cuda3std3__44plusIfEEE10Policy1000EN6thrust24THRUST_300001_SM_1000_NS10device_ptrIfEEPfyS9_ffNS7_10__identityEEEvT0_T1_T2_T3_T4_T6__param_5[1]
)
.maxntid 256
.minnctapersm 1
{
	.reg .pred 	%p<59>;
	.reg .b32 	%r<171>;
	.reg .b32 	%f<328>;
	.reg .b64 	%rd<56>;
	// demoted variable
	.shared .align 4 .b8 _ZZN3cub18CUB_300001_SM_10006detail6reduce28DeviceReduceSingleTileKernelINS2_10policy_hubIfyN4cuda3std3__44plusIfEEE10Policy1000EN6thrust24THRUST_300001_SM_1000_NS10device_ptrIfEEPfyS9_ffNS7_10__identityEEEvT0_T1_T2_T3_T4_T6_E12temp_storage[44];
	ld.param.u64 	%rd18, [_ZN3cub18CUB_300001_SM_10006detail6reduce28DeviceReduceSingleTileKernelINS2_10policy_hubIfyN4cuda3std3__44plusIfEEE10Policy1000EN6thrust24THRUST_300001_SM_1000_NS10device_ptrIfEEPfyS9_ffNS7_10__identityEEEvT0_T1_T2_T3_T4_T6__param_0];
	ld.param.u64 	%rd20, [_ZN3cub18CUB_300001_SM_10006detail6reduce28DeviceReduceSingleTileKernelINS2_10policy_hubIfyN4cuda3std3__44plusIfEEE10Policy1000EN6thrust24THRUST_300001_SM_1000_NS10device_ptrIfEEPfyS9_ffNS7_10__identityEEEvT0_T1_T2_T3_T4_T6__param_1];
	ld.param.u64 	%rd19, [_ZN3cub18CUB_300001_SM_10006detail6reduce28DeviceReduceSingleTileKernelINS2_10policy_hubIfyN4cuda3std3__44plusIfEEE10Policy1000EN6thrust24THRUST_300001_SM_1000_NS10device_ptrIfEEPfyS9_ffNS7_10__identityEEEvT0_T1_T2_T3_T4_T6__param_2];
	ld.param.f32 	%f42, [_ZN3cub18CUB_300001_SM_10006detail6reduce28DeviceReduceSingleTileKernelINS2_10policy_hubIfyN4cuda3std3__44plusIfEEE10Policy1000EN6thrust24THRUST_300001_SM_1000_NS10device_ptrIfEEPfyS9_ffNS7_10__identityEEEvT0_T1_T2_T3_T4_T6__param_4];
	cvta.to.global.u64 	%rd1, %rd20;
	setp.ne.s64 	%p1, %rd19, 0;
	@%p1 bra 	$L__BB15_3;
	mov.u32 	%r156, %tid.x;
	setp.ne.s32 	%p58, %r156, 0;
	@%p58 bra 	$L__BB15_51;
	st.global.f32 	[%rd1], %f42;
	bra.uni 	$L__BB15_51;
$L__BB15_3:
	cvta.to.global.u64 	%rd2, %rd18;
	setp.gt.u64 	%p2, %rd19, 4095;
	@%p2 bra 	$L__BB15_28;
	cvt.u32.u64 	%r1, %rd19;
	mov.u32 	%r2, %tid.x;
	setp.ge.u32 	%p24, %r2, %r1;
	mov.f32 	%f315, 0f00000000;
	mov.u32 	%r160, %r2;
	@%p24 bra 	$L__BB15_6;
	mul.wide.u32 	%rd41, %r2, 4;
	add.s64 	%rd42, %rd2, %rd41;
	ld.global.f32 	%f315, [%rd42];
	add.s32 	%r160, %r2, 256;
$L__BB15_6:
	setp.ge.u32 	%p25, %r160, %r1;
	@%p25 bra 	$L__BB15_19;
	not.b32 	%r83, %r160;
	add.s32 	%r84, %r83, %r1;
	shr.u32 	%r85, %r84, 8;
	add.s32 	%r5, %r85, 1;
	and.b32  	%r6, %r5, 15;
	setp.lt.u32 	%p26, %r84, 3840;
	@%p26 bra 	$L__BB15_10;
	and.b32  	%r86, %r5, 33554416;
	neg.s32 	%r158, %r86;
	mul.wide.u32 	%rd43, %r160, 4;
	add.s64 	%rd44, %rd43, %rd2;
	add.s64 	%rd51, %rd44, 8192;
$L__BB15_9:
	.pragma "nounroll";
	ld.global.f32 	%f189, [%rd51+-8192];
	add.f32 	%f190, %f315, %f189;
	ld.global.f32 	%f191, [%rd51+-7168];
	add.f32 	%f192, %f190, %f191;
	ld.global.f32 	%f193, [%rd51+-6144];
	add.f32 	%f194, %f192, %f193;
	ld.global.f32 	%f195, [%rd51+-5120];
	add.f32 	%f196, %f194, %f195;
	ld.global.f32 	%f197, [%rd51+-4096];
	add.f32 	%f198, %f196, %f197;
	ld.global.f32 	%f199, [%rd51+-3072];
	add.f32 	%f200, %f198, %f199;
	ld.global.f32 	%f201, [%rd51+-2048];
	add.f32 	%f202, %f200, %f201;
	ld.global.f32 	%f203, [%rd51+-1024];
	add.f32 	%f204, %f202, %f203;
	ld.global.f32 	%f205, [%rd51];
	add.f32 	%f206, %f204, %f205;
	ld.global.f32 	%f207, [%rd51+1024];
	add.f32 	%f208, %f206, %f207;
	ld.global.f32 	%f209, [%rd51+2048];
	add.f32 	%f210, %f208, %f209;
	ld.global.f32 	%f211, [%rd51+3072];
	add.f32 	%f212, %f210, %f211;
	ld.global.f32 	%f213, [%rd51+4096];
	add.f32 	%f214, %f212, %f213;
	ld.global.f32 	%f215, [%rd51+5120];
	add.f32 	%f216, %f214, %f215;
	ld.global.f32 	%f217, [%rd51+6144];
	add.f32 	%f218, %f216, %f217;
	ld.global.f32 	%f219, [%rd51+7168];
	add.f32 	%f315, %f218, %f219;
	add.s32 	%r160, %r160, 4096;
	add.s32 	%r158, %r158, 16;
	add.s64 	%rd51, %rd51, 16384;
	setp.ne.s32 	%p27, %r158, 0;
	@%p27 bra 	$L__BB15_9;
$L__BB15_10:
	setp.eq.s32 	%p28, %r6, 0;
	@%p28 bra 	$L__BB15_19;
	and.b32  	%r13, %r5, 7;
	setp.lt.u32 	%p29, %r6, 8;
	@%p29 bra 	$L__BB15_13;
	mul.wide.s32 	%rd45, %r160, 4;
	add.s64 	%rd46, %rd2, %rd45;
	ld.global.f32 	%f221, [%rd46];
	add.f32 	%f222, %f315, %f221;
	ld.global.f32 	%f223, [%rd46+1024];
	add.f32 	%f224, %f222, %f223;
	ld.global.f32 	%f225, [%rd46+2048];
	add.f32 	%f226, %f224, %f225;
	ld.global.f32 	%f227, [%rd46+3072];
	add.f32 	%f228, %f226, %f227;
	ld.global.f32 	%f229, [%rd46+4096];
	add.f32 	%f230, %f228, %f229;
	ld.global.f32 	%f231, [%rd46+5120];
	add.f32 	%f232, %f230, %f231;
	ld.global.f32 	%f233, [%rd46+6144];
	add.f32 	%f234, %f232, %f233;
	ld.global.f32 	%f235, [%rd46+7168];
	add.f32 	%f315, %f234, %f235;
	add.s32 	%r160, %r160, 2048;
$L__BB15_13:
	setp.eq.s32 	%p30, %r13, 0;
	@%p30 bra 	$L__BB15_19;
	and.b32  	%r16, %r5, 3;
	setp.lt.u32 	%p31, %r13, 4;
	@%p31 bra 	$L__BB15_16;
	mul.wide.s32 	%rd47, %r160, 4;
	add.s64 	%rd48, %rd2, %rd47;
	ld.global.f32 	%f237, [%rd48];
	add.f32 	%f238, %f315, %f237;
	ld.global.f32 	%f239, [%rd48+1024];
	add.f32 	%f240, %f238, %f239;
	ld.global.f32 	%f241, [%rd48+2048];
	add.f32 	%f242, %f240, %f241;
	ld.global.f32 	%f243, [%rd48+3072];
	add.f32 	%f315, %f242, %f243;
	add.s32 	%r160, %r160, 1024;
$L__BB15_16:
	setp.eq.s32 	%p32, %r16, 0;
	@%p32 bra 	$L__BB15_19;
	neg.s32 	%r163, %r16;
$L__BB15_18:
	.pragma "nounroll";
	mul.wide.s32 	%rd49, %r160, 4;
	add.s64 	%rd50, %rd2, %rd49;
	ld.global.f32 	%f244, [%rd50];
	add.f32 	%f315, %f315, %f244;
	add.s32 	%r160, %r160, 256;
	add.s32 	%r163, %r163, 1;
	setp.ne.s32 	%p33, %r163, 0;
	@%p33 bra 	$L__BB15_18;
$L__BB15_19:
	setp.lt.u64 	%p34, %rd19, 256;
	@%p34 bra 	$L__BB15_24;
	// begin inline asm
	mov.u32 %r125, %laneid;
	// end inline asm
	mov.b32 	%r127, %f315;
	mov.b32 	%r128, 1;
	mov.b32 	%r149, 31;
	mov.b32 	%r150, -1;
	// begin inline asm
	shfl.sync.down.b32 %r126, %r127, %r128, %r149, %r150;
	// end inline asm
	setp.gt.s32 	%p50, %r125, 30;
	mov.b32 	%f279, %r126;
	add.f32 	%f280, %f315, %f279;
	selp.f32 	%f281, %f315, %f280, %p50;
	mov.b32 	%r132, %f281;
	mov.b32 	%r133, 2;
	// begin inline asm
	shfl.sync.down.b32 %r131, %r132, %r133, %r149, %r150;
	// end inline asm
	setp.gt.s32 	%p51, %r125, 29;
	mov.b32 	%f282, %r131;
	add.f32 	%f283, %f281, %f282;
	selp.f32 	%f284, %f281, %f283, %p51;
	mov.b32 	%r137, %f284;
	mov.b32 	%r138, 4;
	// begin inline asm
	shfl.sync.down.b32 %r136, %r137, %r138, %r149, %r150;
	// end inline asm
	setp.gt.s32 	%p52, %r125, 27;
	mov.b32 	%f285, %r136;
	add.f32 	%f286, %f284, %f285;
	selp.f32 	%f287, %f284, %f286, %p52;
	mov.b32 	%r142, %f287;
	mov.b32 	%r143, 8;
	// begin inline asm
	shfl.sync.down.b32 %r141, %r142, %r143, %r149, %r150;
	// end inline asm
	setp.gt.s32 	%p53, %r125, 23;
	mov.b32 	%f288, %r141;
	add.f32 	%f289, %f287, %f288;
	selp.f32 	%f290, %f287, %f289, %p53;
	mov.b32 	%r147, %f290;
	mov.b32 	%r148, 16;
	// begin inline asm
	shfl.sync.down.b32 %r146, %r147, %r148, %r149, %r150;
	// end inline asm
	setp.gt.s32 	%p54, %r125, 15;
	mov.b32 	%f291, %r146;
	add.f32 	%f16, %f290, %f291;
	selp.f32 	%f327, %f290, %f16, %p54;
	setp.ne.s32 	%p55, %r125, 0;
	@%p55 bra 	$L__BB15_22;
	shr.u32 	%r151, %r2, 3;
	and.b32  	%r152, %r151, 124;
	mov.u32 	%r153, _ZZN3cub18CUB_300001_SM_10006detail6reduce28DeviceReduceSingleTileKernelINS2_10policy_hubIfyN4cuda3std3__44plusIfEEE10Policy1000EN6thrust24THRUST_300001_SM_1000_NS10device_ptrIfEEPfyS9_ffNS7_10__identityEEEvT0_T1_T2_T3_T4_T6_E12temp_storage;
	add.s32 	%r154, %r153, %r152;
	st.shared.f32 	[%r154+8], %f16;
$L__BB15_22:
	bar.sync 	0;
	setp.ne.s32 	%p56, %r2, 0;
	@%p56 bra 	$L__BB15_49;
	ld.shared.f32 	%f292, [_ZZN3cub18CUB_300001_SM_10006detail6reduce28DeviceReduceSingleTileKernelINS2_10policy_hubIfyN4cuda3std3__44plusIfEEE10Policy1000EN6thrust24THRUST_300001_SM_1000_NS10device_ptrIfEEPfyS9_ffNS7_10__identityEEEvT0_T1_T2_T3_T4_T6_E12temp_storage+12];
	add.f32 	%f293, %f327, %f292;
	ld.shared.f32 	%f294, [_ZZN3cub18CUB_300001_SM_10006detail6reduce28DeviceReduceSingleTileKernelINS2_10policy_hubIfyN4cuda3std3__44plusIfEEE10Policy1000EN6thrust24THRUST_300001_SM_1000_NS10device_ptrIfEEPfyS9_ffNS7_10__identityEEEvT0_T1_T2_T3_T4_T6_E12temp_storage+16];
	add.f32 	%f295, %f293, %f294;
	ld.shared.f32 	%f296, [_ZZN3cub18CUB_300001_SM_10006detail6reduce28DeviceReduceSingleTileKernelINS2_10policy_hubIfyN4cuda3std3__44plusIfEEE10Policy1000EN6thrust24THRUST_300001_SM_1000_NS10device_ptrIfEEPfyS9_ffNS7_10__identityEEEvT0_T1_T2_T3_T4_T6_E12temp_storage+20];
	add.f32 	%f297, %f295, %f296;
	ld.shared.f32 	%f298, [_ZZN3cub18CUB_300001_SM_10006detail6reduce28DeviceReduceSingleTileKernelINS2_10policy_hubIfyN4cuda3std3__44plusIfEEE10Policy1000EN6thrust24THRUST_300001_SM_1000_NS10device_ptrIfEEPfyS9_ffNS7_10__identityEEEvT0_T1_T2_T3_T4_T6_E12temp_storage+24];
	add.f32 	%f299, %f297, %f298;
	ld.shared.f32 	%f300, [_ZZN3cub18CUB_300001_SM_10006detail6reduce28DeviceReduceSingleTileKernelINS2_10policy_hubIfyN4cuda3std3__44plusIfEEE10Policy1000EN6thrust24THRUST_300001_SM_1000_NS10device_ptrIfEEPfyS9_ffNS7_10__identityEEEvT0_T1_T2_T3_T4_T6_E12temp_storage+28];
	add.f32 	%f301, %f299, %f300;
	ld.shared.f32 	%f302, [_ZZN3cub18CUB_300001_SM_10006detail6reduce28DeviceReduceSingleTileKernelINS2_10policy_hubIfyN4cuda3std3__44plusIfEEE10Policy1000EN6thrust24THRUST_300001_SM_1000_NS10device_ptrIfEEPfyS9_ffNS7_10__identityEEEvT0_T1_T2_T3_T4_T6_E12temp_storage+32];
	add.f32 	%f303, %f301, %f302;
	ld.shared.f32 	%f304, [_ZZN3cub18CUB_300001_SM_10006detail6reduce28DeviceReduceSingleTileKernelINS2_10policy_hubIfyN4cuda3std3__44plusIfEEE10Policy1000EN6thrust24THRUST_300001_SM_1000_NS10device_ptrIfEEPfyS9_ffNS7_10__identityEEEvT0_T1_T2_T3_T4_T6_E12temp_storage+36];
	add.f32 	%f327, %f303, %f304;
	bra.uni 	$L__BB15_49;
$L__BB15_24:
	// begin inline asm
	mov.u32 %r87, %laneid;
	// end inline asm
	and.b32  	%r113, %r2, 992;
	add.s32 	%r114, %r113, 32;
	setp.gt.u32 	%p35, %r114, %r1;
	not.b32 	%r115, %r113;
	add.s32 	%r116, %r1, %r115;
	selp.b32 	%r111, %r116, 31, %p35;
	mov.b32 	%r89, %f315;
	mov.b32 	%r90, 1;
	mov.b32 	%r112, -1;
	// begin inline asm
	shfl.sync.down.b32 %r88, %r89, %r90, %r111, %r112;
	// end inline asm
	setp.lt.s32 	%p36, %r87, %r111;
	mov.b32 	%f245, %r88;
	add.f32 	%f246, %f315, %f245;
	selp.f32 	%f247, %f246, %f315, %p36;
	mov.b32 	%r94, %f247;
	mov.b32 	%r95, 2;
	// begin inline asm
	shfl.sync.down.b32 %r93, %r94, %r95, %r111, %r112;
	// end inline asm
	add.s32 	%r117, %r87, 2;
	setp.gt.s32 	%p37, %r117, %r111;
	mov.b32 	%f248, %r93;
	add.f32 	%f249, %f247, %f248;
	selp.f32 	%f250, %f247, %f249, %p37;
	mov.b32 	%r99, %f250;
	mov.b32 	%r100, 4;
	// begin inline asm
	shfl.sync.down.b32 %r98, %r99, %r100, %r111, %r112;
	// end inline asm
	add.s32 	%r118, %r87, 4;
	setp.gt.s32 	%p38, %r118, %r111;
	mov.b32 	%f251, %r98;
	add.f32 	%f252, %f250, %f251;
	selp.f32 	%f253, %f250, %f252, %p38;
	mov.b32 	%r104, %f253;
	mov.b32 	%r105, 8;
	// begin inline asm
	shfl.sync.down.b32 %r103, %r104, %r105, %r111, %r112;
	// end inline asm
	add.s32 	%r119, %r87, 8;
	setp.gt.s32 	%p39, %r119, %r111;
	mov.b32 	%f254, %r103;
	add.f32 	%f255, %f253, %f254;
	selp.f32 	%f256, %f253, %f255, %p39;
	mov.b32 	%r109, %f256;
	mov.b32 	%r110, 16;
	// begin inline asm
	shfl.sync.down.b32 %r108, %r109, %r110, %r111, %r112;
	// end inline asm
	add.s32 	%r120, %r87, 16;
	setp.gt.s32 	%p40, %r120, %r111;
	mov.b32 	%f257, %r108;
	add.f32 	%f258, %f256, %f257;
	selp.f32 	%f327, %f256, %f258, %p40;
	setp.ne.s32 	%p41, %r87, 0;
	@%p41 bra 	$L__BB15_26;
	shr.u32 	%r121, %r2, 3;
	and.b32  	%r122, %r121, 124;
	mov.u32 	%r123, _ZZN3cub18CUB_300001_SM_10006detail6reduce28DeviceReduceSingleTileKernelINS2_10policy_hubIfyN4cuda3std3__44plusIfEEE10Policy1000EN6thrust24THRUST_300001_SM_1000_NS10device_ptrIfEEPfyS9_ffNS7_10__identityEEEvT0_T1_T2_T3_T4_T6_E12temp_storage;
	add.s32 	%r124, %r123, %r122;
	st.shared.f32 	[%r124+8], %f327;
$L__BB15_26:
	bar.sync 	0;
	setp.ne.s32 	%p42, %r2, 0;
	@%p42 bra 	$L__BB15_49;
	setp.gt.u64 	%p43, %rd19, 32;
	ld.shared.f32 	%f259, [_ZZN3cub18CUB_300001_SM_10006detail6reduce28DeviceReduceSingleTileKernelINS2_10policy_hubIfyN4cuda3std3__44plusIfEEE10Policy1000EN6thrust24THRUST_300001_SM_1000_NS10device_ptrIfEEPfyS9_ffNS7_10__identityEEEvT0_T1_T2_T3_T4_T6_E12temp_storage+12];
	add.f32 	%f260, %f327, %f259;
	selp.f32 	%f261, %f260, %f327, %p43;
	setp.gt.u64 	%p44, %rd19, 64;
	ld.shared.f32 	%f262, [_ZZN3cub18CUB_300001_SM_10006detail6reduce28DeviceReduceSingleTileKernelINS2_10policy_hubIfyN4cuda3std3__44plusIfEEE10Policy1000EN6thrust24THRUST_300001_SM_1000_NS10device_ptrIfEEPfyS9_ffNS7_10__identityEEEvT0_T1_T2_T3_T4_T6_E12temp_storage+16];
	add.f32 	%f263, %f262, %f261;
	selp.f32 	%f264, %f263, %f261, %p44;
	setp.gt.u64 	%p45, %rd19, 96;
	ld.shared.f32 	%f265, [_ZZN3cub18CUB_300001_SM_10006detail6reduce28DeviceReduceSingleTileKernelINS2_10policy_hubIfyN4cuda3std3__44plusIfEEE10Policy1000EN6thrust24THRUST_300001_SM_1000_NS10device_ptrIfEEPfyS9_ffNS7_10__identityEEEvT0_T1_T2_T3_T4_T6_E12temp_storage+20];
	add.f32 	%f266, %f265, %f264;
	selp.f32 	%f267, %f266, %f264, %p45;
	setp.gt.u64 	%p46, %rd19, 128;
	ld.shared.f32 	%f268, [_ZZN3cub18CUB_300001_SM_10006detail6reduce28DeviceReduceSingleTileKernelINS2_10policy_hubIfyN4cuda3std3__44plusIfEEE10Policy1000EN6thrust24THRUST_300001_SM_1000_NS10device_ptrIfEEPfyS9_ffNS7_10__identityEEEvT0_T1_T2_T3_T4_T6_E12temp_storage+24];
	add.f32 	%f269, %f268, %f267;
	selp.f32 	%f270, %f269, %f267, %p46;
	setp.gt.u64 	%p47, %rd19, 160;
	ld.shared.f32 	%f271, [_ZZN3cub18CUB_300001_SM_10006detail6reduce28DeviceReduceSingleTileKernelINS2_10policy_hubIfyN4cuda3std3__44plusIfEEE10Policy1000EN6thrust24THRUST_300001_SM_1000_NS10device_ptrIfEEPfyS9_ffNS7_10__identityEEEvT0_T1_T2_T3_T4_T6_E12temp_storage+28];
	add.f32 	%f272, %f271, %f270;
	selp.f32 	%f273, %f272, %f270, %p47;
	setp.gt.u64 	%p48, %rd19, 192;
	ld.shared.f32 	%f274, [_ZZN3cub18CUB_300001_SM_10006detail6reduce28DeviceReduceSingleTileKernelINS2_10policy_hubIfyN4cuda3std3__44plusIfEEE10Policy1000EN6thrust24THRUST_300001_SM_1000_NS10device_ptrIfEEPfyS9_ffNS7_10__identityEEEvT0_T1_T2_T3_T4_T6_E12temp_storage+32];
	add.f32 	%f275, %f274, %f273;
	selp.f32 	%f276, %f275, %f273, %p48;
	setp.gt.u64 	%p49, %rd19, 224;
	ld.shared.f32 	%f277, [_ZZN3cub18CUB_300001_SM_10006detail6reduce28DeviceReduceSingleTileKernelINS2_10policy_hubIfyN4cuda3std3__44plusIfEEE10Policy1000EN6thrust24THRUST_300001_SM_1000_NS10device_ptrIfEEPfyS9_ffNS7_10__identityEEEvT0_T1_T2_T3_T4_T6_E12temp_storage+36];
	add.f32 	%f278, %f277, %f276;
	selp.f32 	%f327, %f278, %f276, %p49;
	bra.uni 	$L__BB15_49;
$L__BB15_28:
	mov.u32 	%r24, %tid.x;
	cvt.u64.u32 	%rd6, %r24;
	mul.wide.u32 	%rd22, %r24, 4;
	add.s64 	%rd7, %rd2, %rd22;
	ld.global.f32 	%f43, [%rd7];
	ld.global.f32 	%f44, [%rd7+1024];
	ld.global.f32 	%f45, [%rd7+2048];
	ld.global.f32 	%f46, [%rd7+3072];
	ld.global.f32 	%f47, [%rd7+4096];
	ld.global.f32 	%f48, [%rd7+5120];
	ld.global.f32 	%f49, [%rd7+6144];
	ld.global.f32 	%f50, [%rd7+7168];
	ld.global.f32 	%f51, [%rd7+8192];
	ld.global.f32 	%f52, [%rd7+9216];
	ld.global.f32 	%f53, [%rd7+10240];
	ld.global.f32 	%f54, [%rd7+11264];
	ld.global.f32 	%f55, [%rd7+12288];
	ld.global.f32 	%f56, [%rd7+13312];
	ld.global.f32 	%f57, [%rd7+14336];
	ld.global.f32 	%f58, [%rd7+15360];
	add.f32 	%f59, %f43, %f44;
	add.f32 	%f60, %f45, %f46;
	add.f32 	%f61, %f47, %f48;
	add.f32 	%f62, %f49, %f50;
	add.f32 	%f63, %f51, %f52;
	add.f32 	%f64, %f53, %f54;
	add.f32 	%f65, %f55, %f56;
	add.f32 	%f66, %f57, %f58;
	add.f32 	%f67, %f59, %f60;
	add.f32 	%f68, %f61, %f62;
	add.f32 	%f69, %f63, %f64;
	add.f32 	%f70, %f65, %f66;
	add.f32 	%f71, %f67, %f68;
	add.f32 	%f72, %f69, %f70;
	add.f32 	%f326, %f71, %f72;
	add.s64 	%rd8, %rd19, -4096;
	setp.lt.u64 	%p3, %rd8, 4096;
	mov.b64 	%rd53, 4096;
	@%p3 bra 	$L__BB15_32;
	mov.b64 	%rd53, 4096;
$L__BB15_30:
	shl.b64 	%rd24, %rd53, 2;
	add.s64 	%rd25, %rd7, %rd24;
	ld.global.f32 	%f73, [%rd25];
	ld.global.f32 	%f74, [%rd25+1024];
	ld.global.f32 	%f75, [%rd25+2048];
	ld.global.f32 	%f76, [%rd25+3072];
	ld.global.f32 	%f77, [%rd25+4096];
	ld.global.f32 	%f78, [%rd25+5120];
	ld.global.f32 	%f79, [%rd25+6144];
	ld.global.f32 	%f80, [%rd25+7168];
	ld.global.f32 	%f81, [%rd25+8192];
	ld.global.f32 	%f82, [%rd25+9216];
	ld.global.f32 	%f83, [%rd25+10240];
	ld.global.f32 	%f84, [%rd25+11264];
	ld.global.f32 	%f85, [%rd25+12288];
	ld.global.f32 	%f86, [%rd25+13312];
	ld.global.f32 	%f87, [%rd25+14336];
	ld.global.f32 	%f88, [%rd25+15360];
	add.f32 	%f89, %f326, %f73;
	add.f32 	%f90, %f74, %f75;
	add.f32 	%f91, %f76, %f77;
	add.f32 	%f92, %f78, %f79;
	add.f32 	%f93, %f80, %f81;
	add.f32 	%f94, %f82, %f83;
	add.f32 	%f95, %f84, %f85;
	add.f32 	%f96, %f86, %f87;
	add.f32 	%f97, %f89, %f90;
	add.f32 	%f98, %f91, %f92;
	add.f32 	%f99, %f93, %f94;
	add.f32 	%f100, %f95, %f96;
	add.f32 	%f101, %f97, %f98;
	add.f32 	%f102, %f99, %f100;
	add.f32 	%f103, %f101, %f102;
	add.f32 	%f326, %f103, %f88;
	sub.s64 	%rd26, %rd19, %rd53;
	setp.lt.u64 	%p4, %rd26, 4096;
	@%p4 bra 	$L__BB15_45;
	add.s64 	%rd53, %rd53, 4096;
	setp.le.u64 	%p5, %rd53, %rd8;
	@%p5 bra 	$L__BB15_30;
$L__BB15_32:
	setp.le.u64 	%p6, %rd19, %rd53;
	cvt.u32.u64 	%r42, %rd53;
	cvt.u32.u64 	%r43, %rd19;
	sub.s32 	%r44, %r43, %r42;
	setp.ge.s32 	%p7, %r24, %r44;
	or.pred  	%p8, %p6, %p7;
	@%p8 bra 	$L__BB15_45;
	not.b32 	%r47, %r24;
	add.s32 	%r48, %r47, %r43;
	sub.s32 	%r50, %r48, %r42;
	shr.u32 	%r51, %r50, 8;
	add.s32 	%r25, %r51, 1;
	and.b32  	%r26, %r25, 15;
	setp.lt.u32 	%p9, %r50, 3840;
	mov.u32 	%r167, %r24;
	@%p9 bra 	$L__BB15_36;
	and.b32  	%r52, %r25, 33554416;
	neg.s32 	%r165, %r52;
	add.s64 	%rd27, %rd53, %rd6;
	shl.b64 	%rd28, %rd27, 2;
	add.s64 	%rd29, %rd28, %rd2;
	add.s64 	%rd54, %rd29, 8192;
	mov.u32 	%r167, %r24;
$L__BB15_35:
	.pragma "nounroll";
	ld.global.f32 	%f105, [%rd54+-8192];
	add.f32 	%f106, %f326, %f105;
	ld.global.f32 	%f107, [%rd54+-7168];
	add.f32 	%f108, %f106, %f107;
	ld.global.f32 	%f109, [%rd54+-6144];
	add.f32 	%f110, %f108, %f109;
	ld.global.f32 	%f111, [%rd54+-5120];
	add.f32 	%f112, %f110, %f111;
	ld.global.f32 	%f113, [%rd54+-4096];
	add.f32 	%f114, %f112, %f113;
	ld.global.f32 	%f115, [%rd54+-3072];
	add.f32 	%f116, %f114, %f115;
	ld.global.f32 	%f117, [%rd54+-2048];
	add.f32 	%f118, %f116, %f117;
	ld.global.f32 	%f119, [%rd54+-1024];
	add.f32 	%f120, %f118, %f119;
	ld.global.f32 	%f121, [%rd54];
	add.f32 	%f122, %f120, %f121;
	ld.global.f32 	%f123, [%rd54+1024];
	add.f32 	%f124, %f122, %f123;
	ld.global.f32 	%f125, [%rd54+2048];
	add.f32 	%f126, %f124, %f125;
	ld.global.f32 	%f127, [%rd54+3072];
	add.f32 	%f128, %f126, %f127;
	ld.global.f32 	%f129, [%rd54+4096];
	add.f32 	%f130, %f128, %f129;
	ld.global.f32 	%f131, [%rd54+5120];
	add.f32 	%f132, %f130, %f131;
	ld.global.f32 	%f133, [%rd54+6144];
	add.f32 	%f134, %f132, %f133;
	ld.global.f32 	%f135, [%rd54+7168];
	add.f32 	%f326, %f134, %f135;
	add.s32 	%r167, %r167, 4096;
	add.s32 	%r165, %r165, 16;
	add.s64 	%rd54, %rd54, 16384;
	setp.ne.s32 	%p10, %r165, 0;
	@%p10 bra 	$L__BB15_35;
$L__BB15_36:
	setp.eq.s32 	%p11, %r26, 0;
	@%p11 bra 	$L__BB15_45;
	and.b32  	%r33, %r25, 7;
	setp.lt.u32 	%p12, %r26, 8;
	@%p12 bra 	$L__BB15_39;
	cvt.u64.u32 	%rd30, %r167;
	add.s64 	%rd31, %rd53, %rd30;
	shl.b64 	%rd32, %rd31, 2;
	add.s64 	%rd33, %rd2, %rd32;
	ld.global.f32 	%f137, [%rd33];
	add.f32 	%f138, %f326, %f137;
	ld.global.f32 	%f139, [%rd33+1024];
	add.f32 	%f140, %f138, %f139;
	ld.global.f32 	%f141, [%rd33+2048];
	add.f32 	%f142, %f140, %f141;
	ld.global.f32 	%f143, [%rd33+3072];
	add.f32 	%f144, %f142, %f143;
	ld.global.f32 	%f145, [%rd33+4096];
	add.f32 	%f146, %f144, %f145;
	ld.global.f32 	%f147, [%rd33+5120];
	add.f32 	%f148, %f146, %f147;
	ld.global.f32 	%f149, [%rd33+6144];
	add.f32 	%f150, %f148, %f149;
	ld.global.f32 	%f151, [%rd33+7168];
	add.f32 	%f326, %f150, %f151;
	add.s32 	%r167, %r167, 2048;
$L__BB15_39:
	setp.eq.s32 	%p13, %r33, 0;
	@%p13 bra 	$L__BB15_45;
	and.b32  	%r36, %r25, 3;
	setp.lt.u32 	%p14, %r33, 4;
	@%p14 bra 	$L__BB15_42;
	cvt.u64.u32 	%rd34, %r167;
	add.s64 	%rd35, %rd53, %rd34;
	shl.b64 	%rd36, %rd35, 2;
	add.s64 	%rd37, %rd2, %rd36;
	ld.global.f32 	%f153, [%rd37];
	add.f32 	%f154, %f326, %f153;
	ld.global.f32 	%f155, [%rd37+1024];
	add.f32 	%f156, %f154, %f155;
	ld.global.f32 	%f157, [%rd37+2048];
	add.f32 	%f158, %f156, %f157;
	ld.global.f32 	%f159, [%rd37+3072];
	add.f32 	%f326, %f158, %f159;
	add.s32 	%r167, %r167, 1024;
$L__BB15_42:
	setp.eq.s32 	%p15, %r36, 0;
	@%p15 bra 	$L__BB15_45;
	cvt.u64.u32 	%rd38, %r167;
	add.s64 	%rd39, %rd53, %rd38;
	shl.b64 	%rd40, %rd39, 2;
	add.s64 	%rd55, %rd2, %rd40;
	neg.s32 	%r170, %r36;
$L__BB15_44:
	.pragma "nounroll";
	ld.global.f32 	%f160, [%rd55];
	add.f32 	%f326, %f326, %f160;
	add.s64 	%rd55, %rd55, 1024;
	add.s32 	%r170, %r170, 1;
	setp.ne.s32 	%p16, %r170, 0;
	@%p16 bra 	$L__BB15_44;
$L__BB15_45:
	// begin inline asm
	mov.u32 %r53, %laneid;
	// end inline asm
	mov.b32 	%r55, %f326;
	mov.b32 	%r56, 1;
	mov.b32 	%r77, 31;
	mov.b32 	%r78, -1;
	// begin inline asm
	shfl.sync.down.b32 %r54, %r55, %r56, %r77, %r78;
	// end inline asm
	setp.gt.s32 	%p17, %r53, 30;
	mov.b32 	%f161, %r54;
	add.f32 	%f162, %f326, %f161;
	selp.f32 	%f163, %f326, %f162, %p17;
	mov.b32 	%r60, %f163;
	mov.b32 	%r61, 2;
	// begin inline asm
	shfl.sync.down.b32 %r59, %r60, %r61, %r77, %r78;
	// end inline asm
	setp.gt.s32 	%p18, %r53, 29;
	mov.b32 	%f164, %r59;
	add.f32 	%f165, %f163, %f164;
	selp.f32 	%f166, %f163, %f165, %p18;
	mov.b32 	%r65, %f166;
	mov.b32 	%r66, 4;
	// begin inline asm
	shfl.sync.down.b32 %r64, %r65, %r66, %r77, %r78;
	// end inline asm
	setp.gt.s32 	%p19, %r53, 27;
	mov.b32 	%f167, %r64;
	add.f32 	%f168, %f166, %f167;
	selp.f32 	%f169, %f166, %f168, %p19;
	mov.b32 	%r70, %f169;
	mov.b32 	%r71, 8;
	// begin inline asm
	shfl.sync.down.b32 %r69, %r70, %r71, %r77, %r78;
	// end inline asm
	setp.gt.s32 	%p20, %r53, 23;
	mov.b32 	%f170, %r69;
	add.f32 	%f171, %f169, %f170;
	selp.f32 	%f172, %f169, %f171, %p20;
	mov.b32 	%r75, %f172;
	mov.b32 	%r76, 16;
	// begin inline asm
	shfl.sync.down.b32 %r74, %r75, %r76, %r77, %r78;
	// end inline asm
	setp.gt.s32 	%p21, %r53, 15;
	mov.b32 	%f173, %r74;
	add.f32 	%f38, %f172, %f173;
	selp.f32 	%f327, %f172, %f38, %p21;
	setp.ne.s32 	%p22, %r53, 0;
	@%p22 bra 	$L__BB15_47;
	shr.u32 	%r79, %r24, 3;
	and.b32  	%r80, %r79, 124;
	mov.u32 	%r81, _ZZN3cub18CUB_300001_SM_10006detail6reduce28DeviceReduceSingleTileKernelINS2_10policy_hubIfyN4cuda3std3__44plusIfEEE10Policy1000EN6thrust24THRUST_300001_SM_1000_NS10device_ptrIfEEPfyS9_ffNS7_10__identityEEEvT0_T1_T2_T3_T4_T6_E12temp_storage;
	add.s32 	%r82, %r81, %r80;
	st.shared.f32 	[%r82+8], %f38;
$L__BB15_47:
	bar.sync 	0;
	setp.ne.s32 	%p23, %r24, 0;
	@%p23 bra 	$L__BB15_49;
	ld.shared.f32 	%f174, [_ZZN3cub18CUB_300001_SM_10006detail6reduce28DeviceReduceSingleTileKernelINS2_10policy_hubIfyN4cuda3std3__44plusIfEEE10Policy1000EN6thrust24THRUST_300001_SM_1000_NS10device_ptrIfEEPfyS9_ffNS7_10__identityEEEvT0_T1_T2_T3_T4_T6_E12temp_storage+12];
	add.f32 	%f175, %f327, %f174;
	ld.shared.f32 	%f176, [_ZZN3cub18CUB_300001_SM_10006detail6reduce28DeviceReduceSingleTileKernelINS2_10policy_hubIfyN4cuda3std3__44plusIfEEE10Policy1000EN6thrust24THRUST_300001_SM_1000_NS10device_ptrIfEEPfyS9_ffNS7_10__identityEEEvT0_T1_T2_T3_T4_T6_E12temp_storage+16];
	add.f32 	%f177, %f175, %f176;
	ld.shared.f32 	%f178, [_ZZN3cub18CUB_300001_SM_10006detail6reduce28DeviceReduceSingleTileKernelINS2_10policy_hubIfyN4cuda3std3__44plusIfEEE10Policy1000EN6thrust24THRUST_300001_SM_1000_NS10device_ptrIfEEPfyS9_ffNS7_10__identityEEEvT0_T1_T2_T3_T4_T6_E12temp_storage+20];
	add.f32 	%f179, %f177, %f178;
	ld.shared.f32 	%f180, [_ZZN3cub18CUB_300001_SM_10006detail6reduce28DeviceReduceSingleTileKernelINS2_10policy_hubIfyN4cuda3std3__44plusIfEEE10Policy1000EN6thrust24THRUST_300001_SM_1000_NS10device_ptrIfEEPfyS9_ffNS7_10__identityEEEvT0_T1_T2_T3_T4_T6_E12temp_storage+24];
	add.f32 	%f181, %f179, %f180;
	ld.shared.f32 	%f182, [_ZZN3cub18CUB_300001_SM_10006detail6reduce28DeviceReduceSingleTileKernelINS2_10policy_hubIfyN4cuda3std3__44plusIfEEE10Policy1000EN6thrust24THRUST_300001_SM_1000_NS10device_ptrIfEEPfyS9_ffNS7_10__identityEEEvT0_T1_T2_T3_T4_T6_E12temp_storage+28];
	add.f32 	%f183, %f181, %f182;
	ld.shared.f32 	%f184, [_ZZN3cub18CUB_300001_SM_10006detail6reduce28DeviceReduceSingleTileKernelINS2_10policy_hubIfyN4cuda3std3__44plusIfEEE10Policy1000EN6thrust24THRUST_300001_SM_1000_NS10device_ptrIfEEPfyS9_ffNS7_10__identityEEEvT0_T1_T2_T3_T4_T6_E12temp_storage+32];
	add.f32 	%f185, %f183, %f184;
	ld.shared.f32 	%f186, [_ZZN3cub18CUB_300001_SM_10006detail6reduce28DeviceReduceSingleTileKernelINS2_10policy_hubIfyN4cuda3std3__44plusIfEEE10Policy1000EN6thrust24THRUST_300001_SM_1000_NS10device_ptrIfEEPfyS9_ffNS7_10__identityEEEvT0_T1_T2_T3_T4_T6_E12temp_storage+36];
	add.f32 	%f327, %f185, %f186;
$L__BB15_49:
	mov.u32 	%r155, %tid.x;
	setp.ne.s32 	%p57, %r155, 0;
	@%p57 bra 	$L__BB15_51;
	add.f32 	%f305, %f42, %f327;
	st.global.f32 	[%rd1], %f305;
$L__BB15_51:
	ret;

}
	// .globl	_ZN3cub18CUB_300001_SM_10006detail6reduce18DeviceReduceKernelINS2_10policy_hubIfyN4cuda3std3__44plusIfEEE10Policy1000EN6thrust24THRUST_300001_SM_1000_NS10device_ptrIfEEyS9_fNS7_10__identityEEEvT0_PT3_T1_NS0_13GridEvenShareISK_EET2_T4_
.visible .entry _ZN3cub18CUB_300001_SM_10006detail6reduce18DeviceReduceKernelINS2_10policy_hubIfyN4cuda3std3__44plusIfEEE10Policy1000EN6thrust24THRUST_300001_SM_1000_NS10device_ptrIfEEyS9_fNS7_10__identityEEEvT0_PT3_T1_NS0_13GridEvenShareISK_EET2_T4_(
	.param .align 8 .b8 _ZN3cub18CUB_300001_SM_10006detail6reduce18DeviceReduceKernelINS2_10policy_hubIfyN4cuda3std3__44plusIfEEE10Policy1000EN6thrust24THRUST_300001_SM_1000_NS10device_ptrIfEEyS9_fNS7_10__identityEEEvT0_PT3_T1_NS0_13GridEvenShareISK_EET2_T4__param_0[8],
	.param .u64 .ptr .align 1 _ZN3cub18CUB_300001_SM_10006detail6reduce18DeviceReduceKernelINS2_10policy_hubIfyN4cuda3std3__44plusIfEEE10Policy1000EN6thrust24THRUST_300001_SM_1000_NS10device_ptrIfEEyS9_fNS7_10__identityEEEvT0_PT3_T1_NS0_13GridEvenShareISK_EET2_T4__param_1,
	.param .u64 _ZN3cub18CUB_300001_SM_10006detail6reduce18DeviceReduceKernelINS2_10policy_hubIfyN4cuda3std3__44plusIfEEE10Policy1000EN6thrust24THRUST_300001_SM_1000_NS10device_ptrIfEEyS9_fNS7_10__identityEEEvT0_PT3_T1_NS0_13GridEvenShareISK_EET2_T4__param_2,
	.param .align 8 .b8 _ZN3cub18CUB_300001_SM_10006detail6reduce18DeviceReduceKernelINS2_10policy_hubIfyN4cuda3std3__44plusIfEEE10Policy1000EN6thrust24THRUST_300001_SM_1000_NS10device_ptrIfEEyS9_fNS7_10__identityEEEvT0_PT3_T1_NS0_13GridEvenShareISK_EET2_T4__param_3[72],
	.param .align 1 .b8 _ZN3cub18CUB_300001_SM_10006detail6reduce18DeviceReduceKernelINS2_10policy_hubIfyN4cuda3std3__44plusIfEEE10Policy1000EN6thrust24THRUST_300001_SM_1000_NS10device_ptrIfEEyS9_fNS7_10__identityEEEvT0_PT3_T1_NS0_13GridEvenShareISK_EET2_T4__param_4[1],
	.param .align 1 .b8 _ZN3cub18CUB_300001_SM_10006detail6reduce18DeviceReduceKernelINS2_10policy_hubIfyN4cuda3std3__44plusIfEEE10Policy1000EN6thrust24THRUST_300001_SM_1000_NS10device_ptrIfEEyS9_fNS7_10__identityEEEvT0_PT3_T1_NS0_13GridEvenShareISK_EET2_T4__param_5[1]
)
.maxntid 256
{
	.reg .pred 	%p<57>;
	.reg .b16 	%rs<4>;
	.reg .b32 	%r<206>;
	.reg .b32 	%f<324>;
	.reg .b64 	%rd<78>;
	// demoted variable
	.shared .align 4 .b8 _ZZN3cub18CUB_300001_SM_10006detail6reduce18DeviceReduceKernelINS2_10policy_hubIfyN4cuda3std3__44plusIfEEE10Policy1000EN6thrust24THRUST_300001_SM_1000_NS10device_ptrIfEEyS9_fNS7_10__identityEEEvT0_PT3_T1_NS0_13GridEvenShareISK_EET2_T4_E12temp_storage[44];
	ld.param.u64 	%rd1, [_ZN3cub18CUB_300001_SM_10006detail6reduce18DeviceReduceKernelINS2_10policy_hubIfyN4cuda3std3__44plusIfEEE10Policy1000EN6thrust24THRUST_300001_SM_1000_NS10device_ptrIfEEyS9_fNS7_10__identityEEEvT0_PT3_T1_NS0_13GridEvenShareISK_EET2_T4__param_3+32];
	ld.param.u32 	%r1, [_ZN3cub18CUB_300001_SM_10006detail6reduce18DeviceReduceKernelINS2_10policy_hubIfyN4cuda3std3__44plusIfEEE10Policy1000EN6thrust24THRUST_300001_SM_1000_NS10device_ptrIfEEyS9_fNS7_10__identityEEEvT0_PT3_T1_NS0_13GridEvenShareISK_EET2_T4__param_3+40];
	ld.param.u64 	%rd25, [_ZN3cub18CUB_300001_SM_10006detail6reduce18DeviceReduceKernelINS2_10policy_hubIfyN4cuda3std3__44plusIfEEE10Policy1000EN6thrust24THRUST_300001_SM_1000_NS10device_ptrIfEEyS9_fNS7_10__identityEEEvT0_PT3_T1_NS0_13GridEvenShareISK_EET2_T4__param_0];
	cvta.to.global.u64 	%rd2, %rd25;
	mov.u32 	%r2, %ctaid.x;
	shl.b32 	%r50, %r1, 12;
	cvt.s64.s32 	%rd3, %r50;
	shl.b32 	%r51, %r2, 12;
	cvt.u64.u32 	%rd4, %r51;
	sub.s64 	%rd5, %rd1, %rd4;
	setp.gt.u64 	%p1, %rd5, 4095;
	@%p1 bra 	$L__BB16_25;
	cvt.u32.u64 	%r112, %rd4;
	cvt.u32.u64 	%r3, %rd1;
	sub.s32 	%r4, %r3, %r112;
	mov.u32 	%r5, %tid.x;
	setp.ge.s32 	%p23, %r5, %r4;
	mov.f32 	%f312, 0f00000000;
	mov.u32 	%r193, %r5;
	@%p23 bra 	$L__BB16_3;
	add.s32 	%r114, %r112, %r5;
	mul.wide.u32 	%rd51, %r114, 4;
	add.s64 	%rd52, %rd2, %rd51;
	ld.global.f32 	%f312, [%rd52];
	add.s32 	%r193, %r5, 256;
$L__BB16_3:
	setp.ge.s32 	%p24, %r193, %r4;
	@%p24 bra 	$L__BB16_16;
	not.b32 	%r116, %r193;
	add.s32 	%r117, %r116, %r3;
	sub.s32 	%r118, %r117, %r112;
	shr.u32 	%r119, %r118, 8;
	add.s32 	%r8, %r119, 1;
	and.b32  	%r9, %r8, 15;
	setp.lt.u32 	%p25, %r118, 3840;
	@%p25 bra 	$L__BB16_7;
	and.b32  	%r120, %r8, 33554416;
	neg.s32 	%r191, %r120;
	mul.wide.u32 	%rd53, %r2, 16384;
	mul.wide.u32 	%rd54, %r193, 4;
	or.b64  	%rd55, %rd53, %rd54;
	add.s64 	%rd56, %rd55, %rd2;
	add.s64 	%rd72, %rd56, 8192;
$L__BB16_6:
	.pragma "nounroll";
	ld.global.f32 	%f187, [%rd72+-8192];
	add.f32 	%f188, %f312, %f187;
	ld.global.f32 	%f189, [%rd72+-7168];
	add.f32 	%f190, %f188, %f189;
	ld.global.f32 	%f191, [%rd72+-6144];
	add.f32 	%f192, %f190, %f191;
	ld.global.f32 	%f193, [%rd72+-5120];
	add.f32 	%f194, %f192, %f193;
	ld.global.f32 	%f195, [%rd72+-4096];
	add.f32 	%f196, %f194, %f195;
	ld.global.f32 	%f197, [%rd72+-3072];
	add.f32 	%f198, %f196, %f197;
	ld.global.f32 	%f199, [%rd72+-2048];
	add.f32 	%f200, %f198, %f199;
	ld.global.f32 	%f201, [%rd72+-1024];
	add.f32 	%f202, %f200, %f201;
	ld.global.f32 	%f203, [%rd72];
	add.f32 	%f204, %f202, %f203;
	ld.global.f32 	%f205, [%rd72+1024];
	add.f32 	%f206, %f204, %f205;
	ld.global.f32 	%f207, [%rd72+2048];
	add.f32 	%f208, %f206, %f207;
	ld.global.f32 	%f209, [%rd72+3072];
	add.f32 	%f210, %f208, %f209;
	ld.global.f32 	%f211, [%rd72+4096];
	add.f32 	%f212, %f210, %f211;
	ld.global.f32 	%f213, [%rd72+5120];
	add.f32 	%f214, %f212, %f213;
	ld.global.f32 	%f215, [%rd72+6144];
	add.f32 	%f216, %f214, %f215;
	ld.global.f32 	%f217, [%rd72+7168];
	add.f32 	%f312, %f216, %f217;
	add.s32 	%r193, %r193, 4096;
	add.s32 	%r191, %r191, 16;
	add.s64 	%rd72, %rd72, 16384;
	setp.ne.s32 	%p26, %r191, 0;
	@%p26 bra 	$L__BB16_6;
$L__BB16_7:
	setp.eq.s32 	%p27, %r9, 0;
	@%p27 bra 	$L__BB16_16;
	and.b32  	%r16, %r8, 7;
	setp.lt.u32 	%p28, %r9, 8;
	@%p28 bra 	$L__BB16_10;
	cvt.s64.s32 	%rd57, %r193;
	add.s64 	%rd58, %rd57, %rd4;
	shl.b64 	%rd59, %rd58, 2;
	add.s64 	%rd60, %rd2, %rd59;
	ld.global.f32 	%f219, [%rd60];
	add.f32 	%f220, %f312, %f219;
	ld.global.f32 	%f221, [%rd60+1024];
	add.f32 	%f222, %f220, %f221;
	ld.global.f32 	%f223, [%rd60+2048];
	add.f32 	%f224, %f222, %f223;
	ld.global.f32 	%f225, [%rd60+3072];
	add.f32 	%f226, %f224, %f225;
	ld.global.f32 	%f227, [%rd60+4096];
	add.f32 	%f228, %f226, %f227;
	ld.global.f32 	%f229, [%rd60+5120];
	add.f32 	%f230, %f228, %f229;
	ld.global.f32 	%f231, [%rd60+6144];
	add.f32 	%f232, %f230, %f231;
	ld.global.f32 	%f233, [%rd60+7168];
	add.f32 	%f312, %f232, %f233;
	add.s32 	%r193, %r193, 2048;
$L__BB16_10:
	setp.eq.s32 	%p29, %r16, 0;
	@%p29 bra 	$L__BB16_16;
	and.b32  	%r19, %r8, 3;
	setp.lt.u32 	%p30, %r16, 4;
	@%p30 bra 	$L__BB16_13;
	cvt.s64.s32 	%rd61, %r193;
	add.s64 	%rd62, %rd61, %rd4;
	shl.b64 	%rd63, %rd62, 2;
	add.s64 	%rd64, %rd2, %rd63;
	ld.global.f32 	%f235, [%rd64];
	add.f32 	%f236, %f312, %f235;
	ld.global.f32 	%f237, [%rd64+1024];
	add.f32 	%f238, %f236, %f237;
	ld.global.f32 	%f239, [%rd64+2048];
	add.f32 	%f240, %f238, %f239;
	ld.global.f32 	%f241, [%rd64+3072];
	add.f32 	%f312, %f240, %f241;
	add.s32 	%r193, %r193, 1024;
$L__BB16_13:
	setp.eq.s32 	%p31, %r19, 0;
	@%p31 bra 	$L__BB16_16;
	mul.wide.u32 	%rd65, %r2, 16384;
	add.s64 	%rd9, %rd2, %rd65;
	neg.s32 	%r196, %r19;
$L__BB16_15:
	.pragma "nounroll";
	mul.wide.s32 	%rd66, %r193, 4;
	add.s64 	%rd67, %rd9, %rd66;
	ld.global.f32 	%f242, [%rd67];
	add.f32 	%f312, %f312, %f242;
	add.s32 	%r193, %r193, 256;
	add.s32 	%r196, %r196, 1;
	setp.ne.s32 	%p32, %r196, 0;
	@%p32 bra 	$L__BB16_15;
$L__BB16_16:
	setp.lt.s32 	%p33, %r4, 256;
	@%p33 bra 	$L__BB16_21;
	// begin inline asm
	mov.u32 %r159, %laneid;
	// end inline asm
	mov.b32 	%r161, %f312;
	mov.b32 	%r162, 1;
	mov.b32 	%r183, 31;
	mov.b32 	%r184, -1;
	// begin inline asm
	shfl.sync.down.b32 %r160, %r161, %r162, %r183, %r184;
	// end inline asm
	setp.gt.s32 	%p49, %r159, 30;
	mov.b32 	%f277, %r160;
	add.f32 	%f278, %f312, %f277;
	selp.f32 	%f279, %f312, %f278, %p49;
	mov.b32 	%r166, %f279;
	mov.b32 	%r167, 2;
	// begin inline asm
	shfl.sync.down.b32 %r165, %r166, %r167, %r183, %r184;
	// end inline asm
	setp.gt.s32 	%p50, %r159, 29;
	mov.b32 	%f280, %r165;
	add.f32 	%f281, %f279, %f280;
	selp.f32 	%f282, %f279, %f281, %p50;
	mov.b32 	%r171, %f282;
	mov.b32 	%r172, 4;
	// begin inline asm
	shfl.sync.down.b32 %r170, %r171, %r172, %r183, %r184;
	// end inline asm
	setp.gt.s32 	%p51, %r159, 27;
	mov.b32 	%f283, %r170;
	add.f32 	%f284, %f282, %f283;
	selp.f32 	%f285, %f282, %f284, %p51;
	mov.b32 	%r176, %f285;
	mov.b32 	%r177, 8;
	// begin inline asm
	shfl.sync.down.b32 %r175, %r176, %r177, %r183, %r184;
	// end inline asm
	setp.gt.s32 	%p52, %r159, 23;
	mov.b32 	%f286, %r175;
	add.f32 	%f287, %f285, %f286;
	selp.f32 	%f288, %f285, %f287, %p52;
	mov.b32 	%r181, %f288;
	mov.b32 	%r182, 16;
	// begin inline asm
	shfl.sync.down.b32 %r180, %r181, %r182, %r183, %r184;
	// end inline asm
	setp.gt.s32 	%p53, %r159, 15;
	mov.b32 	%f289, %r180;
	add.f32 	%f16, %f288, %f289;
	selp.f32 	%f323, %f288, %f16, %p53;
	setp.ne.s32 	%p54, %r159, 0;
	@%p54 bra 	$L__BB16_19;
	shr.u32 	%r185, %r5, 3;
	and.b32  	%r186, %r185, 124;
	mov.u32 	%r187, _ZZN3cub18CUB_300001_SM_10006detail6reduce18DeviceReduceKernelINS2_10policy_hubIfyN4cuda3std3__44plusIfEEE10Policy1000EN6thrust24THRUST_300001_SM_1000_NS10device_ptrIfEEyS9_fNS7_10__identityEEEvT0_PT3_T1_NS0_13GridEvenShareISK_EET2_T4_E12temp_storage;
	add.s32 	%r188, %r187, %r186;
	st.shared.f32 	[%r188+8], %f16;
$L__BB16_19:
	bar.sync 	0;
	setp.ne.s32 	%p55, %r5, 0;
	@%p55 bra 	$L__BB16_46;
	ld.shared.f32 	%f290, [_ZZN3cub18CUB_300001_SM_10006detail6reduce18DeviceReduceKernelINS2_10policy_hubIfyN4cuda3std3__44plusIfEEE10Policy1000EN6thrust24THRUST_300001_SM_1000_NS10device_ptrIfEEyS9_fNS7_10__identityEEEvT0_PT3_T1_NS0_13GridEvenShareISK_EET2_T4_E12temp_storage+12];
	add.f32 	%f291, %f323, %f290;
	ld.shared.f32 	%f292, [_ZZN3cub18CUB_300001_SM_10006detail6reduce18DeviceReduceKernelINS2_10policy_hubIfyN4cuda3std3__44plusIfEEE10Policy1000EN6thrust24THRUST_300001_SM_1000_NS10device_ptrIfEEyS9_fNS7_10__identityEEEvT0_PT3_T1_NS0_13GridEvenShareISK_EET2_T4_E12temp_storage+16];
	add.f32 	%f293, %f291, %f292;
	ld.shared.f32 	%f294, [_ZZN3cub18CUB_300001_SM_10006detail6reduce18DeviceReduceKernelINS2_10policy_hubIfyN4cuda3std3__44plusIfEEE10Policy1000EN6thrust24THRUST_300001_SM_1000_NS10device_ptrIfEEyS9_fNS7_10__identityEEEvT0_PT3_T1_NS0_13GridEvenShareISK_EET2_T4_E12temp_storage+20];
	add.f32 	%f295, %f293, %f294;
	ld.shared.f32 	%f296, [_ZZN3cub18CUB_300001_SM_10006detail6reduce18DeviceReduceKernelINS2_10policy_hubIfyN4cuda3std3__44plusIfEEE10Policy1000EN6thrust24THRUST_300001_SM_1000_NS10device_ptrIfEEyS9_fNS7_10__identityEEEvT0_PT3_T1_NS0_13GridEvenShareISK_EET2_T4_E12temp_storage+24];
	add.f32 	%f297, %f295, %f296;
	ld.shared.f32 	%f298, [_ZZN3cub18CUB_300001_SM_10006detail6reduce18DeviceReduceKernelINS2_10policy_hubIfyN4cuda3std3__44plusIfEEE10Policy1000EN6thrust24THRUST_300001_SM_1000_NS10device_ptrIfEEyS9_fNS7_10__identityEEEvT0_PT3_T1_NS0_13GridEvenShareISK_EET2_T4_E12temp_storage+28];
	add.f32 	%f299, %f297, %f298;
	ld.shared.f32 	%f300, [_ZZN3cub18CUB_300001_SM_10006detail6reduce18DeviceReduceKernelINS2_10policy_hubIfyN4cuda3std3__44plusIfEEE10Policy1000EN6thrust24THRUST_300001_SM_1000_NS10device_ptrIfEEyS9_fNS7_10__identityEEEvT0_PT3_T1_NS0_13GridEvenShareISK_EET2_T4_E12temp_storage+32];
	add.f32 	%f301, %f299, %f300;
	ld.shared.f32 	%f302, [_ZZN3cub18CUB_300001_SM_10006detail6reduce18DeviceReduceKernelINS2_10policy_hubIfyN4cuda3std3__44plusIfEEE10Policy1000EN6thrust24THRUST_300001_SM_1000_NS10device_ptrIfEEyS9_fNS7_10__identityEEEvT0_PT3_T1_NS0_13GridEvenShareISK_EET2_T4_E12temp_storage+36];
	add.f32 	%f323, %f301, %f302;
	bra.uni 	$L__BB16_46;
$L__BB16_21:
	// begin inline asm
	mov.u32 %r121, %laneid;
	// end inline asm
	and.b32  	%r147, %r5, 992;
	add.s32 	%r148, %r147, 32;
	setp.gt.s32 	%p34, %r148, %r4;
	not.b32 	%r149, %r147;
	add.s32 	%r150, %r4, %r149;
	selp.b32 	%r145, %r150, 31, %p34;
	mov.b32 	%r123, %f312;
	mov.b32 	%r124, 1;
	mov.b32 	%r146, -1;
	// begin inline asm
	shfl.sync.down.b32 %r122, %r123, %r124, %r145, %r146;
	// end inline asm
	setp.lt.s32 	%p35, %r121, %r145;
	mov.b32 	%f243, %r122;
	add.f32 	%f244, %f312, %f243;
	selp.f32 	%f245, %f244, %f312, %p35;
	mov.b32 	%r128, %f245;
	mov.b32 	%r129, 2;
	// begin inline asm
	shfl.sync.down.b32 %r127, %r128, %r129, %r145, %r146;
	// end inline asm
	add.s32 	%r151, %r121, 2;
	setp.gt.s32 	%p36, %r151, %r145;
	mov.b32 	%f246, %r127;
	add.f32 	%f247, %f245, %f246;
	selp.f32 	%f248, %f245, %f247, %p36;
	mov.b32 	%r133, %f248;
	mov.b32 	%r134, 4;
	// begin inline asm
	shfl.sync.down.b32 %r132, %r133, %r134, %r145, %r146;
	// end inline asm
	add.s32 	%r152, %r121, 4;
	setp.gt.s32 	%p37, %r152, %r145;
	mov.b32 	%f249, %r132;
	add.f32 	%f250, %f248, %f249;
	selp.f32 	%f251, %f248, %f250, %p37;
	mov.b32 	%r138, %f251;
	mov.b32 	%r139, 8;
	// begin inline asm
	shfl.sync.down.b32 %r137, %r138, %r139, %r145, %r146;
	// end inline asm
	add.s32 	%r153, %r121, 8;
	setp.gt.s32 	%p38, %r153, %r145;
	mov.b32 	%f252, %r137;
	add.f32 	%f253, %f251, %f252;
	selp.f32 	%f254, %f251, %f253, %p38;
	mov.b32 	%r143, %f254;
	mov.b32 	%r144, 16;
	// begin inline asm
	shfl.sync.down.b32 %r142, %r143, %r144, %r145, %r146;
	// end inline asm
	add.s32 	%r154, %r121, 16;
	setp.gt.s32 	%p39, %r154, %r145;
	mov.b32 	%f255, %r142;
	add.f32 	%f256, %f254, %f255;
	selp.f32 	%f323, %f254, %f256, %p39;
	setp.ne.s32 	%p40, %r121, 0;
	@%p40 bra 	$L__BB16_23;
	shr.u32 	%r155, %r5, 3;
	and.b32  	%r156, %r155, 124;
	mov.u32 	%r157, _ZZN3cub18CUB_300001_SM_10006detail6reduce18DeviceReduceKernelINS2_10policy_hubIfyN4cuda3std3__44plusIfEEE10Policy1000EN6thrust24THRUST_300001_SM_1000_NS10device_ptrIfEEyS9_fNS7_10__identityEEEvT0_PT3_T1_NS0_13GridEvenShareISK_EET2_T4_E12temp_storage;
	add.s32 	%r158, %r157, %r156;
	st.shared.f32 	[%r158+8], %f323;
$L__BB16_23:
	bar.sync 	0;
	setp.ne.s32 	%p41, %r5, 0;
	@%p41 bra 	$L__BB16_46;
	setp.gt.s32 	%p42, %r4, 32;
	ld.shared.f32 	%f257, [_ZZN3cub18CUB_300001_SM_10006detail6reduce18DeviceReduceKernelINS2_10policy_hubIfyN4cuda3std3__44plusIfEEE10Policy1000EN6thrust24THRUST_300001_SM_1000_NS10device_ptrIfEEyS9_fNS7_10__identityEEEvT0_PT3_T1_NS0_13GridEvenShareISK_EET2_T4_E12temp_storage+12];
	add.f32 	%f258, %f323, %f257;
	selp.f32 	%f259, %f258, %f323, %p42;
	setp.gt.s32 	%p43, %r4, 64;
	ld.shared.f32 	%f260, [_ZZN3cub18CUB_300001_SM_10006detail6reduce18DeviceReduceKernelINS2_10policy_hubIfyN4cuda3std3__44plusIfEEE10Policy1000EN6thrust24THRUST_300001_SM_1000_NS10device_ptrIfEEyS9_fNS7_10__identityEEEvT0_PT3_T1_NS0_13GridEvenShareISK_EET2_T4_E12temp_storage+16];
	add.f32 	%f261, %f260, %f259;
	selp.f32 	%f262, %f261, %f259, %p43;
	setp.gt.s32 	%p44, %r4, 96;
	ld.shared.f32 	%f263, [_ZZN3cub18CUB_300001_SM_10006detail6reduce18DeviceReduceKernelINS2_10policy_hubIfyN4cuda3std3__44plusIfEEE10Policy1000EN6thrust24THRUST_300001_SM_1000_NS10device_ptrIfEEyS9_fNS7_10__identityEEEvT0_PT3_T1_NS0_13GridEvenShareISK_EET2_T4_E12temp_storage+20];
	add.f32 	%f264, %f263, %f262;
	selp.f32 	%f265, %f264, %f262, %p44;
	setp.gt.s32 	%p45, %r4, 128;
	ld.shared.f32 	%f266, [_ZZN3cub18CUB_300001_SM_10006detail6reduce18DeviceReduceKernelINS2_10policy_hubIfyN4cuda3std3__44plusIfEEE10Policy1000EN6thrust24THRUST_300001_SM_1000_NS10device_ptrIfEEyS9_fNS7_10__identityEEEvT0_PT3_T1_NS0_13GridEvenShareISK_EET2_T4_E12temp_storage+24];
	add.f32 	%f267, %f266, %f265;
	selp.f32 	%f268, %f267, %f265, %p45;
	setp.gt.s32 	%p46, %r4, 160;
	ld.shared.f32 	%f269, [_ZZN3cub18CUB_300001_SM_10006detail6reduce18DeviceReduceKernelINS2_10policy_hubIfyN4cuda3std3__44plusIfEEE10Policy1000EN6thrust24THRUST_300001_SM_1000_NS10device_ptrIfEEyS9_fNS7_10__identityEEEvT0_PT3_T1_NS0_13GridEvenShareISK_EET2_T4_E12temp_storage+28];
	add.f32 	%f270, %f269, %f268;
	selp.f32 	%f271, %f270, %f268, %p46;
	setp.gt.s32 	%p47, %r4, 192;
	ld.shared.f32 	%f272, [_ZZN3cub18CUB_300001_SM_10006detail6reduce18DeviceReduceKernelINS2_10policy_hubIfyN4cuda3std3__44plusIfEEE10Policy1000EN6thrust24THRUST_300001_SM_1000_NS10device_ptrIfEEyS9_fNS7_10__identityEEEvT0_PT3_T1_NS0_13GridEvenShareISK_EET2_T4_E12temp_storage+32];
	add.f32 	%f273, %f272, %f271;
	selp.f32 	%f274, %f273, %f271, %p47;
	setp.gt.s32 	%p48, %r4, 224;
	ld.shared.f32 	%f275, [_ZZN3cub18CUB_300001_SM_10006detail6reduce18DeviceReduceKernelINS2_10policy_hubIfyN4cuda3std3__44plusIfEEE10Policy1000EN6thrust24THRUST_300001_SM_1000_NS10device_ptrIfEEyS9_fNS7_10__identityEEEvT0_PT3_T1_NS0_13GridEvenShareISK_EET2_T4_E12temp_storage+36];
	add.f32 	%f276, %f275, %f274;
	selp.f32 	%f323, %f276, %f274, %p48;
	bra.uni 	$L__BB16_46;
$L__BB16_25:
	cvt.u32.u64 	%r52, %rd4;
	mov.u32 	%r27, %tid.x;
	add.s32 	%r53, %r27, %r52;
	mul.wide.u32 	%rd26, %r53, 4;
	add.s64 	%rd27, %rd2, %rd26;
	ld.global.f32 	%f41, [%rd27];
	ld.global.f32 	%f42, [%rd27+1024];
	ld.global.f32 	%f43, [%rd27+2048];
	ld.global.f32 	%f44, [%rd27+3072];
	ld.global.f32 	%f45, [%rd27+4096];
	ld.global.f32 	%f46, [%rd27+5120];
	ld.global.f32 	%f47, [%rd27+6144];
	ld.global.f32 	%f48, [%rd27+7168];
	ld.global.f32 	%f49, [%rd27+8192];
	ld.global.f32 	%f50, [%rd27+9216];
	ld.global.f32 	%f51, [%rd27+10240];
	ld.global.f32 	%f52, [%rd27+11264];
	ld.global.f32 	%f53, [%rd27+12288];
	ld.global.f32 	%f54, [%rd27+13312];
	ld.global.f32 	%f55, [%rd27+14336];
	ld.global.f32 	%f56, [%rd27+15360];
	add.f32 	%f57, %f41, %f42;
	add.f32 	%f58, %f43, %f44;
	add.f32 	%f59, %f45, %f46;
	add.f32 	%f60, %f47, %f48;
	add.f32 	%f61, %f49, %f50;
	add.f32 	%f62, %f51, %f52;
	add.f32 	%f63, %f53, %f54;
	add.f32 	%f64, %f55, %f56;
	add.f32 	%f65, %f57, %f58;
	add.f32 	%f66, %f59, %f60;
	add.f32 	%f67, %f61, %f62;
	add.f32 	%f68, %f63, %f64;
	add.f32 	%f69, %f65, %f66;
	add.f32 	%f70, %f67, %f68;
	add.f32 	%f322, %f69, %f70;
	setp.lt.u64 	%p2, %rd5, %rd3;
	@%p2 bra 	$L__BB16_42;
	cvt.u32.u64 	%r55, %rd3;
	cvt.u64.u32 	%rd28, %r27;
	add.s64 	%rd74, %rd4, %rd3;
	cvt.u32.u64 	%r28, %rd1;
	not.b32 	%r57, %r27;
	add.s32 	%r58, %r57, %r28;
	sub.s32 	%r59, %r58, %r55;
	sub.s32 	%r198, %r59, %r52;
	add.s64 	%rd29, %rd74, %rd28;
	shl.b64 	%rd30, %rd29, 2;
	add.s64 	%rd31, %rd30, %rd2;
	add.s64 	%rd73, %rd31, 8192;
	mov.b32 	%r199, 0;
	shl.b32 	%r60, %r1, 12;
	mov.u64 	%rd75, %rd4;
$L__BB16_27:
	cvt.s64.s32 	%rd15, %r60;
	add.s64 	%rd75, %rd75, %rd15;
	add.s64 	%rd32, %rd1, -4096;
	setp.gt.u64 	%p3, %rd75, %rd32;
	@%p3 bra 	$L__BB16_29;
	shl.b32 	%r61, %r1, 12;
	cvt.s64.s32 	%rd33, %r61;
	cvt.u64.u32 	%rd34, %r27;
	add.s64 	%rd35, %rd75, %rd34;
	shl.b64 	%rd36, %rd35, 2;
	add.s64 	%rd37, %rd2, %rd36;
	ld.global.f32 	%f71, [%rd37];
	ld.global.f32 	%f72, [%rd37+1024];
	ld.global.f32 	%f73, [%rd37+2048];
	ld.global.f32 	%f74, [%rd37+3072];
	ld.global.f32 	%f75, [%rd37+4096];
	ld.global.f32 	%f76, [%rd37+5120];
	ld.global.f32 	%f77, [%rd37+6144];
	ld.global.f32 	%f78, [%rd37+7168];
	ld.global.f32 	%f79, [%rd37+8192];
	ld.global.f32 	%f80, [%rd37+9216];
	ld.global.f32 	%f81, [%rd37+10240];
	ld.global.f32 	%f82, [%rd37+11264];
	ld.global.f32 	%f83, [%rd37+12288];
	ld.global.f32 	%f84, [%rd37+13312];
	ld.global.f32 	%f85, [%rd37+14336];
	ld.global.f32 	%f86, [%rd37+15360];
	add.f32 	%f87, %f322, %f71;
	add.f32 	%f88, %f72, %f73;
	add.f32 	%f89, %f74, %f75;
	add.f32 	%f90, %f76, %f77;
	add.f32 	%f91, %f78, %f79;
	add.f32 	%f92, %f80, %f81;
	add.f32 	%f93, %f82, %f83;
	add.f32 	%f94, %f84, %f85;
	add.f32 	%f95, %f87, %f88;
	add.f32 	%f96, %f89, %f90;
	add.f32 	%f97, %f91, %f92;
	add.f32 	%f98, %f93, %f94;
	add.f32 	%f99, %f95, %f96;
	add.f32 	%f100, %f97, %f98;
	add.f32 	%f101, %f99, %f100;
	add.f32 	%f322, %f101, %f86;
	sub.s64 	%rd38, %rd1, %rd75;
	setp.lt.u64 	%p4, %rd38, %rd33;
	add.s32 	%r199, %r199, 1;
	add.s64 	%rd74, %rd74, %rd33;
	sub.s32 	%r198, %r198, %r61;
	mul.wide.s32 	%rd39, %r61, 4;
	add.s64 	%rd73, %rd73, %rd39;
	@%p4 bra 	$L__BB16_42;
	bra.uni 	$L__BB16_27;
$L__BB16_29:
	setp.le.u64 	%p5, %rd1, %rd75;
	cvt.u32.u64 	%r62, %rd75;
	cvt.u32.u64 	%r63, %rd1;
	sub.s32 	%r64, %r63, %r62;
	setp.ge.s32 	%p6, %r27, %r64;
	or.pred  	%p7, %p5, %p6;
	@%p7 bra 	$L__BB16_42;
	cvt.u32.u64 	%r66, %rd15;
	cvt.u32.u64 	%r67, %rd4;
	not.b32 	%r68, %r27;
	add.s32 	%r69, %r68, %r28;
	add.s32 	%r70, %r66, %r67;
	sub.s32 	%r71, %r69, %r70;
	mul.lo.s32 	%r72, %r1, %r199;
	shl.b32 	%r73, %r72, 12;
	sub.s32 	%r74, %r71, %r73;
	shr.u32 	%r75, %r74, 8;
	add.s32 	%r34, %r75, 1;
	and.b32  	%r35, %r34, 15;
	setp.lt.u32 	%p8, %r74, 3840;
	mov.u32 	%r202, %r27;
	@%p8 bra 	$L__BB16_33;
	shr.u32 	%r76, %r198, 8;
	add.s32 	%r77, %r76, 1;
	and.b32  	%r78, %r77, 33554416;
	neg.s32 	%r200, %r78;
	mov.u32 	%r202, %r27;
$L__BB16_32:
	.pragma "nounroll";
	ld.global.f32 	%f103, [%rd73+-8192];
	add.f32 	%f104, %f322, %f103;
	ld.global.f32 	%f105, [%rd73+-7168];
	add.f32 	%f106, %f104, %f105;
	ld.global.f32 	%f107, [%rd73+-6144];
	add.f32 	%f108, %f106, %f107;
	ld.global.f32 	%f109, [%rd73+-5120];
	add.f32 	%f110, %f108, %f109;
	ld.global.f32 	%f111, [%rd73+-4096];
	add.f32 	%f112, %f110, %f111;
	ld.global.f32 	%f113, [%rd73+-3072];
	add.f32 	%f114, %f112, %f113;
	ld.global.f32 	%f115, [%rd73+-2048];
	add.f32 	%f116, %f114, %f115;
	ld.global.f32 	%f117, [%rd73+-1024];
	add.f32 	%f118, %f116, %f117;
	ld.global.f32 	%f119, [%rd73];
	add.f32 	%f120, %f118, %f119;
	ld.global.f32 	%f121, [%rd73+1024];
	add.f32 	%f122, %f120, %f121;
	ld.global.f32 	%f123, [%rd73+2048];
	add.f32 	%f124, %f122, %f123;
	ld.global.f32 	%f125, [%rd73+3072];
	add.f32 	%f126, %f124, %f125;
	ld.global.f32 	%f127, [%rd73+4096];
	add.f32 	%f128, %f126, %f127;
	ld.global.f32 	%f129, [%rd73+5120];
	add.f32 	%f130, %f128, %f129;
	ld.global.f32 	%f131, [%rd73+6144];
	add.f32 	%f132, %f130, %f131;
	ld.global.f32 	%f133, [%rd73+7168];
	add.f32 	%f322, %f132, %f133;
	add.s32 	%r202, %r202, 4096;
	add.s32 	%r200, %r200, 16;
	add.s64 	%rd73, %rd73, 16384;
	setp.ne.s32 	%p9, %r200, 0;
	@%p9 bra 	$L__BB16_32;
$L__BB16_33:
	setp.eq.s32 	%p10, %r35, 0;
	@%p10 bra 	$L__BB16_42;
	and.b32  	%r42, %r34, 7;
	setp.lt.u32 	%p11, %r35, 8;
	@%p11 bra 	$L__BB16_36;
	cvt.u64.u32 	%rd40, %r202;
	add.s64 	%rd41, %rd75, %rd40;
	shl.b64 	%rd42, %rd41, 2;
	add.s64 	%rd43, %rd2, %rd42;
	ld.global.f32 	%f135, [%rd43];
	add.f32 	%f136, %f322, %f135;
	ld.global.f32 	%f137, [%rd43+1024];
	add.f32 	%f138, %f136, %f137;
	ld.global.f32 	%f139, [%rd43+2048];
	add.f32 	%f140, %f138, %f139;
	ld.global.f32 	%f141, [%rd43+3072];
	add.f32 	%f142, %f140, %f141;
	ld.global.f32 	%f143, [%rd43+4096];
	add.f32 	%f144, %f142, %f143;
	ld.global.f32 	%f145, [%rd43+5120];
	add.f32 	%f146, %f144, %f145;
	ld.global.f32 	%f147, [%rd43+6144];
	add.f32 	%f148, %f146, %f147;
	ld.global.f32 	%f149, [%rd43+7168];
	add.f32 	%f322, %f148, %f149;
	add.s32 	%r202, %r202, 2048;
$L__BB16_36:
	setp.eq.s32 	%p12, %r42, 0;
	@%p12 bra 	$L__BB16_42;
	setp.lt.u32 	%p13, %r42, 4;
	@%p13 bra 	$L__BB16_39;
	cvt.u64.u32 	%rd44, %r202;
	add.s64 	%rd45, %rd75, %rd44;
	shl.b64 	%rd46, %rd45, 2;
	add.s64 	%rd47, %rd2, %rd46;
	ld.global.f32 	%f151, [%rd47];
	add.f32 	%f152, %f322, %f151;
	ld.global.f32 	%f153, [%rd47+1024];
	add.f32 	%f154, %f152, %f153;
	ld.global.f32 	%f155, [%rd47+2048];
	add.f32 	%f156, %f154, %f155;
	ld.global.f32 	%f157, [%rd47+3072];
	add.f32 	%f322, %f156, %f157;
	add.s32 	%r202, %r202, 1024;
$L__BB16_39:
	and.b32  	%r79, %r34, 3;
	setp.eq.s32 	%p14, %r79, 0;
	@%p14 bra 	$L__BB16_42;
	cvt.u64.u32 	%rd48, %r202;
	add.s64 	%rd49, %rd48, %rd74;
	shl.b64 	%rd50, %rd49, 2;
	add.s64 	%rd77, %rd2, %rd50;
	cvt.u16.u32 	%rs1, %r198;
	shr.u16 	%rs2, %rs1, 8;
	add.s16 	%rs3, %rs2, 1;
	cvt.u32.u16 	%r80, %rs3;
	and.b32  	%r81, %r80, 3;
	neg.s32 	%r205, %r81;
$L__BB16_41:
	.pragma "nounroll";
	ld.global.f32 	%f158, [%rd77];
	add.f32 	%f322, %f322, %f158;
	add.s64 	%rd77, %rd77, 1024;
	add.s32 	%r205, %r205, 1;
	setp.ne.s32 	%p15, %r205, 0;
	@%p15 bra 	$L__BB16_41;
$L__BB16_42:
	// begin inline asm
	mov.u32 %r82, %laneid;
	// end inline asm
	mov.b32 	%r84, %f322;
	mov.b32 	%r85, 1;
	mov.b32 	%r106, 31;
	mov.b32 	%r107, -1;
	// begin inline asm
	shfl.sync.down.b32 %r83, %r84, %r85, %r106, %r107;
	// end inline asm
	setp.gt.s32 	%p16, %r82, 30;
	mov.b32 	%f159, %r83;
	add.f32 	%f160, %f322, %f159;
	selp.f32 	%f161, %f322, %f160, %p16;
	mov.b32 	%r89, %f161;
	mov.b32 	%r90, 2;
	// begin inline asm
	shfl.sync.down.b32 %r88, %r89, %r90, %r106, %r107;
	// end inline asm
	setp.gt.s32 	%p17, %r82, 29;
	mov.b32 	%f162, %r88;
	add.f32 	%f163, %f161, %f162;
	selp.f32 	%f164, %f161, %f163, %p17;
	mov.b32 	%r94, %f164;
	mov.b32 	%r95, 4;
	// begin inline asm
	shfl.sync.down.b32 %r93, %r94, %r95, %r106, %r107;
	// end inline asm
	setp.gt.s32 	%p18, %r82, 27;
	mov.b32 	%f165, %r93;
	add.f32 	%f166, %f164, %f165;
	selp.f32 	%f167, %f164, %f166, %p18;
	mov.b32 	%r99, %f167;
	mov.b32 	%r100, 8;
	// begin inline asm
	shfl.sync.down.b32 %r98, %r99, %r100, %r106, %r107;
	// end inline asm
	setp.gt.s32 	%p19, %r82, 23;
	mov.b32 	%f168, %r98;
	add.f32 	%f169, %f167, %f168;
	selp.f32 	%f170, %f167, %f169, %p19;
	mov.b32 	%r104, %f170;
	mov.b32 	%r105, 16;
	// begin inline asm
	shfl.sync.down.b32 %r103, %r104, %r105, %r106, %r107;
	// end inline asm
	setp.gt.s32 	%p20, %r82, 15;
	mov.b32 	%f171, %r103;
	add.f32 	%f37, %f170, %f171;
	selp.f32 	%f323, %f170, %f37, %p20;
	setp.ne.s32 	%p21, %r82, 0;
	@%p21 bra 	$L__BB16_44;
	shr.u32 	%r108, %r27, 3;
	and.b32  	%r109, %r108, 124;
	mov.u32 	%r110, _ZZN3cub18CUB_300001_SM_10006detail6reduce18DeviceReduceKernelINS2_10policy_hubIfyN4cuda3std3__44plusIfEEE10Policy1000EN6thrust24THRUST_300001_SM_1000_NS10device_ptrIfEEyS9_fNS7_10__identityEEEvT0_PT3_T1_NS0_13GridEvenShareISK_EET2_T4_E12temp_storage;
	add.s32 	%r111, %r110, %r109;
	st.shared.f32 	[%r111+8], %f37;
$L__BB16_44:
	bar.sync 	0;
	setp.ne.s32 	%p22, %r27, 0;
	@%p22 bra 	$L__BB16_46;
	ld.shared.f32 	%f172, [_ZZN3cub18CUB_300001_SM_10006detail6reduce18DeviceReduceKernelINS2_10policy_hubIfyN4cuda3std3__44plusIfEEE10Policy1000EN6thrust24THRUST_300001_SM_1000_NS10device_ptrIfEEyS9_fNS7_10__identityEEEvT0_PT3_T1_NS0_13GridEvenShareISK_EET2_T4_E12temp_storage+12];
	add.f32 	%f173, %f323, %f172;
	ld.shared.f32 	%f174, [_ZZN3cub18CUB_300001_SM_10006detail6reduce18DeviceReduceKernelINS2_10policy_hubIfyN4cuda3std3__44plusIfEEE10Policy1000EN6thrust24THRUST_300001_SM_1000_NS10device_ptrIfEEyS9_fNS7_10__identityEEEvT0_PT3_T1_NS0_13GridEvenShareISK_EET2_T4_E12temp_storage+16];
	add.f32 	%f175, %f173, %f174;
	ld.shared.f32 	%f176, [_ZZN3cub18CUB_300001_SM_10006detail6reduce18DeviceReduceKernelINS2_10policy_hubIfyN4cuda3std3__44plusIfEEE10Policy1000EN6thrust24THRUST_300001_SM_1000_NS10device_ptrIfEEyS9_fNS7_10__identityEEEvT0_PT3_T1_NS0_13GridEvenShareISK_EET2_T4_E12temp_storage+20];
	add.f32 	%f177, %f175, %f176;
	ld.shared.f32 	%f178, [_ZZN3cub18CUB_300001_SM_10006detail6reduce18DeviceReduceKernelINS2_10policy_hubIfyN4cuda3std3__44plusIfEEE10Policy1000EN6thrust24THRUST_300001_SM_1000_NS10device_ptrIfEEyS9_fNS7_10__identityEEEvT0_PT3_T1_NS0_13GridEvenShareISK_EET2_T4_E12temp_storage+24];
	add.f32 	%f179, %f177, %f178;
	ld.shared.f32 	%f180, [_ZZN3cub18CUB_300001_SM_10006detail6reduce18DeviceReduceKernelINS2_10policy_hubIfyN4cuda3std3__44plusIfEEE10Policy1000EN6thrust24THRUST_300001_SM_1000_NS10device_ptrIfEEyS9_fNS7_10__identityEEEvT0_PT3_T1_NS0_13GridEvenShareISK_EET2_T4_E12temp_storage+28];
	add.f32 	%f181, %f179, %f180;
	ld.shared.f32 	%f182, [_ZZN3cub18CUB_300001_SM_10006detail6reduce18DeviceReduceKernelINS2_10policy_hubIfyN4cuda3std3__44plusIfEEE10Policy1000EN6thrust24THRUST_300001_SM_1000_NS10device_ptrIfEEyS9_fNS7_10__identityEEEvT0_PT3_T1_NS0_13GridEvenShareISK_EET2_T4_E12temp_storage+32];
	add.f32 	%f183, %f181, %f182;
	ld.shared.f32 	%f184, [_ZZN3cub18CUB_300001_SM_10006detail6reduce18DeviceReduceKernelINS2_10policy_hubIfyN4cuda3std3__44plusIfEEE10Policy1000EN6thrust24THRUST_300001_SM_1000_NS10device_ptrIfEEyS9_fNS7_10__identityEEEvT0_PT3_T1_NS0_13GridEvenShareISK_EET2_T4_E12temp_storage+36];
	add.f32 	%f323, %f183, %f184;
$L__BB16_46:
	mov.u32 	%r189, %tid.x;
	setp.ne.s32 	%p56, %r189, 0;
	@%p56 bra 	$L__BB16_48;
	ld.param.u64 	%rd71, [_ZN3cub18CUB_300001_SM_10006detail6reduce18DeviceReduceKernelINS2_10policy_hubIfyN4cuda3std3__44plusIfEEE10Policy1000EN6thrust24THRUST_300001_SM_1000_NS10device_ptrIfEEyS9_fNS7_10__identityEEEvT0_PT3_T1_NS0_13GridEvenShareISK_EET2_T4__param_1];
	cvta.to.global.u64 	%rd68, %rd71;
	mul.wide.u32 	%rd69, %r2, 4;
	add.s64 	%rd70, %rd68, %rd69;
	st.global.f32 	[%rd70], %f323;
$L__BB16_48:
	ret;

}
	// .globl	_ZN3cub18CUB_300001_SM_10006detail6reduce28DeviceReduceSingleTileKernelINS2_10policy_hubIfyN4cuda3std3__44plusIfEEE10Policy1000EPfSC_iS9_ffNS7_10__identityEEEvT0_T1_T2_T3_T4_T6_
.visible .entry _ZN3cub18CUB_300001_SM_10006detail6reduce28DeviceReduceSingleTileKernelINS2_10policy_hubIfyN4cuda3std3__44plusIfEEE10Policy1000EPfSC_iS9_ffNS7_10__identityEEEvT0_T1_T2_T3_T4_T6_(
	.param .u64 .ptr .align 1 _ZN3cub18CUB_300001_SM_10006detail6reduce28DeviceReduceSingleTileKernelINS2_10policy_hubIfyN4cuda3std3__44plusIfEEE10Policy1000EPfSC_iS9_ffNS7_10__identityEEEvT0_T1_T2_T3_T4_T6__param_0,
	.param .u64 .ptr .align 1 _ZN3cub18CUB_300001_SM_10006detail6reduce28DeviceReduceSingleTileKernelINS2_10policy_hubIfyN4cuda3std3__44plusIfEEE10Policy1000EPfSC_iS9_ffNS7_10__identityEEEvT0_T1_T2_T3_T4_T6__param_1,
	.param .u32 _ZN3cub18CUB_300001_SM_10006detail6reduce28DeviceReduceSingleTileKernelINS2_10policy_hubIfyN4cuda3std3__44plusIfEEE10Policy1000EPfSC_iS9_ffNS7_10__identityEEEvT0_T1_T2_T3_T4_T6__param_2,
	.param .align 1 .b8 _ZN3cub18CUB_300001_SM_10006detail6reduce28DeviceReduceSingleTileKernelINS2_10policy_hubIfyN4cuda3std3__44plusIfEEE10Policy1000EPfSC_iS9_ffNS7_10__identityEEEvT0_T1_T2_T3_T4_T6__param_3[1],
	.param .f32 _ZN3cub18CUB_300001_SM_10006detail6reduce28DeviceReduceSingleTileKernelINS2_10policy_hubIfyN4cuda3std3__44plusIfEEE10Policy1000EPfSC_iS9_ffNS7_10__identityEEEvT0_T1_T2_T3_T4_T6__param_4,
	.param .align 1 .b8 _ZN3cub18CUB_300001_SM_10006detail6reduce28DeviceReduceSingleTileKernelINS2_10policy_hubIfyN4cuda3std3__44plusIfEEE10Policy1000EPfSC_iS9_ffNS7_10__identityEEEvT0_T1_T2_T3_T4_T6__param_5[1]
)
.maxntid 256
.minnctapersm 1
{
	.reg .pred 	%p<97>;
	.reg .b32 	%r<407>;
	.reg .b32 	%f<419>;
	.reg .b64 	%rd<125>;
	// demoted variable
	.shared .align 4 .b8 _ZZN3cub18CUB_300001_SM_10006detail6reduce28DeviceReduceSingleTileKernelINS2_10policy_hubIfyN4cuda3std3__44plusIfEEE10Policy1000EPfSC_iS9_ffNS7_10__identityEEEvT0_T1_T2_T3_T4_T6_E12temp_storage[44];
	ld.param.u64 	%rd16, [_ZN3cub18CUB_300001_SM_10006detail6reduce28DeviceReduceSingleTileKernelINS2_10policy_hubIfyN4cuda3std3__44plusIfEEE10Policy1000EPfSC_iS9_ffNS7_10__identityEEEvT0_T1_T2_T3_T4_T6__param_0];
	ld.param.u64 	%rd17, [_ZN3cub18CUB_300001_SM_10006detail6reduce28DeviceReduceSingleTileKernelINS2_10policy_hubIfyN4cuda3std3__44plusIfEEE10Policy1000EPfSC_iS9_ffNS7_10__identityEEEvT0_T1_T2_T3_T4_T6__param_1];
	ld.param.u32 	%r67, [_ZN3cub18CUB_300001_SM_10006detail6reduce28DeviceReduceSingleTileKernelINS2_10policy_hubIfyN4cuda3std3__44plusIfEEE10Policy1000EPfSC_iS9_ffNS7_10__identityEEEvT0_T1_T2_T3_T4_T6__param_2];
	ld.param.f32 	%f58, [_ZN3cub18CUB_300001_SM_10006detail6reduce28DeviceReduceSingleTileKernelINS2_10policy_hubIfyN4cuda3std3__44plusIfEEE10Policy1000EPfSC_iS9_ffNS7_10__identityEEEvT0_T1_T2_T3_T4_T6__param_4];
	cvta.to.global.u64 	%rd1, %rd17;
	setp.ne.s32 	%p1, %r67, 0;
	@%p1 bra 	$L__BB17_3;
	mov.u32 	%r380, %tid.x;
	setp.ne.s32 	%p96, %r380, 0;
	@%p96 bra 	$L__BB17_74;
	st.global.f32 	[%rd1], %f58;
	bra.uni 	$L__BB17_74;
$L__BB17_3:
	and.b64  	%rd18, %rd16, 15;
	setp.ne.s64 	%p2, %rd18, 0;
	@%p2 bra 	$L__BB17_38;
	setp.gt.s32 	%p49, %r67, 4095;
	@%p49 bra 	$L__BB17_22;
	mov.u32 	%r1, %tid.x;
	setp.ge.s32 	%p66, %r1, %r67;
	mov.f32 	%f397, 0f00000000;
	mov.u32 	%r384, %r1;
	@%p66 bra 	$L__BB17_7;
	mul.wide.u32 	%rd113, %r1, 4;
	add.s64 	%rd112, %rd16, %rd113;
	// begin inline asm
	ld.global.nc.u32 %r300, [%rd112];
	// end inline asm
	mov.b32 	%f397, %r300;
	add.s32 	%r384, %r1, 256;
$L__BB17_7:
	setp.ge.s32 	%p67, %r384, %r67;
	@%p67 bra 	$L__BB17_13;
	not.b32 	%r301, %r384;
	add.s32 	%r4, %r67, %r301;
	and.b32  	%r302, %r4, 768;
	setp.eq.s32 	%p68, %r302, 768;
	@%p68 bra 	$L__BB17_11;
	mul.wide.u32 	%rd114, %r384, 4;
	add.s64 	%rd121, %rd16, %rd114;
	shr.u32 	%r303, %r4, 8;
	add.s32 	%r304, %r303, 1;
	and.b32  	%r305, %r304, 3;
	neg.s32 	%r382, %r305;
$L__BB17_10:
	.pragma "nounroll";
	// begin inline asm
	ld.global.nc.u32 %r306, [%rd121];
	// end inline asm
	mov.b32 	%f323, %r306;
	add.f32 	%f397, %f397, %f323;
	add.s32 	%r384, %r384, 256;
	add.s64 	%rd121, %rd121, 1024;
	add.s32 	%r382, %r382, 1;
	setp.ne.s32 	%p69, %r382, 0;
	@%p69 bra 	$L__BB17_10;
$L__BB17_11:
	setp.lt.u32 	%p70, %r4, 768;
	@%p70 bra 	$L__BB17_13;
$L__BB17_12:
	mul.wide.s32 	%rd120, %r384, 4;
	add.s64 	%rd116, %rd16, %rd120;
	// begin inline asm
	ld.global.nc.u32 %r307, [%rd116];
	// end inline asm
	mov.b32 	%f324, %r307;
	add.f32 	%f325, %f397, %f324;
	add.s64 	%rd117, %rd116, 1024;
	// begin inline asm
	ld.global.nc.u32 %r308, [%rd117];
	// end inline asm
	mov.b32 	%f326, %r308;
	add.f32 	%f327, %f325, %f326;
	add.s64 	%rd118, %rd116, 2048;
	// begin inline asm
	ld.global.nc.u32 %r309, [%rd118];
	// end inline asm
	mov.b32 	%f328, %r309;
	add.f32 	%f329, %f327, %f328;
	add.s64 	%rd119, %rd116, 3072;
	// begin inline asm
	ld.global.nc.u32 %r310, [%rd119];
	// end inline asm
	mov.b32 	%f330, %r310;
	add.f32 	%f397, %f329, %f330;
	add.s32 	%r384, %r384, 1024;
	setp.lt.s32 	%p71, %r384, %r67;
	@%p71 bra 	$L__BB17_12;
$L__BB17_13:
	setp.lt.s32 	%p72, %r67, 256;
	@%p72 bra 	$L__BB17_18;
	// begin inline asm
	mov.u32 %r349, %laneid;
	// end inline asm
	mov.b32 	%r351, %f397;
	mov.b32 	%r352, 1;
	mov.b32 	%r373, 31;
	mov.b32 	%r374, -1;
	// begin inline asm
	shfl.sync.down.b32 %r350, %r351, %r352, %r373, %r374;
	// end inline asm
	setp.gt.s32 	%p88, %r349, 30;
	mov.b32 	%f365, %r350;
	add.f32 	%f366, %f397, %f365;
	selp.f32 	%f367, %f397, %f366, %p88;
	mov.b32 	%r356, %f367;
	mov.b32 	%r357, 2;
	// begin inline asm
	shfl.sync.down.b32 %r355, %r356, %r357, %r373, %r374;
	// end inline asm
	setp.gt.s32 	%p89, %r349, 29;
	mov.b32 	%f368, %r355;
	add.f32 	%f369, %f367, %f368;
	selp.f32 	%f370, %f367, %f369, %p89;
	mov.b32 	%r361, %f370;
	mov.b32 	%r362, 4;
	// begin inline asm
	shfl.sync.down.b32 %r360, %r361, %r362, %r373, %r374;
	// end inline asm
	setp.gt.s32 	%p90, %r349, 27;
	mov.b32 	%f371, %r360;
	add.f32 	%f372, %f370, %f371;
	selp.f32 	%f373, %f370, %f372, %p90;
	mov.b32 	%r366, %f373;
	mov.b32 	%r367, 8;
	// begin inline asm
	shfl.sync.down.b32 %r365, %r366, %r367, %r373, %r374;
	// end inline asm
	setp.gt.s32 	%p91, %r349, 23;
	mov.b32 	%f374, %r365;
	add.f32 	%f375, %f373, %f374;
	selp.f32 	%f376, %f373, %f375, %p91;
	mov.b32 	%r371, %f376;
	mov.b32 	%r372, 16;
	// begin inline asm
	shfl.sync.down.b32 %r370, %r371, %r372, %r373, %r374;
	// end inline asm
	setp.gt.s32 	%p92, %r349, 15;
	mov.b32 	%f377, %r370;
	add.f32 	%f10, %f376, %f377;
	selp.f32 	%f418, %f376, %f10, %p92;
	setp.ne.s32 	%p93, %r349, 0;
	@%p93 bra 	$L__BB17_16;
	shr.u32 	%r375, %r1, 3;
	and.b32  	%r376, %r375, 124;
	mov.u32 	%r377, _ZZN3cub18CUB_300001_SM_10006detail6reduce28DeviceReduceSingleTileKernelINS2_10policy_hubIfyN4cuda3std3__44plusIfEEE10Policy1000EPfSC_iS9_ffNS7_10__identityEEEvT0_T1_T2_T3_T4_T6_E12temp_storage;
	add.s32 	%r378, %r377, %r376;
	st.shared.f32 	[%r378+8], %f10;
$L__BB17_16:
	bar.sync 	0;
	setp.ne.s32 	%p94, %r1, 0;
	@%p94 bra 	$L__BB17_72;
	ld.shared.f32 	%f378, [_ZZN3cub18CUB_300001_SM_10006detail6reduce28DeviceReduceSingleTileKernelINS2_10policy_hubIfyN4cuda3std3__44plusIfEEE10Policy1000EPfSC_iS9_ffNS7_10__identityEEEvT0_T1_T2_T3_T4_T6_E12temp_storage+12];
	add.f32 	%f379, %f418, %f378;
	ld.shared.f32 	%f380, [_ZZN3cub18CUB_300001_SM_10006detail6reduce28DeviceReduceSingleTileKernelINS2_10policy_hubIfyN4cuda3std3__44plusIfEEE10Policy1000EPfSC_iS9_ffNS7_10__identityEEEvT0_T1_T2_T3_T4_T6_E12temp_storage+16];
	add.f32 	%f381, %f379, %f380;
	ld.shared.f32 	%f382, [_ZZN3cub18CUB_300001_SM_10006detail6reduce28DeviceReduceSingleTileKernelINS2_10policy_hubIfyN4cuda3std3__44plusIfEEE10Policy1000EPfSC_iS9_ffNS7_10__identityEEEvT0_T1_T2_T3_T4_T6_E12temp_storage+20];
	add.f32 	%f383, %f381, %f382;
	ld.shared.f32 	%f384, [_ZZN3cub18CUB_300001_SM_10006detail6reduce28DeviceReduceSingleTileKernelINS2_10policy_hubIfyN4cuda3std3__44plusIfEEE10Policy1000EPfSC_iS9_ffNS7_10__identityEEEvT0_T1_T2_T3_T4_T6_E12temp_storage+24];
	add.f32 	%f385, %f383, %f384;
	ld.shared.f32 	%f386, [_ZZN3cub18CUB_300001_SM_10006detail6reduce28DeviceReduceSingleTileKernelINS2_10policy_hubIfyN4cuda3std3__44plusIfEEE10Policy1000EPfSC_iS9_ffNS7_10__identityEEEvT0_T1_T2_T3_T4_T6_E12temp_storage+28];
	add.f32 	%f387, %f385, %f386;
	ld.shared.f32 	%f388, [_ZZN3cub18CUB_300001_SM_10006detail6reduce28DeviceReduceSingleTileKernelINS2_10policy_hubIfyN4cuda3std3__44plusIfEEE10Policy1000EPfSC_iS9_ffNS7_10__identityEEEvT0_T1_T2_T3_T4_T6_E12temp_storage+32];
	add.f32 	%f389, %f387, %f388;
	ld.shared.f32 	%f390, [_ZZN3cub18CUB_300001_SM_10006detail6reduce28DeviceReduceSingleTileKernelINS2_10policy_hubIfyN4cuda3std3__44plusIfEEE10Policy1000EPfSC_iS9_ffNS7_10__identityEEEvT0_T1_T2_T3_T4_T6_E12temp_storage+36];
	add.f32 	%f418, %f389, %f390;
	bra.uni 	$L__BB17_72;
$L__BB17_18:
	// begin inline asm
	mov.u32 %r311, %laneid;
	// end inline asm
	and.b32  	%r337, %r1, 992;
	add.s32 	%r338, %r337, 32;
	setp.gt.s32 	%p73, %r338, %r67;
	not.b32 	%r339, %r337;
	add.s32 	%r340, %r67, %r339;
	selp.b32 	%r335, %r340, 31, %p73;
	mov.b32 	%r313, %f397;
	mov.b32 	%r314, 1;
	mov.b32 	%r336, -1;
	// begin inline asm
	shfl.sync.down.b32 %r312, %r313, %r314, %r335, %r336;
	// end inline asm
	setp.lt.s32 	%p74, %r311, %r335;
	mov.b32 	%f331, %r312;
	add.f32 	%f332, %f397, %f331;
	selp.f32 	%f333, %f332, %f397, %p74;
	mov.b32 	%r318, %f333;
	mov.b32 	%r319, 2;
	// begin inline asm
	shfl.sync.down.b32 %r317, %r318, %r319, %r335, %r336;
	// end inline asm
	add.s32 	%r341, %r311, 2;
	setp.gt.s32 	%p75, %r341, %r335;
	mov.b32 	%f334, %r317;
	add.f32 	%f335, %f333, %f334;
	selp.f32 	%f336, %f333, %f335, %p75;
	mov.b32 	%r323, %f336;
	mov.b32 	%r324, 4;
	// begin inline asm
	shfl.sync.down.b32 %r322, %r323, %r324, %r335, %r336;
	// end inline asm
	add.s32 	%r342, %r311, 4;
	setp.gt.s32 	%p76, %r342, %r335;
	mov.b32 	%f337, %r322;
	add.f32 	%f338, %f336, %f337;
	selp.f32 	%f339, %f336, %f338, %p76;
	mov.b32 	%r328, %f339;
	mov.b32 	%r329, 8;
	// begin inline asm
	shfl.sync.down.b32 %r327, %r328, %r329, %r335, %r336;
	// end inline asm
	add.s32 	%r343, %r311, 8;
	setp.gt.s32 	%p77, %r343, %r335;
	mov.b32 	%f340, %r327;
	add.f32 	%f341, %f339, %f340;
	selp.f32 	%f342, %f339, %f341, %p77;
	mov.b32 	%r333, %f342;
	mov.b32 	%r334, 16;
	// begin inline asm
	shfl.sync.down.b32 %r332, %r333, %r334, %r335, %r336;
	// end inline asm
	add.s32 	%r344, %r311, 16;
	setp.gt.s32 	%p78, %r344, %r335;
	mov.b32 	%f343, %r332;
	add.f32 	%f344, %f342, %f343;
	selp.f32 	%f418, %f342, %f344, %p78;
	setp.ne.s32 	%p79, %r311, 0;
	@%p79 bra 	$L__BB17_20;
	shr.u32 	%r345, %r1, 3;
	and.b32  	%r346, %r345, 124;
	mov.u32 	%r347, _ZZN3cub18CUB_300001_SM_10006detail6reduce28DeviceReduceSingleTileKernelINS2_10policy_hubIfyN4cuda3std3__44plusIfEEE10Policy1000EPfSC_iS9_ffNS7_10__identityEEEvT0_T1_T2_T3_T4_T6_E12temp_storage;
	add.s32 	%r348, %r347, %r346;
	st.shared.f32 	[%r348+8], %f418;
$L__BB17_20:
	bar.sync 	0;
	setp.ne.s32 	%p80, %r1, 0;
	@%p80 bra 	$L__BB17_72;
	setp.gt.s32 	%p81, %r67, 32;
	ld.shared.f32 	%f345, [_ZZN3cub18CUB_300001_SM_10006detail6reduce28DeviceReduceSingleTileKernelINS2_10policy_hubIfyN4cuda3std3__44plusIfEEE10Policy1000EPfSC_iS9_ffNS7_10__identityEEEvT0_T1_T2_T3_T4_T6_E12temp_storage+12];
	add.f32 	%f346, %f418, %f345;
	selp.f32 	%f347, %f346, %f418, %p81;
	setp.gt.s32 	%p82, %r67, 64;
	ld.shared.f32 	%f348, [_ZZN3cub18CUB_300001_SM_10006detail6reduce28DeviceReduceSingleTileKernelINS2_10policy_hubIfyN4cuda3std3__44plusIfEEE10Policy1000EPfSC_iS9_ffNS7_10__identityEEEvT0_T1_T2_T3_T4_T6_E12temp_storage+16];
	add.f32 	%f349, %f348, %f347;
	selp.f32 	%f350, %f349, %f347, %p82;
	setp.gt.s32 	%p83, %r67, 96;
	ld.shared.f32 	%f351, [_ZZN3cub18CUB_300001_SM_10006detail6reduce28DeviceReduceSingleTileKernelINS2_10policy_hubIfyN4cuda3std3__44plusIfEEE10Policy1000EPfSC_iS9_ffNS7_10__identityEEEvT0_T1_T2_T3_T4_T6_E12temp_storage+20];
	add.f32 	%f352, %f351, %f350;
	selp.f32 	%f353, %f352, %f350, %p83;
	setp.gt.s32 	%p84, %r67, 128;
	ld.shared.f32 	%f354, [_ZZN3cub18CUB_300001_SM_10006detail6reduce28DeviceReduceSingleTileKernelINS2_10policy_hubIfyN4cuda3std3__44plusIfEEE10Policy1000EPfSC_iS9_ffNS7_10__identityEEEvT0_T1_T2_T3_T4_T6_E12temp_storage+24];
	add.f32 	%f355, %f354, %f353;
	selp.f32 	%f356, %f355, %f353, %p84;
	setp.gt.s32 	%p85, %r67, 160;
	ld.shared.f32 	%f357, [_ZZN3cub18CUB_300001_SM_10006detail6reduce28DeviceReduceSingleTileKernelINS2_10policy_hubIfyN4cuda3std3__44plusIfEEE10Policy1000EPfSC_iS9_ffNS7_10__identityEEEvT0_T1_T2_T3_T4_T6_E12temp_storage+28];
	add.f32 	%f358, %f357, %f356;
	selp.f32 	%f359, %f358, %f356, %p85;
	setp.gt.s32 	%p86, %r67, 192;
	ld.shared.f32 	%f360, [_ZZN3cub18CUB_300001_SM_10006detail6reduce28DeviceReduceSingleTileKernelINS2_10policy_hubIfyN4cuda3std3__44plusIfEEE10Policy1000EPfSC_iS9_ffNS7_10__identityEEEvT0_T1_T2_T3_T4_T6_E12temp_storage+32];
	add.f32 	%f361, %f360, %f359;
	selp.f32 	%f362, %f361, %f359, %p86;
	setp.gt.s32 	%p87, %r67, 224;
	ld.shared.f32 	%f363, [_ZZN3cub18CUB_300001_SM_10006detail6reduce28DeviceReduceSingleTileKernelINS2_10policy_hubIfyN4cuda3std3__44plusIfEEE10Policy1000EPfSC_iS9_ffNS7_10__identityEEEvT0_T1_T2_T3_T4_T6_E12temp_storage+36];
	add.f32 	%f364, %f363, %f362;
	selp.f32 	%f418, %f364, %f362, %p87;
	bra.uni 	$L__BB17_72;
$L__BB17_22:
	mov.u32 	%r13, %tid.x;
	shl.b32 	%r224, %r13, 2;
	mul.wide.u32 	%rd86, %r224, 4;
	add.s64 	%rd76, %rd16, %rd86;
	// begin inline asm
	ld.global.nc.v2.u64 {%rd74, %rd75}, [%rd76];
	// end inline asm
	mov.b64 	{%r225, %r226}, %rd75;
	mov.b64 	{%r227, %r228}, %rd74;
	mov.b32 	%f225, %r228;
	mov.b32 	%f226, %r227;
	mov.b32 	%f227, %r226;
	mov.b32 	%f228, %r225;
	add.s64 	%rd79, %rd76, 4096;
	// begin inline asm
	ld.global.nc.v2.u64 {%rd77, %rd78}, [%rd79];
	// end inline asm
	mov.b64 	{%r229, %r230}, %rd78;
	mov.b64 	{%r231, %r232}, %rd77;
	mov.b32 	%f229, %r232;
	mov.b32 	%f230, %r231;
	mov.b32 	%f231, %r230;
	mov.b32 	%f232, %r229;
	add.s64 	%rd82, %rd76, 8192;
	// begin inline asm
	ld.global.nc.v2.u64 {%rd80, %rd81}, [%rd82];
	// end inline asm
	mov.b64 	{%r233, %r234}, %rd81;
	mov.b64 	{%r235, %r236}, %rd80;
	mov.b32 	%f233, %r236;
	mov.b32 	%f234, %r235;
	mov.b32 	%f235, %r234;
	mov.b32 	%f236, %r233;
	add.s64 	%rd85, %rd76, 12288;
	// begin inline asm
	ld.global.nc.v2.u64 {%rd83, %rd84}, [%rd85];
	// end inline asm
	mov.b64 	{%r237, %r238}, %rd84;
	mov.b64 	{%r239, %r240}, %rd83;
	mov.b32 	%f237, %r240;
	mov.b32 	%f238, %r239;
	mov.b32 	%f239, %r238;
	mov.b32 	%f240, %r237;
	add.f32 	%f241, %f226, %f225;
	add.f32 	%f242, %f228, %f227;
	add.f32 	%f243, %f230, %f229;
	add.f32 	%f244, %f232, %f231;
	add.f32 	%f245, %f234, %f233;
	add.f32 	%f246, %f236, %f235;
	add.f32 	%f247, %f238, %f237;
	add.f32 	%f248, %f240, %f239;
	add.f32 	%f249, %f241, %f242;
	add.f32 	%f250, %f243, %f244;
	add.f32 	%f251, %f245, %f246;
	add.f32 	%f252, %f247, %f248;
	add.f32 	%f253, %f249, %f250;
	add.f32 	%f254, %f251, %f252;
	add.f32 	%f404, %f253, %f254;
	setp.lt.u32 	%p50, %r67, 8192;
	mov.b32 	%r387, 4096;
	@%p50 bra 	$L__BB17_26;
	add.s32 	%r14, %r67, -4096;
	mov.b32 	%r387, 4096;
$L__BB17_24:
	mul.wide.s32 	%rd99, %r387, 4;
	add.s64 	%rd89, %rd76, %rd99;
	// begin inline asm
	ld.global.nc.v2.u64 {%rd87, %rd88}, [%rd89];
	// end inline asm
	mov.b64 	{%r242, %r243}, %rd88;
	mov.b64 	{%r244, %r245}, %rd87;
	mov.b32 	%f255, %r245;
	mov.b32 	%f256, %r244;
	mov.b32 	%f257, %r243;
	mov.b32 	%f258, %r242;
	add.s64 	%rd92, %rd89, 4096;
	// begin inline asm
	ld.global.nc.v2.u64 {%rd90, %rd91}, [%rd92];
	// end inline asm
	mov.b64 	{%r246, %r247}, %rd91;
	mov.b64 	{%r248, %r249}, %rd90;
	mov.b32 	%f259, %r249;
	mov.b32 	%f260, %r248;
	mov.b32 	%f261, %r247;
	mov.b32 	%f262, %r246;
	add.s64 	%rd95, %rd89, 8192;
	// begin inline asm
	ld.global.nc.v2.u64 {%rd93, %rd94}, [%rd95];
	// end inline asm
	mov.b64 	{%r250, %r251}, %rd94;
	mov.b64 	{%r252, %r253}, %rd93;
	mov.b32 	%f263, %r253;
	mov.b32 	%f264, %r252;
	mov.b32 	%f265, %r251;
	mov.b32 	%f266, %r250;
	add.s64 	%rd98, %rd89, 12288;
	// begin inline asm
	ld.global.nc.v2.u64 {%rd96, %rd97}, [%rd98];
	// end inline asm
	mov.b64 	{%r254, %r255}, %rd97;
	mov.b64 	{%r256, %r257}, %rd96;
	mov.b32 	%f267, %r257;
	mov.b32 	%f268, %r256;
	mov.b32 	%f269, %r255;
	mov.b32 	%f270, %r254;
	add.f32 	%f271, %f404, %f256;
	add.f32 	%f272, %f255, %f258;
	add.f32 	%f273, %f257, %f260;
	add.f32 	%f274, %f259, %f262;
	add.f32 	%f275, %f261, %f264;
	add.f32 	%f276, %f263, %f266;
	add.f32 	%f277, %f265, %f268;
	add.f32 	%f278, %f267, %f270;
	add.f32 	%f279, %f271, %f272;
	add.f32 	%f280, %f273, %f274;
	add.f32 	%f281, %f275, %f276;
	add.f32 	%f282, %f277, %f278;
	add.f32 	%f283, %f279, %f280;
	add.f32 	%f284, %f281, %f282;
	add.f32 	%f285, %f283, %f284;
	add.f32 	%f404, %f285, %f269;
	sub.s32 	%r258, %r67, %r387;
	setp.lt.s32 	%p51, %r258, 4096;
	@%p51 bra 	$L__BB17_34;
	add.s32 	%r387, %r387, 4096;
	setp.le.s32 	%p52, %r387, %r14;
	@%p52 bra 	$L__BB17_24;
$L__BB17_26:
	setp.le.s32 	%p53, %r67, %r387;
	@%p53 bra 	$L__BB17_34;
	sub.s32 	%r18, %r67, %r387;
	setp.ge.s32 	%p54, %r13, %r18;
	@%p54 bra 	$L__BB17_34;
	not.b32 	%r259, %r13;
	add.s32 	%r260, %r67, %r259;
	sub.s32 	%r19, %r260, %r387;
	and.b32  	%r261, %r19, 768;
	setp.eq.s32 	%p55, %r261, 768;
	mov.u32 	%r391, %r13;
	@%p55 bra 	$L__BB17_31;
	add.s32 	%r389, %r13, %r387;
	shr.u32 	%r262, %r19, 8;
	add.s32 	%r263, %r262, 1;
	and.b32  	%r264, %r263, 3;
	neg.s32 	%r388, %r264;
	mov.u32 	%r391, %r13;
$L__BB17_30:
	.pragma "nounroll";
	mul.wide.u32 	%rd101, %r389, 4;
	add.s64 	%rd100, %rd16, %rd101;
	// begin inline asm
	ld.global.nc.u32 %r265, [%rd100];
	// end inline asm
	mov.b32 	%f287, %r265;
	add.f32 	%f404, %f404, %f287;
	add.s32 	%r391, %r391, 256;
	add.s32 	%r389, %r389, 256;
	add.s32 	%r388, %r388, 1;
	setp.ne.s32 	%p56, %r388, 0;
	@%p56 bra 	$L__BB17_30;
$L__BB17_31:
	setp.lt.u32 	%p57, %r19, 768;
	@%p57 bra 	$L__BB17_34;
	cvt.u64.u32 	%rd102, %r391;
	cvt.u64.u32 	%rd103, %r387;
	add.s64 	%rd104, %rd102, %rd103;
	shl.b64 	%rd105, %rd104, 2;
	add.s64 	%rd106, %rd105, %rd16;
	add.s64 	%rd122, %rd106, 2048;
	add.s32 	%r392, %r391, %r387;
$L__BB17_33:
	mul.wide.u32 	%rd111, %r392, 4;
	add.s64 	%rd107, %rd16, %rd111;
	// begin inline asm
	ld.global.nc.u32 %r266, [%rd107];
	// end inline asm
	mov.b32 	%f288, %r266;
	add.f32 	%f289, %f404, %f288;
	add.s64 	%rd108, %rd122, -1024;
	// begin inline asm
	ld.global.nc.u32 %r267, [%rd108];
	// end inline asm
	mov.b32 	%f290, %r267;
	add.f32 	%f291, %f289, %f290;
	// begin inline asm
	ld.global.nc.u32 %r268, [%rd122];
	// end inline asm
	mov.b32 	%f292, %r268;
	add.f32 	%f293, %f291, %f292;
	add.s64 	%rd110, %rd122, 1024;
	// begin inline asm
	ld.global.nc.u32 %r269, [%rd110];
	// end inline asm
	mov.b32 	%f294, %r269;
	add.f32 	%f404, %f293, %f294;
	add.s32 	%r391, %r391, 1024;
	add.s64 	%rd122, %rd122, 4096;
	add.s32 	%r392, %r392, 1024;
	setp.lt.s32 	%p58, %r391, %r18;
	@%p58 bra 	$L__BB17_33;
$L__BB17_34:
	// begin inline asm
	mov.u32 %r270, %laneid;
	// end inline asm
	mov.b32 	%r272, %f404;
	mov.b32 	%r273, 1;
	mov.b32 	%r294, 31;
	mov.b32 	%r295, -1;
	// begin inline asm
	shfl.sync.down.b32 %r271, %r272, %r273, %r294, %r295;
	// end inline asm
	setp.gt.s32 	%p59, %r270, 30;
	mov.b32 	%f295, %r271;
	add.f32 	%f296, %f404, %f295;
	selp.f32 	%f297, %f404, %f296, %p59;
	mov.b32 	%r277, %f297;
	mov.b32 	%r278, 2;
	// begin inline asm
	shfl.sync.down.b32 %r276, %r277, %r278, %r294, %r295;
	// end inline asm
	setp.gt.s32 	%p60, %r270, 29;
	mov.b32 	%f298, %r276;
	add.f32 	%f299, %f297, %f298;
	selp.f32 	%f300, %f297, %f299, %p60;
	mov.b32 	%r282, %f300;
	mov.b32 	%r283, 4;
	// begin inline asm
	shfl.sync.down.b32 %r281, %r282, %r283, %r294, %r295;
	// end inline asm
	setp.gt.s32 	%p61, %r270, 27;
	mov.b32 	%f301, %r281;
	add.f32 	%f302, %f300, %f301;
	selp.f32 	%f303, %f300, %f302, %p61;
	mov.b32 	%r287, %f303;
	mov.b32 	%r288, 8;
	// begin inline asm
	shfl.sync.down.b32 %r286, %r287, %r288, %r294, %r295;
	// end inline asm
	setp.gt.s32 	%p62, %r270, 23;
	mov.b32 	%f304, %r286;
	add.f32 	%f305, %f303, %f304;
	selp.f32 	%f306, %f303, %f305, %p62;
	mov.b32 	%r292, %f306;
	mov.b32 	%r293, 16;
	// begin inline asm
	shfl.sync.down.b32 %r291, %r292, %r293, %r294, %r295;
	// end inline asm
	setp.gt.s32 	%p63, %r270, 15;
	mov.b32 	%f307, %r291;
	add.f32 	%f26, %f306, %f307;
	selp.f32 	%f418, %f306, %f26, %p63;
	setp.ne.s32 	%p64, %r270, 0;
	@%p64 bra 	$L__BB17_36;
	shr.u32 	%r296, %r13, 3;
	and.b32  	%r297, %r296, 124;
	mov.u32 	%r298, _ZZN3cub18CUB_300001_SM_10006detail6reduce28DeviceReduceSingleTileKernelINS2_10policy_hubIfyN4cuda3std3__44plusIfEEE10Policy1000EPfSC_iS9_ffNS7_10__identityEEEvT0_T1_T2_T3_T4_T6_E12temp_storage;
	add.s32 	%r299, %r298, %r297;
	st.shared.f32 	[%r299+8], %f26;
$L__BB17_36:
	bar.sync 	0;
	setp.ne.s32 	%p65, %r13, 0;
	@%p65 bra 	$L__BB17_72;
	ld.shared.f32 	%f308, [_ZZN3cub18CUB_300001_SM_10006detail6reduce28DeviceReduceSingleTileKernelINS2_10policy_hubIfyN4cuda3std3__44plusIfEEE10Policy1000EPfSC_iS9_ffNS7_10__identityEEEvT0_T1_T2_T3_T4_T6_E12temp_storage+12];
	add.f32 	%f309, %f418, %f308;
	ld.shared.f32 	%f310, [_ZZN3cub18CUB_300001_SM_10006detail6reduce28DeviceReduceSingleTileKernelINS2_10policy_hubIfyN4cuda3std3__44plusIfEEE10Policy1000EPfSC_iS9_ffNS7_10__identityEEEvT0_T1_T2_T3_T4_T6_E12temp_storage+16];
	add.f32 	%f311, %f309, %f310;
	ld.shared.f32 	%f312, [_ZZN3cub18CUB_300001_SM_10006detail6reduce28DeviceReduceSingleTileKernelINS2_10policy_hubIfyN4cuda3std3__44plusIfEEE10Policy1000EPfSC_iS9_ffNS7_10__identityEEEvT0_T1_T2_T3_T4_T6_E12temp_storage+20];
	add.f32 	%f313, %f311, %f312;
	ld.shared.f32 	%f314, [_ZZN3cub18CUB_300001_SM_10006detail6reduce28DeviceReduceSingleTileKernelINS2_10policy_hubIfyN4cuda3std3__44plusIfEEE10Policy1000EPfSC_iS9_ffNS7_10__identityEEEvT0_T1_T2_T3_T4_T6_E12temp_storage+24];
	add.f32 	%f315, %f313, %f314;
	ld.shared.f32 	%f316, [_ZZN3cub18CUB_300001_SM_10006detail6reduce28DeviceReduceSingleTileKernelINS2_10policy_hubIfyN4cuda3std3__44plusIfEEE10Policy1000EPfSC_iS9_ffNS7_10__identityEEEvT0_T1_T2_T3_T4_T6_E12temp_storage+28];
	add.f32 	%f317, %f315, %f316;
	ld.shared.f32 	%f318, [_ZZN3cub18CUB_300001_SM_10006detail6reduce28DeviceReduceSingleTileKernelINS2_10policy_hubIfyN4cuda3std3__44plusIfEEE10Policy1000EPfSC_iS9_ffNS7_10__identityEEEvT0_T1_T2_T3_T4_T6_E12temp_storage+32];
	add.f32 	%f319, %f317, %f318;
	ld.shared.f32 	%f320, [_ZZN3cub18CUB_300001_SM_10006detail6reduce28DeviceReduceSingleTileKernelINS2_10policy_hubIfyN4cuda3std3__44plusIfEEE10Policy1000EPfSC_iS9_ffNS7_10__identityEEEvT0_T1_T2_T3_T4_T6_E12temp_storage+36];
	add.f32 	%f418, %f319, %f320;
	bra.uni 	$L__BB17_72;
$L__BB17_38:
	setp.gt.s32 	%p3, %r67, 4095;
	@%p3 bra 	$L__BB17_56;
	mov.u32 	%r34, %tid.x;
	setp.ge.s32 	%p20, %r34, %r67;
	mov.f32 	%f410, 0f00000000;
	mov.u32 	%r397, %r34;
	@%p20 bra 	$L__BB17_41;
	mul.wide.u32 	%rd66, %r34, 4;
	add.s64 	%rd65, %rd16, %rd66;
	// begin inline asm
	ld.global.nc.u32 %r144, [%rd65];
	// end inline asm
	mov.b32 	%f410, %r144;
	add.s32 	%r397, %r34, 256;
$L__BB17_41:
	setp.ge.s32 	%p21, %r397, %r67;
	@%p21 bra 	$L__BB17_47;
	not.b32 	%r145, %r397;
	add.s32 	%r37, %r67, %r145;
	and.b32  	%r146, %r37, 768;
	setp.eq.s32 	%p22, %r146, 768;
	@%p22 bra 	$L__BB17_45;
	mul.wide.u32 	%rd67, %r397, 4;
	add.s64 	%rd123, %rd16, %rd67;
	shr.u32 	%r147, %r37, 8;
	add.s32 	%r148, %r147, 1;
	and.b32  	%r149, %r148, 3;
	neg.s32 	%r395, %r149;
$L__BB17_44:
	.pragma "nounroll";
	// begin inline asm
	ld.global.nc.u32 %r150, [%rd123];
	// end inline asm
	mov.b32 	%f157, %r150;
	add.f32 	%f410, %f410, %f157;
	add.s32 	%r397, %r397, 256;
	add.s64 	%rd123, %rd123, 1024;
	add.s32 	%r395, %r395, 1;
	setp.ne.s32 	%p23, %r395, 0;
	@%p23 bra 	$L__BB17_44;
$L__BB17_45:
	setp.lt.u32 	%p24, %r37, 768;
	@%p24 bra 	$L__BB17_47;
$L__BB17_46:
	mul.wide.s32 	%rd73, %r397, 4;
	add.s64 	%rd69, %rd16, %rd73;
	// begin inline asm
	ld.global.nc.u32 %r151, [%rd69];
	// end inline asm
	mov.b32 	%f158, %r151;
	add.f32 	%f159, %f410, %f158;
	add.s64 	%rd70, %rd69, 1024;
	// begin inline asm
	ld.global.nc.u32 %r152, [%rd70];
	// end inline asm
	mov.b32 	%f160, %r152;
	add.f32 	%f161, %f159, %f160;
	add.s64 	%rd71, %rd69, 2048;
	// begin inline asm
	ld.global.nc.u32 %r153, [%rd71];
	// end inline asm
	mov.b32 	%f162, %r153;
	add.f32 	%f163, %f161, %f162;
	add.s64 	%rd72, %rd69, 3072;
	// begin inline asm
	ld.global.nc.u32 %r154, [%rd72];
	// end inline asm
	mov.b32 	%f164, %r154;
	add.f32 	%f410, %f163, %f164;
	add.s32 	%r397, %r397, 1024;
	setp.lt.s32 	%p25, %r397, %r67;
	@%p25 bra 	$L__BB17_46;
$L__BB17_47:
	setp.lt.s32 	%p26, %r67, 256;
	@%p26 bra 	$L__BB17_52;
	// begin inline asm
	mov.u32 %r193, %laneid;
	// end inline asm
	mov.b32 	%r195, %f410;
	mov.b32 	%r196, 1;
	mov.b32 	%r217, 31;
	mov.b32 	%r218, -1;
	// begin inline asm
	shfl.sync.down.b32 %r194, %r195, %r196, %r217, %r218;
	// end inline asm
	setp.gt.s32 	%p42, %r193, 30;
	mov.b32 	%f199, %r194;
	add.f32 	%f200, %f410, %f199;
	selp.f32 	%f201, %f410, %f200, %p42;
	mov.b32 	%r200, %f201;
	mov.b32 	%r201, 2;
	// begin inline asm
	shfl.sync.down.b32 %r199, %r200, %r201, %r217, %r218;
	// end inline asm
	setp.gt.s32 	%p43, %r193, 29;
	mov.b32 	%f202, %r199;
	add.f32 	%f203, %f201, %f202;
	selp.f32 	%f204, %f201, %f203, %p43;
	mov.b32 	%r205, %f204;
	mov.b32 	%r206, 4;
	// begin inline asm
	shfl.sync.down.b32 %r204, %r205, %r206, %r217, %r218;
	// end inline asm
	setp.gt.s32 	%p44, %r193, 27;
	mov.b32 	%f205, %r204;
	add.f32 	%f206, %f204, %f205;
	selp.f32 	%f207, %f204, %f206, %p44;
	mov.b32 	%r210, %f207;
	mov.b32 	%r211, 8;
	// begin inline asm
	shfl.sync.down.b32 %r209, %r210, %r211, %r217, %r218;
	// end inline asm
	setp.gt.s32 	%p45, %r193, 23;
	mov.b32 	%f208, %r209;
	add.f32 	%f209, %f207, %f208;
	selp.f32 	%f210, %f207, %f209, %p45;
	mov.b32 	%r215, %f210;
	mov.b32 	%r216, 16;
	// begin inline asm
	shfl.sync.down.b32 %r214, %r215, %r216, %r217, %r218;
	// end inline asm
	setp.gt.s32 	%p46, %r193, 15;
	mov.b32 	%f211, %r214;
	add.f32 	%f38, %f210, %f211;
	selp.f32 	%f418, %f210, %f38, %p46;
	setp.ne.s32 	%p47, %r193, 0;
	@%p47 bra 	$L__BB17_50;
	shr.u32 	%r219, %r34, 3;
	and.b32  	%r220, %r219, 124;
	mov.u32 	%r221, _ZZN3cub18CUB_300001_SM_10006detail6reduce28DeviceReduceSingleTileKernelINS2_10policy_hubIfyN4cuda3std3__44plusIfEEE10Policy1000EPfSC_iS9_ffNS7_10__identityEEEvT0_T1_T2_T3_T4_T6_E12temp_storage;
	add.s32 	%r222, %r221, %r220;
	st.shared.f32 	[%r222+8], %f38;
$L__BB17_50:
	bar.sync 	0;
	setp.ne.s32 	%p48, %r34, 0;
	@%p48 bra 	$L__BB17_72;
	ld.shared.f32 	%f212, [_ZZN3cub18CUB_300001_SM_10006detail6reduce28DeviceReduceSingleTileKernelINS2_10policy_hubIfyN4cuda3std3__44plusIfEEE10Policy1000EPfSC_iS9_ffNS7_10__identityEEEvT0_T1_T2_T3_T4_T6_E12temp_storage+12];
	add.f32 	%f213, %f418, %f212;
	ld.shared.f32 	%f214, [_ZZN3cub18CUB_300001_SM_10006detail6reduce28DeviceReduceSingleTileKernelINS2_10policy_hubIfyN4cuda3std3__44plusIfEEE10Policy1000EPfSC_iS9_ffNS7_10__identityEEEvT0_T1_T2_T3_T4_T6_E12temp_storage+16];
	add.f32 	%f215, %f213, %f214;
	ld.shared.f32 	%f216, [_ZZN3cub18CUB_300001_SM_10006detail6reduce28DeviceReduceSingleTileKernelINS2_10policy_hubIfyN4cuda3std3__44plusIfEEE10Policy1000EPfSC_iS9_ffNS7_10__identityEEEvT0_T1_T2_T3_T4_T6_E12temp_storage+20];
	add.f32 	%f217, %f215, %f216;
	ld.shared.f32 	%f218, [_ZZN3cub18CUB_300001_SM_10006detail6reduce28DeviceReduceSingleTileKernelINS2_10policy_hubIfyN4cuda3std3__44plusIfEEE10Policy1000EPfSC_iS9_ffNS7_10__identityEEEvT0_T1_T2_T3_T4_T6_E12temp_storage+24];
	add.f32 	%f219, %f217, %f218;
	ld.shared.f32 	%f220, [_ZZN3cub18CUB_300001_SM_10006detail6reduce28DeviceReduceSingleTileKernelINS2_10policy_hubIfyN4cuda3std3__44plusIfEEE10Policy1000EPfSC_iS9_ffNS7_10__identityEEEvT0_T1_T2_T3_T4_T6_E12temp_storage+28];
	add.f32 	%f221, %f219, %f220;
	ld.shared.f32 	%f222, [_ZZN3cub18CUB_300001_SM_10006detail6reduce28DeviceReduceSingleTileKernelINS2_10policy_hubIfyN4cuda3std3__44plusIfEEE10Policy1000EPfSC_iS9_ffNS7_10__identityEEEvT0_T1_T2_T3_T4_T6_E12temp_storage+32];
	add.f32 	%f223, %f221, %f222;
	ld.shared.f32 	%f224, [_ZZN3cub18CUB_300001_SM_10006detail6reduce28DeviceReduceSingleTileKernelINS2_10policy_hubIfyN4cuda3std3__44plusIfEEE10Policy1000EPfSC_iS9_ffNS7_10__identityEEEvT0_T1_T2_T3_T4_T6_E12temp_storage+36];
	add.f32 	%f418, %f223, %f224;
	bra.uni 	$L__BB17_72;
$L__BB17_52:
	// begin inline asm
	mov.u32 %r155, %laneid;
	// end inline asm
	and.b32  	%r181, %r34, 992;
	add.s32 	%r182, %r181, 32;
	setp.gt.s32 	%p27, %r182, %r67;
	not.b32 	%r183, %r181;
	add.s32 	%r184, %r67, %r183;
	selp.b32 	%r179, %r184, 31, %p27;
	mov.b32 	%r157, %f410;
	mov.b32 	%r158, 1;
	mov.b32 	%r180, -1;
	// begin inline asm
	shfl.sync.down.b32 %r156, %r157, %r158, %r179, %r180;
	// end inline asm
	setp.lt.s32 	%p28, %r155, %r179;
	mov.b32 	%f165, %r156;
	add.f32 	%f166, %f410, %f165;
	selp.f32 	%f167, %f166, %f410, %p28;
	mov.b32 	%r162, %f167;
	mov.b32 	%r163, 2;
	// begin inline asm
	shfl.sync.down.b32 %r161, %r162, %r163, %r179, %r180;
	// end inline asm
	add.s32 	%r185, %r155, 2;
	setp.gt.s32 	%p29, %r185, %r179;
	mov.b32 	%f168, %r161;
	add.f32 	%f169, %f167, %f168;
	selp.f32 	%f170, %f167, %f169, %p29;
	mov.b32 	%r167, %f170;
	mov.b32 	%r168, 4;
	// begin inline asm
	shfl.sync.down.b32 %r166, %r167, %r168, %r179, %r180;
	// end inline asm
	add.s32 	%r186, %r155, 4;
	setp.gt.s32 	%p30, %r186, %r179;
	mov.b32 	%f171, %r166;
	add.f32 	%f172, %f170, %f171;
	selp.f32 	%f173, %f170, %f172, %p30;
	mov.b32 	%r172, %f173;
	mov.b32 	%r173, 8;
	// begin inline asm
	shfl.sync.down.b32 %r171, %r172, %r173, %r179, %r180;
	// end inline asm
	add.s32 	%r187, %r155, 8;
	setp.gt.s32 	%p31, %r187, %r179;
	mov.b32 	%f174, %r171;
	add.f32 	%f175, %f173, %f174;
	selp.f32 	%f176, %f173, %f175, %p31;
	mov.b32 	%r177, %f176;
	mov.b32 	%r178, 16;
	// begin inline asm
	shfl.sync.down.b32 %r176, %r177, %r178, %r179, %r180;
	// end inline asm
	add.s32 	%r188, %r155, 16;
	setp.gt.s32 	%p32, %r188, %r179;
	mov.b32 	%f177, %r176;
	add.f32 	%f178, %f176, %f177;
	selp.f32 	%f418, %f176, %f178, %p32;
	setp.ne.s32 	%p33, %r155, 0;
	@%p33 bra 	$L__BB17_54;
	shr.u32 	%r189, %r34, 3;
	and.b32  	%r190, %r189, 124;
	mov.u32 	%r191, _ZZN3cub18CUB_300001_SM_10006detail6reduce28DeviceReduceSingleTileKernelINS2_10policy_hubIfyN4cuda3std3__44plusIfEEE10Policy1000EPfSC_iS9_ffNS7_10__identityEEEvT0_T1_T2_T3_T4_T6_E12temp_storage;
	add.s32 	%r192, %r191, %r190;
	st.shared.f32 	[%r192+8], %f418;
$L__BB17_54:
	bar.sync 	0;
	setp.ne.s32 	%p34, %r34, 0;
	@%p34 bra 	$L__BB17_72;
	setp.gt.s32 	%p35, %r67, 32;
	ld.shared.f32 	%f179, [_ZZN3cub18CUB_300001_SM_10006detail6reduce28DeviceReduceSingleTileKernelINS2_10policy_hubIfyN4cuda3std3__44plusIfEEE10Policy1000EPfSC_iS9_ffNS7_10__identityEEEvT0_T1_T2_T3_T4_T6_E12temp_storage+12];
	add.f32 	%f180, %f418, %f179;
	selp.f32 	%f181, %f180, %f418, %p35;
	setp.gt.s32 	%p36, %r67, 64;
	ld.shared.f32 	%f182, [_ZZN3cub18CUB_300001_SM_10006detail6reduce28DeviceReduceSingleTileKernelINS2_10policy_hubIfyN4cuda3std3__44plusIfEEE10Policy1000EPfSC_iS9_ffNS7_10__identityEEEvT0_T1_T2_T3_T4_T6_E12temp_storage+16];
	add.f32 	%f183, %f182, %f181;
	selp.f32 	%f184, %f183, %f181, %p36;
	setp.gt.s32 	%p37, %r67, 96;
	ld.shared.f32 	%f185, [_ZZN3cub18CUB_300001_SM_10006detail6reduce28DeviceReduceSingleTileKernelINS2_10policy_hubIfyN4cuda3std3__44plusIfEEE10Policy1000EPfSC_iS9_ffNS7_10__identityEEEvT0_T1_T2_T3_T4_T6_E12temp_storage+20];
	add.f32 	%f186, %f185, %f184;
	selp.f32 	%f187, %f186, %f184, %p37;
	setp.gt.s32 	%p38, %r67, 128;
	ld.shared.f32 	%f188, [_ZZN3cub18CUB_300001_SM_10006detail6reduce28DeviceReduceSingleTileKernelINS2_10policy_hubIfyN4cuda3std3__44plusIfEEE10Policy1000EPfSC_iS9_ffNS7_10__identityEEEvT0_T1_T2_T3_T4_T6_E12temp_storage+24];
	add.f32 	%f189, %f188, %f187;
	selp.f32 	%f190, %f189, %f187, %p38;
	setp.gt.s32 	%p39, %r67, 160;
	ld.shared.f32 	%f191, [_ZZN3cub18CUB_300001_SM_10006detail6reduce28DeviceReduceSingleTileKernelINS2_10policy_hubIfyN4cuda3std3__44plusIfEEE10Policy1000EPfSC_iS9_ffNS7_10__identityEEEvT0_T1_T2_T3_T4_T6_E12temp_storage+28];
	add.f32 	%f192, %f191, %f190;
	selp.f32 	%f193, %f192, %f190, %p39;
	setp.gt.s32 	%p40, %r67, 192;
	ld.shared.f32 	%f194, [_ZZN3cub18CUB_300001_SM_10006detail6reduce28DeviceReduceSingleTileKernelINS2_10policy_hubIfyN4cuda3std3__44plusIfEEE10Policy1000EPfSC_iS9_ffNS7_10__identityEEEvT0_T1_T2_T3_T4_T6_E12temp_storage+32];
	add.f32 	%f195, %f194, %f193;
	selp.f32 	%f196, %f195, %f193, %p40;
	setp.gt.s32 	%p41, %r67, 224;
	ld.shared.f32 	%f197, [_ZZN3cub18CUB_300001_SM_10006detail6reduce28DeviceReduceSingleTileKernelINS2_10policy_hubIfyN4cuda3std3__44plusIfEEE10Policy1000EPfSC_iS9_ffNS7_10__identityEEEvT0_T1_T2_T3_T4_T6_E12temp_storage+36];
	add.f32 	%f198, %f197, %f196;
	selp.f32 	%f418, %f198, %f196, %p41;
	bra.uni 	$L__BB17_72;
$L__BB17_56:
	mov.u32 	%r46, %tid.x;
	mul.wide.u32 	%rd35, %r46, 4;
	add.s64 	%rd19, %rd16, %rd35;
	// begin inline asm
	ld.global.nc.u32 %r68, [%rd19];
	// end inline asm
	mov.b32 	%f59, %r68;
	add.s64 	%rd20, %rd19, 1024;
	// begin inline asm
	ld.global.nc.u32 %r69, [%rd20];
	// end inline asm
	mov.b32 	%f60, %r69;
	add.s64 	%rd21, %rd19, 2048;
	// begin inline asm
	ld.global.nc.u32 %r70, [%rd21];
	// end inline asm
	mov.b32 	%f61, %r70;
	add.s64 	%rd22, %rd19, 3072;
	// begin inline asm
	ld.global.nc.u32 %r71, [%rd22];
	// end inline asm
	mov.b32 	%f62, %r71;
	add.s64 	%rd23, %rd19, 4096;
	// begin inline asm
	ld.global.nc.u32 %r72, [%rd23];
	// end inline asm
	mov.b32 	%f63, %r72;
	add.s64 	%rd24, %rd19, 5120;
	// begin inline asm
	ld.global.nc.u32 %r73, [%rd24];
	// end inline asm
	mov.b32 	%f64, %r73;
	add.s64 	%rd25, %rd19, 6144;
	// begin inline asm
	ld.global.nc.u32 %r74, [%rd25];
	// end inline asm
	mov.b32 	%f65, %r74;
	add.s64 	%rd26, %rd19, 7168;
	// begin inline asm
	ld.global.nc.u32 %r75, [%rd26];
	// end inline asm
	mov.b32 	%f66, %r75;
	add.s64 	%rd27, %rd19, 8192;
	// begin inline asm
	ld.global.nc.u32 %r76, [%rd27];
	// end inline asm
	mov.b32 	%f67, %r76;
	add.s64 	%rd28, %rd19, 9216;
	// begin inline asm
	ld.global.nc.u32 %r77, [%rd28];
	// end inline asm
	mov.b32 	%f68, %r77;
	add.s64 	%rd29, %rd19, 10240;
	// begin inline asm
	ld.global.nc.u32 %r78, [%rd29];
	// end inline asm
	mov.b32 	%f69, %r78;
	add.s64 	%rd30, %rd19, 11264;
	// begin inline asm
	ld.global.nc.u32 %r79, [%rd30];
	// end inline asm
	mov.b32 	%f70, %r79;
	add.s64 	%rd31, %rd19, 12288;
	// begin inline asm
	ld.global.nc.u32 %r80, [%rd31];
	// end inline asm
	mov.b32 	%f71, %r80;
	add.s64 	%rd32, %rd19, 13312;
	// begin inline asm
	ld.global.nc.u32 %r81, [%rd32];
	// end inline asm
	mov.b32 	%f72, %r81;
	add.s64 	%rd33, %rd19, 14336;
	// begin inline asm
	ld.global.nc.u32 %r82, [%rd33];
	// end inline asm
	mov.b32 	%f73, %r82;
	add.s64 	%rd34, %rd19, 15360;
	// begin inline asm
	ld.global.nc.u32 %r83, [%rd34];
	// end inline asm
	mov.b32 	%f74, %r83;
	add.f32 	%f75, %f59, %f60;
	add.f32 	%f76, %f61, %f62;
	add.f32 	%f77, %f63, %f64;
	add.f32 	%f78, %f65, %f66;
	add.f32 	%f79, %f67, %f68;
	add.f32 	%f80, %f69, %f70;
	add.f32 	%f81, %f71, %f72;
	add.f32 	%f82, %f73, %f74;
	add.f32 	%f83, %f75, %f76;
	add.f32 	%f84, %f77, %f78;
	add.f32 	%f85, %f79, %f80;
	add.f32 	%f86, %f81, %f82;
	add.f32 	%f87, %f83, %f84;
	add.f32 	%f88, %f85, %f86;
	add.f32 	%f417, %f87, %f88;
	setp.lt.u32 	%p4, %r67, 8192;
	mov.b32 	%r400, 4096;
	@%p4 bra 	$L__BB17_60;
	add.s32 	%r47, %r67, -4096;
	mov.b32 	%r400, 4096;
$L__BB17_58:
	mul.wide.s32 	%rd52, %r400, 4;
	add.s64 	%rd36, %rd19, %rd52;
	// begin inline asm
	ld.global.nc.u32 %r86, [%rd36];
	// end inline asm
	mov.b32 	%f89, %r86;
	add.s64 	%rd37, %rd36, 1024;
	// begin inline asm
	ld.global.nc.u32 %r87, [%rd37];
	// end inline asm
	mov.b32 	%f90, %r87;
	add.s64 	%rd38, %rd36, 2048;
	// begin inline asm
	ld.global.nc.u32 %r88, [%rd38];
	// end inline asm
	mov.b32 	%f91, %r88;
	add.s64 	%rd39, %rd36, 3072;
	// begin inline asm
	ld.global.nc.u32 %r89, [%rd39];
	// end inline asm
	mov.b32 	%f92, %r89;
	add.s64 	%rd40, %rd36, 4096;
	// begin inline asm
	ld.global.nc.u32 %r90, [%rd40];
	// end inline asm
	mov.b32 	%f93, %r90;
	add.s64 	%rd41, %rd36, 5120;
	// begin inline asm
	ld.global.nc.u32 %r91, [%rd41];
	// end inline asm
	mov.b32 	%f94, %r91;
	add.s64 	%rd42, %rd36, 6144;
	// begin inline asm
	ld.global.nc.u32 %r92, [%rd42];
	// end inline asm
	mov.b32 	%f95, %r92;
	add.s64 	%rd43, %rd36, 7168;
	// begin inline asm
	ld.global.nc.u32 %r93, [%rd43];
	// end inline asm
	mov.b32 	%f96, %r93;
	add.s64 	%rd44, %rd36, 8192;
	// begin inline asm
	ld.global.nc.u32 %r94, [%rd44];
	// end inline asm
	mov.b32 	%f97, %r94;
	add.s64 	%rd45, %rd36, 9216;
	// begin inline asm
	ld.global.nc.u32 %r95, [%rd45];
	// end inline asm
	mov.b32 	%f98, %r95;
	add.s64 	%rd46, %rd36, 10240;
	// begin inline asm
	ld.global.nc.u32 %r96, [%rd46];
	// end inline asm
	mov.b32 	%f99, %r96;
	add.s64 	%rd47, %rd36, 11264;
	// begin inline asm
	ld.global.nc.u32 %r97, [%rd47];
	// end inline asm
	mov.b32 	%f100, %r97;
	add.s64 	%rd48, %rd36, 12288;
	// begin inline asm
	ld.global.nc.u32 %r98, [%rd48];
	// end inline asm
	mov.b32 	%f101, %r98;
	add.s64 	%rd49, %rd36, 13312;
	// begin inline asm
	ld.global.nc.u32 %r99, [%rd49];
	// end inline asm
	mov.b32 	%f102, %r99;
	add.s64 	%rd50, %rd36, 14336;
	// begin inline asm
	ld.global.nc.u32 %r100, [%rd50];
	// end inline asm
	mov.b32 	%f103, %r100;
	add.s64 	%rd51, %rd36, 15360;
	// begin inline asm
	ld.global.nc.u32 %r101, [%rd51];
	// end inline asm
	mov.b32 	%f104, %r101;
	add.f32 	%f105, %f417, %f89;
	add.f32 	%f106, %f90, %f91;
	add.f32 	%f107, %f92, %f93;
	add.f32 	%f108, %f94, %f95;
	add.f32 	%f109, %f96, %f97;
	add.f32 	%f110, %f98, %f99;
	add.f32 	%f111, %f100, %f101;
	add.f32 	%f112, %f102, %f103;
	add.f32 	%f113, %f105, %f106;
	add.f32 	%f114, %f107, %f108;
	add.f32 	%f115, %f109, %f110;
	add.f32 	%f116, %f111, %f112;
	add.f32 	%f117, %f113, %f114;
	add.f32 	%f118, %f115, %f116;
	add.f32 	%f119, %f117, %f118;
	add.f32 	%f417, %f119, %f104;
	sub.s32 	%r102, %r67, %r400;
	setp.lt.s32 	%p5, %r102, 4096;
	@%p5 bra 	$L__BB17_68;
	add.s32 	%r400, %r400, 4096;
	setp.le.s32 	%p6, %r400, %r47;
	@%p6 bra 	$L__BB17_58;
$L__BB17_60:
	setp.le.s32 	%p7, %r67, %r400;
	@%p7 bra 	$L__BB17_68;
	sub.s32 	%r51, %r67, %r400;
	setp.ge.s32 	%p8, %r46, %r51;
	@%p8 bra 	$L__BB17_68;
	not.b32 	%r103, %r46;
	add.s32 	%r104, %r67, %r103;
	sub.s32 	%r52, %r104, %r400;
	and.b32  	%r105, %r52, 768;
	setp.eq.s32 	%p9, %r105, 768;
	mov.u32 	%r404, %r46;
	@%p9 bra 	$L__BB17_65;
	add.s32 	%r402, %r46, %r400;
	shr.u32 	%r106, %r52, 8;
	add.s32 	%r107, %r106, 1;
	and.b32  	%r108, %r107, 3;
	neg.s32 	%r401, %r108;
	mov.u32 	%r404, %r46;
$L__BB17_64:
	.pragma "nounroll";
	mul.wide.u32 	%rd54, %r402, 4;
	add.s64 	%rd53, %rd16, %rd54;
	// begin inline asm
	ld.global.nc.u32 %r109, [%rd53];
	// end inline asm
	mov.b32 	%f121, %r109;
	add.f32 	%f417, %f417, %f121;
	add.s32 	%r404, %r404, 256;
	add.s32 	%r402, %r402, 256;
	add.s32 	%r401, %r401, 1;
	setp.ne.s32 	%p10, %r401, 0;
	@%p10 bra 	$L__BB17_64;
$L__BB17_65:
	setp.lt.u32 	%p11, %r52, 768;
	@%p11 bra 	$L__BB17_68;
	cvt.u64.u32 	%rd55, %r404;
	cvt.u64.u32 	%rd56, %r400;
	add.s64 	%rd57, %rd55, %rd56;
	shl.b64 	%rd58, %rd57, 2;
	add.s64 	%rd59, %rd58, %rd16;
	add.s64 	%rd124, %rd59, 2048;
	add.s32 	%r405, %r404, %r400;
$L__BB17_67:
	mul.wide.u32 	%rd64, %r405, 4;
	add.s64 	%rd60, %rd16, %rd64;
	// begin inline asm
	ld.global.nc.u32 %r110, [%rd60];
	// end inline asm
	mov.b32 	%f122, %r110;
	add.f32 	%f123, %f417, %f122;
	add.s64 	%rd61, %rd124, -1024;
	// begin inline asm
	ld.global.nc.u32 %r111, [%rd61];
	// end inline asm
	mov.b32 	%f124, %r111;
	add.f32 	%f125, %f123, %f124;
	// begin inline asm
	ld.global.nc.u32 %r112, [%rd124];
	// end inline asm
	mov.b32 	%f126, %r112;
	add.f32 	%f127, %f125, %f126;
	add.s64 	%rd63, %rd124, 1024;
	// begin inline asm
	ld.global.nc.u32 %r113, [%rd63];
	// end inline asm
	mov.b32 	%f128, %r113;
	add.f32 	%f417, %f127, %f128;
	add.s32 	%r404, %r404, 1024;
	add.s64 	%rd124, %rd124, 4096;
	add.s32 	%r405, %r405, 1024;
	setp.lt.s32 	%p12, %r404, %r51;
	@%p12 bra 	$L__BB17_67;
$L__BB17_68:
	// begin inline asm
	mov.u32 %r114, %laneid;
	// end inline asm
	mov.b32 	%r116, %f417;
	mov.b32 	%r117, 1;
	mov.b32 	%r138, 31;
	mov.b32 	%r139, -1;
	// begin inline asm
	shfl.sync.down.b32 %r115, %r116, %r117, %r138, %r139;
	// end inline asm
	setp.gt.s32 	%p13, %r114, 30;
	mov.b32 	%f129, %r115;
	add.f32 	%f130, %f417, %f129;
	selp.f32 	%f131, %f417, %f130, %p13;
	mov.b32 	%r121, %f131;
	mov.b32 	%r122, 2;
	// begin inline asm
	shfl.sync.down.b32 %r120, %r121, %r122, %r138, %r139;
	// end inline asm
	setp.gt.s32 	%p14, %r114, 29;
	mov.b32 	%f132, %r120;
	add.f32 	%f133, %f131, %f132;
	selp.f32 	%f134, %f131, %f133, %p14;
	mov.b32 	%r126, %f134;
	mov.b32 	%r127, 4;
	// begin inline asm
	shfl.sync.down.b32 %r125, %r126, %r127, %r138, %r139;
	// end inline asm
	setp.gt.s32 	%p15, %r114, 27;
	mov.b32 	%f135, %r125;
	add.f32 	%f136, %f134, %f135;
	selp.f32 	%f137, %f134, %f136, %p15;
	mov.b32 	%r131, %f137;
	mov.b32 	%r132, 8;
	// begin inline asm
	shfl.sync.down.b32 %r130, %r131, %r132, %r138, %r139;
	// end inline asm
	setp.gt.s32 	%p16, %r114, 23;
	mov.b32 	%f138, %r130;
	add.f32 	%f139, %f137, %f138;
	selp.f32 	%f140, %f137, %f139, %p16;
	mov.b32 	%r136, %f140;
	mov.b32 	%r137, 16;
	// begin inline asm
	shfl.sync.down.b32 %r135, %r136, %r137, %r138, %r139;
	// end inline asm
	setp.gt.s32 	%p17, %r114, 15;
	mov.b32 	%f141, %r135;
	add.f32 	%f54, %f140, %f141;
	selp.f32 	%f418, %f140, %f54, %p17;
	setp.ne.s32 	%p18, %r114, 0;
	@%p18 bra 	$L__BB17_70;
	shr.u32 	%r140, %r46, 3;
	and.b32  	%r141, %r140, 124;
	mov.u32 	%r142, _ZZN3cub18CUB_300001_SM_10006detail6reduce28DeviceReduceSingleTileKernelINS2_10policy_hubIfyN4cuda3std3__44plusIfEEE10Policy1000EPfSC_iS9_ffNS7_10__identityEEEvT0_T1_T2_T3_T4_T6_E12temp_storage;
	add.s32 	%r143, %r142, %r141;
	st.shared.f32 	[%r143+8], %f54;
$L__BB17_70:
	bar.sync 	0;
	setp.ne.s32 	%p19, %r46, 0;
	@%p19 bra 	$L__BB17_72;
	ld.shared.f32 	%f142, [_ZZN3cub18CUB_300001_SM_10006detail6reduce28DeviceReduceSingleTileKernelINS2_10policy_hubIfyN4cuda3std3__44plusIfEEE10Policy1000EPfSC_iS9_ffNS7_10__identityEEEvT0_T1_T2_T3_T4_T6_E12temp_storage+12];
	add.f32 	%f143, %f418, %f142;
	ld.shared.f32 	%f144, [_ZZN3cub18CUB_300001_SM_10006detail6reduce28DeviceReduceSingleTileKernelINS2_10policy_hubIfyN4cuda3std3__44plusIfEEE10Policy1000EPfSC_iS9_ffNS7_10__identityEEEvT0_T1_T2_T3_T4_T6_E12temp_storage+16];
	add.f32 	%f145, %f143, %f144;
	ld.shared.f32 	%f146, [_ZZN3cub18CUB_300001_SM_10006detail6reduce28DeviceReduceSingleTileKernelINS2_10policy_hubIfyN4cuda3std3__44plusIfEEE10Policy1000EPfSC_iS9_ffNS7_10__identityEEEvT0_T1_T2_T3_T4_T6_E12temp_storage+20];
	add.f32 	%f147, %f145, %f146;
	ld.shared.f32 	%f148, [_ZZN3cub18CUB_300001_SM_10006detail6reduce28DeviceReduceSingleTileKernelINS2_10policy_hubIfyN4cuda3std3__44plusIfEEE10Policy1000EPfSC_iS9_ffNS7_10__identityEEEvT0_T1_T2_T3_T4_T6_E12temp_storage+24];
	add.f32 	%f149, %f147, %f148;
	ld.shared.f32 	%f150, [_ZZN3cub18CUB_300001_SM_10006detail6reduce28DeviceReduceSingleTileKernelINS2_10policy_hubIfyN4cuda3std3__44plusIfEEE10Policy1000EPfSC_iS9_ffNS7_10__identityEEEvT0_T1_T2_T3_T4_T6_E12temp_storage+28];
	add.f32 	%f151, %f149, %f150;
	ld.shared.f32 	%f152, [_ZZN3cub18CUB_300001_SM_10006detail6reduce28DeviceReduceSingleTileKernelINS2_10policy_hubIfyN4cuda3std3__44plusIfEEE10Policy1000EPfSC_iS9_ffNS7_10__identityEEEvT0_T1_T2_T3_T4_T6_E12temp_storage+32];
	add.f32 	%f153, %f151, %f152;
	ld.shared.f32 	%f154, [_ZZN3cub18CUB_300001_SM_10006detail6reduce28DeviceReduceSingleTileKernelINS2_10policy_hubIfyN4cuda3std3__44plusIfEEE10Policy1000EPfSC_iS9_ffNS7_10__identityEEEvT0_T1_T2_T3_T4_T6_E12temp_storage+36];
	add.f32 	%f418, %f153, %f154;
$L__BB17_72:
	mov.u32 	%r379, %tid.x;
	setp.ne.s32 	%p95, %r379, 0;
	@%p95 bra 	$L__BB17_74;
	add.f32 	%f391, %f58, %f418;
	st.global.f32 	[%rd1], %f391;
$L__BB17_74:
	ret;

}


// ===== COMPILED SASS (sm_100) =====

	.target	sm_100

	.elftype	@"ET_EXEC"


//--------------------- .note.nv.tkinfo           --------------------------
	.section	.note.nv.tkinfo,"",@"SHT_NOTE"
	.sectionflags	@"SHF_NOTE_NV_TKINFO"
	.tkinfo
        /*0018*/ 	.word	0x00000002
        /*0030*/ 	.string	""
        /*0030*/ 	.string	"ptxas"
        /*0030*/ 	.string	"Cuda compilation tools, release 13.0, V13.0.88"
        /*0030*/ 	.string	"Build cuda_13.0.r13.0/compiler.36424714_0"
        /*0030*/ 	.string	"-arch sm_100 -m 64 "



//--------------------- .note.nv.cuinfo           --------------------------
	.section	.note.nv.cuinfo,"",@"SHT_NOTE"
	.sectionflags	@"SHF_NOTE_NV_CUINFO"
        /*0018*/ 	.short	0x0002
        /*001a*/ 	.short	0x0064
        /*001c*/ 	.short	0x0082
	.zero		2


//--------------------- .nv.info                  --------------------------
	.section	.nv.info,"",@"SHT_CUDA_INFO"
	.align	4


	//----- nvinfo : EIATTR_REGCOUNT
	.align		4
        /*0000*/ 	.byte	0x04, 0x2f
        /*0002*/ 	.short	(.L_44 - .L_43)
	.align		4
.L_43:
        /*0004*/ 	.word	index@(_Z18forward_add_kernelPKfS0_Pfi)
        /*0008*/ 	.word	0x0000000c


	//----- nvinfo : EIATTR_FRAME_SIZE
	.align		4
.L_44:
        /*000c*/ 	.byte	0x04, 0x11
        /*000e*/ 	.short	(.L_46 - .L_45)
	.align		4
.L_45:
        /*0010*/ 	.word	index@(_Z18forward_add_kernelPKfS0_Pfi)
        /*0014*/ 	.word	0x00000000


	//----- nvinfo : EIATTR_REGCOUNT
	.align		4
.L_46:
        /*0018*/ 	.byte	0x04, 0x2f
        /*001a*/ 	.short	(.L_48 - .L_47)
	.align		4
.L_47:
        /*001c*/ 	.word	index@(_Z19backward_add_kernelPKfPfS1_i)
        /*0020*/ 	.word	0x00000010


	//----- nvinfo : EIATTR_FRAME_SIZE
	.align		4
.L_48:
        /*0024*/ 	.byte	0x04, 0x11
        /*0026*/ 	.short	(.L_50 - .L_49)
	.align		4
.L_49:
        /*0028*/ 	.word	index@(_Z19backward_add_kernelPKfPfS1_i)
        /*002c*/ 	.word	0x00000000


	//----- nvinfo : EIATTR_REGCOUNT
	.align		4
.L_50:
        /*0030*/ 	.byte	0x04, 0x2f
        /*0032*/ 	.short	(.L_52 - .L_51)
	.align		4
.L_51:
        /*0034*/ 	.word	index@(_Z18forward_mul_kernelPKfS0_Pfi)
        /*0038*/ 	.word	0x0000000c


	//----- nvinfo : EIATTR_FRAME_SIZE
	.align		4
.L_52:
        /*003c*/ 	.byte	0x04, 0x11
        /*003e*/ 	.short	(.L_54 - .L_53)
	.align		4
.L_53:
        /*0040*/ 	.word	index@(_Z18forward_mul_kernelPKfS0_Pfi)
        /*0044*/ 	.word	0x00000000


	//----- nvinfo : EIATTR_REGCOUNT
	.align		4
.L_54:
        /*0048*/ 	.byte	0x04, 0x2f
        /*004a*/ 	.short	(.L_56 - .L_55)
	.align		4
.L_55:
        /*004c*/ 	.word	index@(_Z19backward_mul_kernelPKfS0_S0_PfS1_i)
        /*0050*/ 	.word	0x00000012


	//----- nvinfo : EIATTR_FRAME_SIZE
	.align		4
.L_56:
        /*0054*/ 	.byte	0x04, 0x11
        /*0056*/ 	.short	(.L_58 - .L_57)
	.align		4
.L_57:
        /*0058*/ 	.word	index@(_Z19backward_mul_kernelPKfS0_S0_PfS1_i)
        /*005c*/ 	.word	0x00000000


	//----- nvinfo : EIATTR_REGCOUNT
	.align		4
.L_58:
        /*0060*/ 	.byte	0x04, 0x2f
        /*0062*/ 	.short	(.L_60 - .L_59)
	.align		4
.L_59:
        /*0064*/ 	.word	index@(_Z24matmul_backward_kernel_APKfS0_Pfiii)
        /*0068*/ 	.word	0x0000001f


	//----- nvinfo : EIATTR_FRAME_SIZE
	.align		4
.L_60:
        /*006c*/ 	.byte	0x04, 0x11
        /*006e*/ 	.short	(.L_62 - .L_61)
	.align		4
.L_61:
        /*0070*/ 	.word	index@(_Z24matmul_backward_kernel_APKfS0_Pfiii)
        /*0074*/ 	.word	0x00000000


	//----- nvinfo : EIATTR_REGCOUNT
	.align		4
.L_62:
        /*0078*/ 	.byte	0x04, 0x2f
        /*007a*/ 	.short	(.L_64 - .L_63)
	.align		4
.L_63:
        /*007c*/ 	.word	index@(_Z24matmul_backward_kernel_BPKfS0_Pfiii)
        /*0080*/ 	.word	0x00000020


	//----- nvinfo : EIATTR_FRAME_SIZE
	.align		4
.L_64:
        /*0084*/ 	.byte	0x04, 0x11
        /*0086*/ 	.short	(.L_66 - .L_65)
	.align		4
.L_65:
        /*0088*/ 	.word	index@(_Z24matmul_backward_kernel_BPKfS0_Pfiii)
        /*008c*/ 	.word	0x00000000


	//----- nvinfo : EIATTR_REGCOUNT
	.align		4
.L_66:
        /*0090*/ 	.byte	0x04, 0x2f
        /*0092*/ 	.short	(.L_68 - .L_67)
	.align		4
.L_67:
        /*0094*/ 	.word	index@(_Z20relu_backward_kernelPKfS0_Pfi)
        /*0098*/ 	.word	0x0000000c


	//----- nvinfo : EIATTR_FRAME_SIZE
	.align		4
.L_68:
        /*009c*/ 	.byte	0x04, 0x11
        /*009e*/ 	.short	(.L_70 - .L_69)
	.align		4
.L_69:
        /*00a0*/ 	.word	index@(_Z20relu_backward_kernelPKfS0_Pfi)
        /*00a4*/ 	.word	0x00000000


	//----- nvinfo : EIATTR_REGCOUNT
	.align		4
.L_70:
        /*00a8*/ 	.byte	0x04, 0x2f
        /*00aa*/ 	.short	(.L_72 - .L_71)
	.align		4
.L_71:
        /*00ac*/ 	.word	index@(_Z23sigmoid_backward_kernelPKfS0_Pfi)
        /*00b0*/ 	.word	0x0000000e


	//----- nvinfo : EIATTR_FRAME_SIZE
	.align		4
.L_72:
        /*00b4*/ 	.byte	0x04, 0x11
        /*00b6*/ 	.short	(.L_74 - .L_73)
	.align		4
.L_73:
        /*00b8*/ 	.word	index@(_Z23sigmoid_backward_kernelPKfS0_Pfi)
        /*00bc*/ 	.word	0x00000000


	//----- nvinfo : EIATTR_REGCOUNT
	.align		4
.L_74:
        /*00c0*/ 	.byte	0x04, 0x2f
        /*00c2*/ 	.short	(.L_76 - .L_75)
	.align		4
.L_75:
        /*00c4*/ 	.word	index@(_Z20tanh_backward_kernelPKfS0_Pfi)
        /*00c8*/ 	.word	0x0000000e


	//----- nvinfo : EIATTR_FRAME_SIZE
	.align		4
.L_76:
        /*00cc*/ 	.byte	0x04, 0x11
        /*00ce*/ 	.short	(.L_78 - .L_77)
	.align		4
.L_77:
        /*00d0*/ 	.word	index@(_Z20tanh_backward_kernelPKfS0_Pfi)
        /*00d4*/ 	.word	0x00000000


	//----- nvinfo : EIATTR_REGCOUNT
	.align		4
.L_78:
        /*00d8*/ 	.byte	0x04, 0x2f
        /*00da*/ 	.short	(.L_80 - .L_79)
	.align		4
.L_79:
        /*00dc*/ 	.word	index@(_Z31compute_hessian_diagonal_kernelPKfPfi)
        /*00e0*/ 	.word	0x0000000a


	//----- nvinfo : EIATTR_FRAME_SIZE
	.align		4
.L_80:
        /*00e4*/ 	.byte	0x04, 0x11
        /*00e6*/ 	.short	(.L_82 - .L_81)
	.align		4
.L_81:
        /*00e8*/ 	.word	index@(_Z31compute_hessian_diagonal_kernelPKfPfi)
        /*00ec*/ 	.word	0x00000000


	//----- nvinfo : EIATTR_REGCOUNT
	.align		4
.L_82:
        /*00f0*/ 	.byte	0x04, 0x2f
        /*00f2*/ 	.short	(.L_84 - .L_83)
	.align		4
.L_83:
        /*00f4*/ 	.word	index@(_ZN3cub18CUB_300001_SM_10006detail11EmptyKernelIvEEvv)
        /*00f8*/ 	.word	0x00000004


	//----- nvinfo : EIATTR_FRAME_SIZE
	.align		4
.L_84:
        /*00fc*/ 	.byte	0x04, 0x11
        /*00fe*/ 	.short	(.L_86 - .L_85)
	.align		4
.L_85:
        /*0100*/ 	.word	index@(_ZN3cub18CUB_300001_SM_10006detail11EmptyKernelIvEEvv)
        /*0104*/ 	.word	0x00000000


	//----- nvinfo : EIATTR_REGCOUNT
	.align		4
.L_86:
        /*0108*/ 	.byte	0x04, 0x2f
        /*010a*/ 	.short	(.L_88 - .L_87)
	.align		4
.L_87:
        /*010c*/ 	.word	index@(_ZN3cub18CUB_300001_SM_10006detail8for_each13static_kernelINS2_12policy_hub_t12policy_500_tElN6thrust24THRUST_300001_SM_1000_NS8cuda_cub6__fill7functorINS7_10device_ptrIfEEfEEEEvT0_T1_)
        /*0110*/ 	.word	0x00000008


	//----- nvinfo : EIATTR_FRAME_SIZE
	.align		4
.L_88:
        /*0114*/ 	.byte	0x04, 0x11
        /*0116*/ 	.short	(.L_90 - .L_89)
	.align		4
.L_89:
        /*0118*/ 	.word	index@(_ZN3cub18CUB_300001_SM_10006detail8for_each13static_kernelINS2_12policy_hub_t12policy_500_tElN6thrust24THRUST_300001_SM_1000_NS8cuda_cub6__fill7functorINS7_10device_ptrIfEEfEEEEvT0_T1_)
        /*011c*/ 	.word	0x00000000


	//----- nvinfo : EIATTR_REGCOUNT
	.align		4
.L_90:
        /*0120*/ 	.byte	0x04, 0x2f
        /*0122*/ 	.short	(.L_92 - .L_91)
	.align		4
.L_91:
        /*0124*/ 	.word	index@(_ZN3cub18CUB_300001_SM_10006detail6reduce28DeviceReduceSingleTileKernelINS2_10policy_hubIfjN4cuda3std3__44plusIfEEE10Policy1000EN6thrust24THRUST_300001_SM_1000_NS10device_ptrIfEEPfjS9_ffNS7_10__identityEEEvT0_T1_T2_T3_T4_T6_)
        /*0128*/ 	.word	0x00000020


	//----- nvinfo : EIATTR_FRAME_SIZE
	.align		4
.L_92:
        /*012c*/ 	.byte	0x04, 0x11
        /*012e*/ 	.short	(.L_94 - .L_93)
	.align		4
.L_93:
        /*0130*/ 	.word	index@(_ZN3cub18CUB_300001_SM_10006detail6reduce28DeviceReduceSingleTileKernelINS2_10policy_hubIfjN4cuda3std3__44plusIfEEE10Policy1000EN6thrust24THRUST_300001_SM_1000_NS10device_ptrIfEEPfjS9_ffNS7_10__identityEEEvT0_T1_T2_T3_T4_T6_)
        /*0134*/ 	.word	0x00000000


	//----- nvinfo : EIATTR_REGCOUNT
	.align		4
.L_94:
        /*0138*/ 	.byte	0x04, 0x2f
        /*013a*/ 	.short	(.L_96 - .L_95)
	.align		4
.L_95:
        /*013c*/ 	.word	index@(_ZN3cub18CUB_300001_SM_10006detail6reduce18DeviceReduceKernelINS2_10policy_hubIfjN4cuda3std3__44plusIfEEE10Policy1000EN6thrust24THRUST_300001_SM_1000_NS10device_ptrIfEEjS9_fNS7_10__identityEEEvT0_PT3_T1_NS0_13GridEvenShareISK_EET2_T4_)
        /*0140*/ 	.word	0x00000020


	//----- nvinfo : EIATTR_FRAME_SIZE
	.align		4
.L_96:
        /*0144*/ 	.byte	0x04, 0x11
        /*0146*/ 	.short	(.L_98 - .L_97)
	.align		4
.L_97:
        /*0148*/ 	.word	index@(_ZN3cub18CUB_300001_SM_10006detail6reduce18DeviceReduceKernelINS2_10policy_hubIfjN4cuda3std3__44plusIfEEE10Policy1000EN6thrust24THRUST_300001_SM_1000_NS10device_ptrIfEEjS9_fNS7_10__identityEEEvT0_PT3_T1_NS0_13GridEvenShareISK_EET2_T4_)
        /*014c*/ 	.word	0x00000000


	//----- nvinfo : EIATTR_REGCOUNT
	.align		4
.L_98:
        /*0150*/ 	.byte	0x04, 0x2f
        /*0152*/ 	.short	(.L_100 - .L_99)
	.align		4
.L_99:
        /*0154*/ 	.word	index@(_ZN3cub18CUB_300001_SM_10006detail6reduce28DeviceReduceSingleTileKernelINS2_10policy_hubIfjN4cuda3std3__44plusIfEEE10Policy1000EPfSC_iS9_ffNS7_10__identityEEEvT0_T1_T2_T3_T4_T6_)
        /*0158*/ 	.word	0x0000001e


	//----- nvinfo : EIATTR_FRAME_SIZE
	.align		4
.L_100:
        /*015c*/ 	.byte	0x04, 0x11
        /*015e*/ 	.short	(.L_102 - .L_101)
	.align		4
.L_101:
        /*0160*/ 	.word	index@(_ZN3cub18CUB_300001_SM_10006detail6reduce28DeviceReduceSingleTileKernelINS2_10policy_hubIfjN4cuda3std3__44plusIfEEE10Policy1000EPfSC_iS9_ffNS7_10__identityEEEvT0_T1_T2_T3_T4_T6_)
        /*0164*/ 	.word	0x00000000


	//----- nvinfo : EIATTR_REGCOUNT
	.align		4
.L_102:
        /*0168*/ 	.byte	0x04, 0x2f
        /*016a*/ 	.short	(.L_104 - .L_103)
	.align		4
.L_103:
        /*016c*/ 	.word	index@(_ZN3cub18CUB_300001_SM_10006detail6reduce28DeviceReduceSingleTileKernelINS2_10policy_hubIfyN4cuda3std3__44plusIfEEE10Policy1000EN6thrust24THRUST_300001_SM_1000_NS10device_ptrIfEEPfyS9_ffNS7_10__identityEEEvT0_T1_T2_T3_T4_T6_)
        /*0170*/ 	.word	0x00000020


	//----- nvinfo : EIATTR_FRAME_SIZE
	.align		4
.L_104:
        /*0174*/ 	.byte	0x04, 0x11
        /*0176*/ 	.short	(.L_106 - .L_105)
	.align		4
.L_105:
        /*0178*/ 	.word	index@(_ZN3cub18CUB_300001_SM_10006detail6reduce28DeviceReduceSingleTileKernelINS2_10policy_hubIfyN4cuda3std3__44plusIfEEE10Policy1000EN6thrust24THRUST_300001_SM_1000_NS10device_ptrIfEEPfyS9_ffNS7_10__identityEEEvT0_T1_T2_T3_T4_T6_)
        /*017c*/ 	.word	0x00000000


	//----- nvinfo : EIATTR_REGCOUNT
	.align		4
.L_106:
        /*0180*/ 	.byte	0x04, 0x2f
        /*0182*/ 	.short	(.L_108 - .L_107)
	.align		4
.L_107:
        /*0184*/ 	.word	index@(_ZN3cub18CUB_300001_SM_10006detail6reduce18DeviceReduceKernelINS2_10policy_hubIfyN4cuda3std3__44plusIfEEE10Policy1000EN6thrust24THRUST_300001_SM_1000_NS10device_ptrIfEEyS9_fNS7_10__identityEEEvT0_PT3_T1_NS0_13GridEvenShareISK_EET2_T4_)
        /*0188*/ 	.word	0x0000001e


	//----- nvinfo : EIATTR_FRAME_SIZE
	.align		4
.L_108:
        /*018c*/ 	.byte	0x04, 0x11
        /*018e*/ 	.short	(.L_110 - .L_109)
	.align		4
.L_109:
        /*0190*/ 	.word	index@(_ZN3cub18CUB_300001_SM_10006detail6reduce18DeviceReduceKernelINS2_10policy_hubIfyN4cuda3std3__44plusIfEEE10Policy1000EN6thrust24THRUST_300001_SM_1000_NS10device_ptrIfEEyS9_fNS7_10__identityEEEvT0_PT3_T1_NS0_13GridEvenShareISK_EET2_T4_)
        /*0194*/ 	.word	0x00000000


	//----- nvinfo : EIATTR_REGCOUNT
	.align		4
.L_110:
        /*0198*/ 	.byte	0x04, 0x2f
        /*019a*/ 	.short	(.L_112 - .L_111)
	.align		4
.L_111:
        /*019c*/ 	.word	index@(_ZN3cub18CUB_300001_SM_10006detail6reduce28DeviceReduceSingleTileKernelINS2_10policy_hubIfyN4cuda3std3__44plusIfEEE10Policy1000EPfSC_iS9_ffNS7_10__identityEEEvT0_T1_T2_T3_T4_T6_)
        /*01a0*/ 	.word	0x0000001e


	//----- nvinfo : EIATTR_FRAME_SIZE
	.align		4
.L_112:
        /*01a4*/ 	.byte	0x04, 0x11
        /*01a6*/ 	.short	(.L_114 - .L_113)
	.align		4
.L_113:
        /*01a8*/ 	.word	index@(_ZN3cub18CUB_300001_SM_10006detail6reduce28DeviceReduceSingleTileKernelINS2_10policy_hubIfyN4cuda3std3__44plusIfEEE10Policy1000EPfSC_iS9_ffNS7_10__identityEEEvT0_T1_T2_T3_T4_T6_)
        /*01ac*/ 	.word	0x00000000


	//----- nvinfo : EIATTR_MIN_STACK_SIZE
	.align		4
.L_114:
        /*01b0*/ 	.byte	0x04, 0x12
        /*01b2*/ 	.short	(.L_116 - .L_115)
	.align		4
.L_115:
        /*01b4*/ 	.word	index@(_ZN3cub18CUB_300001_SM_10006detail6reduce28DeviceReduceSingleTileKernelINS2_10policy_hubIfyN4cuda3std3__44plusIfEEE10Policy1000EPfSC_iS9_ffNS7_10__identityEEEvT0_T1_T2_T3_T4_T6_)
        /*01b8*/ 	.word	0x00000000


	//----- nvinfo : EIATTR_MIN_STACK_SIZE
	.align		4
.L_116:
        /*01bc*/ 	.byte	0x04, 0x12
        /*01be*/ 	.short	(.L_118 - .L_117)
	.align		4
.L_117:
        /*01c0*/ 	.word	index@(_ZN3cub18CUB_300001_SM_10006detail6reduce18DeviceReduceKernelINS2_10policy_hubIfyN4cuda3std3__44plusIfEEE10Policy1000EN6thrust24THRUST_300001_SM_1000_NS10device_ptrIfEEyS9_fNS7_10__identityEEEvT0_PT3_T1_NS0_13GridEvenShareISK_EET2_T4_)
        /*01c4*/ 	.word	0x00000000


	//----- nvinfo : EIATTR_MIN_STACK_SIZE
	.align		4
.L_118:
        /*01c8*/ 	.byte	0x04, 0x12
        /*01ca*/ 	.short	(.L_120 - .L_119)
	.align		4
.L_119:
        /*01cc*/ 	.word	index@(_ZN3cub18CUB_300001_SM_10006detail6reduce28DeviceReduceSingleTileKernelINS2_10policy_hubIfyN4cuda3std3__44plusIfEEE10Policy1000EN6thrust24THRUST_300001_SM_1000_NS10device_ptrIfEEPfyS9_ffNS7_10__identityEEEvT0_T1_T2_T3_T4_T6_)
        /*01d0*/ 	.word	0x00000000


	//----- nvinfo : EIATTR_MIN_STACK_SIZE
	.align		4
.L_120:
        /*01d4*/ 	.byte	0x04, 0x12
        /*01d6*/ 	.short	(.L_122 - .L_121)
	.align		4
.L_121:
        /*01d8*/ 	.word	index@(_ZN3cub18CUB_300001_SM_10006detail6reduce28DeviceReduceSingleTileKernelINS2_10policy_hubIfjN4cuda3std3__44plusIfEEE10Policy1000EPfSC_iS9_ffNS7_10__identityEEEvT0_T1_T2_T3_T4_T6_)
        /*01dc*/ 	.word	0x00000000


	//----- nvinfo : EIATTR_MIN_STACK_SIZE
	.align		4
.L_122:
        /*01e0*/ 	.byte	0x04, 0x12
        /*01e2*/ 	.short	(.L_124 - .L_123)
	.align		4
.L_123:
        /*01e4*/ 	.word	index@(_ZN3cub18CUB_300001_SM_10006detail6reduce18DeviceReduceKernelINS2_10policy_hubIfjN4cuda3std3__44plusIfEEE10Policy1000EN6thrust24THRUST_300001_SM_1000_NS10device_ptrIfEEjS9_fNS7_10__identityEEEvT0_PT3_T1_NS0_13GridEvenShareISK_EET2_T4_)
        /*01e8*/ 	.word	0x00000000


	//----- nvinfo : EIATTR_MIN_STACK_SIZE
	.align		4
.L_124:
        /*01ec*/ 	.byte	0x04, 0x12
        /*01ee*/ 	.short	(.L_126 - .L_125)
	.align		4
.L_125:
        /*01f0*/ 	.word	index@(_ZN3cub18CUB_300001_SM_10006detail6reduce28DeviceReduceSingleTileKernelINS2_10policy_hubIfjN4cuda3std3__44plusIfEEE10Policy1000EN6thrust24THRUST_300001_SM_1000_NS10device_ptrIfEEPfjS9_ffNS7_10__identityEEEvT0_T1_T2_T3_T4_T6_)
        /*01f4*/ 	.word	0x00000000


	//----- nvinfo : EIATTR_MIN_STACK_SIZE
	.align		4
.L_126:
        /*01f8*/ 	.byte	0x04, 0x12
        /*01fa*/ 	.short	(.L_128 - .L_127)
	.align		4
.L_127:
        /*01fc*/ 	.word	index@(_ZN3cub18CUB_300001_SM_10006detail8for_each13static_kernelINS2_12policy_hub_t12policy_500_tElN6thrust24THRUST_300001_SM_1000_NS8cuda_cub6__fill7functorINS7_10device_ptrIfEEfEEEEvT0_T1_)
        /*0200*/ 	.word	0x00000000


	//----- nvinfo : EIATTR_MIN_STACK_SIZE
	.align		4
.L_128:
        /*0204*/ 	.byte	0x04, 0x12
        /*0206*/ 	.short	(.L_130 - .L_129)
	.align		4
.L_129:
        /*0208*/ 	.word	index@(_ZN3cub18CUB_300001_SM_10006detail11EmptyKernelIvEEvv)
        /*020c*/ 	.word	0x00000000


	//----- nvinfo : EIATTR_MIN_STACK_SIZE
	.align		4
.L_130:
        /*0210*/ 	.byte	0x04, 0x12
        /*0212*/ 	.short	(.L_132 - .L_131)
	.align		4
.L_131:
        /*0214*/ 	.word	index@(_Z31compute_hessian_diagonal_kernelPKfPfi)
        /*0218*/ 	.word	0x00000000


	//----- nvinfo : EIATTR_MIN_STACK_SIZE
	.align		4
.L_132:
        /*021c*/ 	.byte	0x04, 0x12
        /*021e*/ 	.short	(.L_134 - .L_133)
	.align		4
.L_133:
        /*0220*/ 	.word	index@(_Z20tanh_backward_kernelPKfS0_Pfi)
        /*0224*/ 	.word	0x00000000


	//----- nvinfo : EIATTR_MIN_STACK_SIZE
	.align		4
.L_134:
        /*0228*/ 	.byte	0x04, 0x12
        /*022a*/ 	.short	(.L_136 - .L_135)
	.align		4
.L_135:
        /*022c*/ 	.word	index@(_Z23sigmoid_backward_kernelPKfS0_Pfi)
        /*0230*/ 	.word	0x00000000


	//----- nvinfo : EIATTR_MIN_STACK_SIZE
	.align		4
.L_136:
        /*0234*/ 	.byte	0x04, 0x12
        /*0236*/ 	.short	(.L_138 - .L_137)
	.align		4
.L_137:
        /*0238*/ 	.word	index@(_Z20relu_backward_kernelPKfS0_Pfi)
        /*023c*/ 	.word	0x00000000


	//----- nvinfo : EIATTR_MIN_STACK_SIZE
	.align		4
.L_138:
        /*0240*/ 	.byte	0x04, 0x12
        /*0242*/ 	.short	(.L_140 - .L_139)
	.align		4
.L_139:
        /*0244*/ 	.word	index@(_Z24matmul_backward_kernel_BPKfS0_Pfiii)
        /*0248*/ 	.word	0x00000000


	//----- nvinfo : EIATTR_MIN_STACK_SIZE
	.align		4
.L_140:
        /*024c*/ 	.byte	0x04, 0x12
        /*024e*/ 	.short	(.L_142 - .L_141)
	.align		4
.L_141:
        /*0250*/ 	.word	index@(_Z24matmul_backward_kernel_APKfS0_Pfiii)
        /*0254*/ 	.word	0x00000000


	//----- nvinfo : EIATTR_MIN_STACK_SIZE
	.align		4
.L_142:
        /*0258*/ 	.byte	0x04, 0x12
        /*025a*/ 	.short	(.L_144 - .L_143)
	.align		4
.L_143:
        /*025c*/ 	.word	index@(_Z19backward_mul_kernelPKfS0_S0_PfS1_i)
        /*0260*/ 	.word	0x00000000


	//----- nvinfo : EIATTR_MIN_STACK_SIZE
	.align		4
.L_144:
        /*0264*/ 	.byte	0x04, 0x12
        /*0266*/ 	.short	(.L_146 - .L_145)
	.align		4
.L_145:
        /*0268*/ 	.word	index@(_Z18forward_mul_kernelPKfS0_Pfi)
        /*026c*/ 	.word	0x00000000


	//----- nvinfo : EIATTR_MIN_STACK_SIZE
	.align		4
.L_146:
        /*0270*/ 	.byte	0x04, 0x12
        /*0272*/ 	.short	(.L_148 - .L_147)
	.align		4
.L_147:
        /*0274*/ 	.word	index@(_Z19backward_add_kernelPKfPfS1_i)
        /*0278*/ 	.word	0x00000000


	//----- nvinfo : EIATTR_MIN_STACK_SIZE
	.align		4
.L_148:
        /*027c*/ 	.byte	0x04, 0x12
        /*027e*/ 	.short	(.L_150 - .L_149)
	.align		4
.L_149:
        /*0280*/ 	.word	index@(_Z18forward_add_kernelPKfS0_Pfi)
        /*0284*/ 	.word	0x00000000
.L_150:


//--------------------- .nv.compat                --------------------------
	.section	.nv.compat,"",@"SHT_CUDA_COMPAT_INFO"
	.align	4
        /*0000*/ 	.byte	0x02, 0x09, 0x00, 0x00, 0x02, 0x02, 0x01, 0x00, 0x02, 0x05, 0x05, 0x00, 0x03, 0x07, 0x01, 0x01
        /*0010*/ 	.byte	0x02, 0x03, 0x00, 0x00, 0x02, 0x06, 0x01, 0x00, 0x04, 0x0b, 0x08, 0x00, 0x09, 0x00, 0x00, 0x00
        /*0020*/ 	.byte	0x00, 0x00, 0x00, 0x00


//--------------------- .nv.info._ZN3cub18CUB_300001_SM_10006detail6reduce28DeviceReduceSingleTileKernelINS2_10policy_hubIfyN4cuda3std3__44plusIfEEE10Policy1000EPfSC_iS9_ffNS7_10__identityEEEvT0_T1_T2_T3_T4_T6_ --------------------------
	.section	.nv.info._ZN3cub18CUB_300001_SM_10006detail6reduce28DeviceReduceSingleTileKernelINS2_10policy_hubIfyN4cuda3std3__44plusIfEEE10Policy1000EPfSC_iS9_ffNS7_10__identityEEEvT0_T1_T2_T3_T4_T6_,"",@"SHT_CUDA_INFO"
	.sectionflags	@""
	.align	4


	//----- nvinfo : EIATTR_CUDA_API_VERSION
	.align		4
        /*0000*/ 	.byte	0x04, 0x37
        /*0002*/ 	.short	(.L_152 - .L_151)
.L_151:
        /*0004*/ 	.word	0x00000082


	//----- nvinfo : EIATTR_KPARAM_INFO
	.align		4
.L_152:
        /*0008*/ 	.byte	0x04, 0x17
        /*000a*/ 	.short	(.L_154 - .L_153)
.L_153:
        /*000c*/ 	.word	0x00000000
        /*0010*/ 	.short	0x0005
        /*0012*/ 	.short	0x001c
        /*0014*/ 	.byte	0x00, 0xf0, 0x05, 0x00


	//----- nvinfo : EIATTR_KPARAM_INFO
	.align		4
.L_154:
        /*0018*/ 	.byte	0x04, 0x17
        /*001a*/ 	.short	(.L_156 - .L_155)
.L_155:
        /*001c*/ 	.word	0x00000000
        /*0020*/ 	.short	0x0004
        /*0022*/ 	.short	0x0018
        /*0024*/ 	.byte	0x00, 0xf0, 0x11, 0x00


	//----- nvinfo : EIATTR_KPARAM_INFO
	.align		4
.L_156:
        /*0028*/ 	.byte	0x04, 0x17
        /*002a*/ 	.short	(.L_158 - .L_157)
.L_157:
        /*002c*/ 	.word	0x00000000
        /*0030*/ 	.short	0x0003
        /*0032*/ 	.short	0x0014
        /*0034*/ 	.byte	0x00, 0xf0, 0x05, 0x00


	//----- nvinfo : EIATTR_KPARAM_INFO
	.align		4
.L_158:
        /*0038*/ 	.byte	0x04, 0x17
        /*003a*/ 	.short	(.L_160 - .L_159)
.L_159:
        /*003c*/ 	.word	0x00000000
        /*0040*/ 	.short	0x0002
        /*0042*/ 	.short	0x0010
        /*0044*/ 	.byte	0x00, 0xf0, 0x11, 0x00


	//----- nvinfo : EIATTR_KPARAM_INFO
	.align		4
.L_160:
        /*0048*/ 	.byte	0x04, 0x17
        /*004a*/ 	.short	(.L_162 - .L_161)
.L_161:
        /*004c*/ 	.word	0x00000000
        /*0050*/ 	.short	0x0001
        /*0052*/ 	.short	0x0008
        /*0054*/ 	.byte	0x00, 0xf5, 0x21, 0x00


	//----- nvinfo : EIATTR_KPARAM_INFO
	.align		4
.L_162:
        /*0058*/ 	.byte	0x04, 0x17
        /*005a*/ 	.short	(.L_164 - .L_163)
.L_163:
        /*005c*/ 	.word	0x00000000
        /*0060*/ 	.short	0x0000
        /*0062*/ 	.short	0x0000
        /*0064*/ 	.byte	0x00, 0xf5, 0x21, 0x00


	//----- nvinfo : EIATTR_SPARSE_MMA_MASK
	.align		4
.L_164:
        /*0068*/ 	.byte	0x03, 0x50
        /*006a*/ 	.short	0x0000


	//----- nvinfo : EIATTR_MAXREG_COUNT
	.align		4
        /*006c*/ 	.byte	0x03, 0x1b
        /*006e*/ 	.short	0x00ff


	//----- nvinfo : EIATTR_NUM_BARRIERS
	.align		4
        /*0070*/ 	.byte	0x02, 0x4c
        /*0072*/ 	.byte	0x01
	.zero		1


	//----- nvinfo : EIATTR_MERCURY_ISA_VERSION
	.align		4
        /*0074*/ 	.byte	0x03, 0x5f
        /*0076*/ 	.short	0x0101


	//----- nvinfo : EIATTR_COOP_GROUP_MASK_REGIDS
	.align		4
        /*0078*/ 	.byte	0x04, 0x29
        /*007a*/ 	.short	(.L_166 - .L_165)


	//   ....[0]....
.L_165:
        /*007c*/ 	.word	0xffffffff


	//   ....[1]....
        /*0080*/ 	.word	0xffffffff


	//   ....[2]....
        /*0084*/ 	.word	0xffffffff


	//   ....[3]....
        /*0088*/ 	.word	0xffffffff


	//   ....[4]....
        /*008c*/ 	.word	0xffffffff


	//   ....[5]....
        /*0090*/ 	.word	0xffffffff


	//   ....[6]....
        /*0094*/ 	.word	0xffffffff


	//   ....[7]....
        /*0098*/ 	.word	0xffffffff


	//   ....[8]....
        /*009c*/ 	.word	0xffffffff


	//   ....[9]....
        /*00a0*/ 	.word	0xffffffff


	//   ....[10]....
        /*00a4*/ 	.word	0xffffffff


	//   ....[11]....
        /*00a8*/ 	.word	0xffffffff


	//   ....[12]....
        /*00ac*/ 	.word	0xffffffff


	//   ....[13]....
        /*00b0*/ 	.word	0xffffffff


	//   ....[14]....
        /*00b4*/ 	.word	0xffffffff


	//   ....[15]....
        /*00b8*/ 	.word	0xffffffff


	//   ....[16]....
        /*00bc*/ 	.word	0xffffffff


	//   ....[17]....
        /*00c0*/ 	.word	0xffffffff


	//   ....[18]....
        /*00c4*/ 	.word	0xffffffff


	//   ....[19]....
        /*00c8*/ 	.word	0xffffffff


	//   ....[20]....
        /*00cc*/ 	.word	0xffffffff


	//   ....[21]....
        /*00d0*/ 	.word	0xffffffff


	//   ....[22]....
        /*00d4*/ 	.word	0xffffffff


	//   ....[23]....
        /*00d8*/ 	.word	0xffffffff


	//   ....[24]....
        /*00dc*/ 	.word	0xffffffff


	//   ....[25]....
        /*00e0*/ 	.word	0xffffffff


	//   ....[26]....
        /*00e4*/ 	.word	0xffffffff


	//   ....[27]....
        /*00e8*/ 	.word	0xffffffff


	//   ....[28]....
        /*00ec*/ 	.word	0xffffffff


	//   ....[29]....
        /*00f0*/ 	.word	0xffffffff


	//----- nvinfo : EIATTR_COOP_GROUP_INSTR_OFFSETS
	.align		4
.L_166:
        /*00f4*/ 	.byte	0x04, 0x28
        /*00f6*/ 	.short	(.L_168 - .L_167)


	//   ....[0]....
.L_167:
        /*00f8*/ 	.word	0x00000980


	//   ....[1]....
        /*00fc*/ 	.word	0x000009e0


	//   ....[2]....
        /*0100*/ 	.word	0x00000a50


	//   ....[3]....
        /*0104*/ 	.word	0x00000aa0


	//   ....[4]....
        /*0108*/ 	.word	0x00000ad0


	//   ....[5]....
        /*010c*/ 	.word	0x00000c90


	//   ....[6]....
        /*0110*/ 	.word	0x00000d20


	//   ....[7]....
        /*0114*/ 	.word	0x00000d60


	//   ....[8]....
        /*0118*/ 	.word	0x00000db0


	//   ....[9]....
        /*011c*/ 	.word	0x00000df0


	//   ....[10]....
        /*0120*/ 	.word	0x00001c00


	//   ....[11]....
        /*0124*/ 	.word	0x00001c80


	//   ....[12]....
        /*0128*/ 	.word	0x00001cd0


	//   ....[13]....
        /*012c*/ 	.word	0x00001d10


	//   ....[14]....
        /*0130*/ 	.word	0x00001d40


	//   ....[15]....
        /*0134*/ 	.word	0x00002700


	//   ....[16]....
        /*0138*/ 	.word	0x00002760


	//   ....[17]....
        /*013c*/ 	.word	0x000027d0


	//   ....[18]....
        /*0140*/ 	.word	0x00002820


	//   ....[19]....
        /*0144*/ 	.word	0x00002850


	//   ....[20]....
        /*0148*/ 	.word	0x00002a10


	//   ....[21]....
        /*014c*/ 	.word	0x00002a90


	//   ....[22]....
        /*0150*/ 	.word	0x00002ad0


	//   ....[23]....
        /*0154*/ 	.word	0x00002b10


	//   ....[24]....
        /*0158*/ 	.word	0x00002b70


	//   ....[25]....
        /*015c*/ 	.word	0x00003b00


	//   ....[26]....
        /*0160*/ 	.word	0x00003b80


	//   ....[27]....
        /*0164*/ 	.word	0x00003bd0


	//   ....[28]....
        /*0168*/ 	.word	0x00003c10


	//   ....[29]....
        /*016c*/ 	.word	0x00003c40


	//----- nvinfo : EIATTR_VRC_CTA_INIT_COUNT
	.align		4
.L_168:
        /*0170*/ 	.byte	0x02, 0x4a
	.zero		1
	.zero		1


	//----- nvinfo : EIATTR_EXIT_INSTR_OFFSETS
	.align		4
        /*0174*/ 	.byte	0x04, 0x1c
        /*0176*/ 	.short	(.L_170 - .L_169)


	//   ....[0]....
.L_169:
        /*0178*/ 	.word	0x00000080


	//   ....[1]....
        /*017c*/ 	.word	0x000000c0


	//   ....[2]....
        /*0180*/ 	.word	0x00003d90


	//   ....[3]....
        /*0184*/ 	.word	0x00003de0


	//----- nvinfo : EIATTR_MAX_THREADS
	.align		4
.L_170:
        /*0188*/ 	.byte	0x04, 0x05
        /*018a*/ 	.short	(.L_172 - .L_171)
.L_171:
        /*018c*/ 	.word	0x00000100
        /*0190*/ 	.word	0x00000001
        /*0194*/ 	.word	0x00000001


	//----- nvinfo : EIATTR_CRS_STACK_SIZE
	.align		4
.L_172:
        /*0198*/ 	.byte	0x04, 0x1e
        /*019a*/ 	.short	(.L_174 - .L_173)
.L_173:
        /*019c*/ 	.word	0x00000000


	//----- nvinfo : EIATTR_CBANK_PARAM_SIZE
	.align		4
.L_174:
        /*01a0*/ 	.byte	0x03, 0x19
        /*01a2*/ 	.short	0x001d


	//----- nvinfo : EIATTR_PARAM_CBANK
	.align		4
        /*01a4*/ 	.byte	0x04, 0x0a
        /*01a6*/ 	.short	(.L_176 - .L_175)
	.align		4
.L_175:
        /*01a8*/ 	.word	index@(.nv.constant0._ZN3cub18CUB_300001_SM_10006detail6reduce28DeviceReduceSingleTileKernelINS2_10policy_hubIfyN4cuda3std3__44plusIfEEE10Policy1000EPfSC_iS9_ffNS7_10__identityEEEvT0_T1_T2_T3_T4_T6_)
        /*01ac*/ 	.short	0x0380
        /*01ae*/ 	.short	0x001d


	//----- nvinfo : EIATTR_SW_WAR
	.align		4
.L_176:
        /*01b0*/ 	.byte	0x04, 0x36
        /*01b2*/ 	.short	(.L_178 - .L_177)
.L_177:
        /*01b4*/ 	.word	0x00000008
.L_178:


//--------------------- .nv.info._ZN3cub18CUB_300001_SM_10006detail6reduce18DeviceReduceKernelINS2_10policy_hubIfyN4cuda3std3__44plusIfEEE10Policy1000EN6thrust24THRUST_300001_SM_1000_NS10device_ptrIfEEyS9_fNS7_10__identityEEEvT0_PT3_T1_NS0_13GridEvenShareISK_EET2_T4_ --------------------------
	.section	.nv.info._ZN3cub18CUB_300001_SM_10006detail6reduce18DeviceReduceKernelINS2_10policy_hubIfyN4cuda3std3__44plusIfEEE10Policy1000EN6thrust24THRUST_300001_SM_1000_NS10device_ptrIfEEyS9_fNS7_10__identityEEEvT0_PT3_T1_NS0_13GridEvenShareISK_EET2_T4_,"",@"SHT_CUDA_INFO"
	.sectionflags	@""
	.align	4


	//----- nvinfo : EIATTR_CUDA_API_VERSION
	.align		4
        /*0000*/ 	.byte	0x04, 0x37
        /*0002*/ 	.short	(.L_180 - .L_179)
.L_179:
        /*0004*/ 	.word	0x00000082


	//----- nvinfo : EIATTR_KPARAM_INFO
	.align		4
.L_180:
        /*0008*/ 	.byte	0x04, 0x17
        /*000a*/ 	.short	(.L_182 - .L_181)
.L_181:
        /*000c*/ 	.word	0x00000000
        /*0010*/ 	.short	0x0005
        /*0012*/ 	.short	0x0061
        /*0014*/ 	.byte	0x00, 0xf0, 0x05, 0x00


	//----- nvinfo : EIATTR_KPARAM_INFO
	.align		4
.L_182:
        /*0018*/ 	.byte	0x04, 0x17
        /*001a*/ 	.short	(.L_184 - .L_183)
.L_183:
        /*001c*/ 	.word	0x00000000
        /*0020*/ 	.short	0x0004
        /*0022*/ 	.short	0x0060
        /*0024*/ 	.byte	0x00, 0xf0, 0x05, 0x00


	//----- nvinfo : EIATTR_KPARAM_INFO
	.align		4
.L_184:
        /*0028*/ 	.byte	0x04, 0x17
        /*002a*/ 	.short	(.L_186 - .L_185)
.L_185:
        /*002c*/ 	.word	0x00000000
        /*0030*/ 	.short	0x0003
        /*0032*/ 	.short	0x0018
        /*0034*/ 	.byte	0x00, 0xf0, 0x21, 0x01


	//----- nvinfo : EIATTR_KPARAM_INFO
	.align		4
.L_186:
        /*0038*/ 	.byte	0x04, 0x17
        /*003a*/ 	.short	(.L_188 - .L_187)
.L_187:
        /*003c*/ 	.word	0x00000000
        /*0040*/ 	.short	0x0002
        /*0042*/ 	.short	0x0010
        /*0044*/ 	.byte	0x00, 0xf0, 0x21, 0x00


	//----- nvinfo : EIATTR_KPARAM_INFO
	.align		4
.L_188:
        /*0048*/ 	.byte	0x04, 0x17
        /*004a*/ 	.short	(.L_190 - .L_189)
.L_189:
        /*004c*/ 	.word	0x00000000
        /*0050*/ 	.short	0x0001
        /*0052*/ 	.short	0x0008
        /*0054*/ 	.byte	0x00, 0xf5, 0x21, 0x00


	//----- nvinfo : EIATTR_KPARAM_INFO
	.align		4
.L_190:
        /*0058*/ 	.byte	0x04, 0x17
        /*005a*/ 	.short	(.L_192 - .L_191)
.L_191:
        /*005c*/ 	.word	0x00000000
        /*0060*/ 	.short	0x0000
        /*0062*/ 	.short	0x0000
        /*0064*/ 	.byte	0x00, 0xf0, 0x21, 0x00


	//----- nvinfo : EIATTR_SPARSE_MMA_MASK
	.align		4
.L_192:
        /*0068*/ 	.byte	0x03, 0x50
        /*006a*/ 	.short	0x0000


	//----- nvinfo : EIATTR_MAXREG_COUNT
	.align		4
        /*006c*/ 	.byte	0x03, 0x1b
        /*006e*/ 	.short	0x00ff


	//----- nvinfo : EIATTR_NUM_BARRIERS
	.align		4
        /*0070*/ 	.byte	0x02, 0x4c
        /*0072*/ 	.byte	0x01
	.zero		1


	//----- nvinfo : EIATTR_MERCURY_ISA_VERSION
	.align		4
        /*0074*/ 	.byte	0x03, 0x5f
        /*0076*/ 	.short	0x0101


	//----- nvinfo : EIATTR_COOP_GROUP_MASK_REGIDS
	.align		4
        /*0078*/ 	.byte	0x04, 0x29
        /*007a*/ 	.short	(.L_194 - .L_193)


	//   ....[0]....
.L_193:
        /*007c*/ 	.word	0xffffffff


	//   ....[1]....
        /*0080*/ 	.word	0xffffffff


	//   ....[2]....
        /*0084*/ 	.word	0xffffffff


	//   ....[3]....
        /*0088*/ 	.word	0xffffffff


	//   ....[4]....
        /*008c*/ 	.word	0xffffffff


	//   ....[5]....
        /*0090*/ 	.word	0xffffffff


	//   ....[6]....
        /*0094*/ 	.word	0xffffffff


	//   ....[7]....
        /*0098*/ 	.word	0xffffffff


	//   ....[8]....
        /*009c*/ 	.word	0xffffffff


	//   ....[9]....
        /*00a0*/ 	.word	0xffffffff


	//   ....[10]....
        /*00a4*/ 	.word	0xffffffff


	//   ....[11]....
        /*00a8*/ 	.word	0xffffffff


	//   ....[12]....
        /*00ac*/ 	.word	0xffffffff


	//   ....[13]....
        /*00b0*/ 	.word	0xffffffff


	//   ....[14]....
        /*00b4*/ 	.word	0xffffffff


	//----- nvinfo : EIATTR_COOP_GROUP_INSTR_OFFSETS
	.align		4
.L_194:
        /*00b8*/ 	.byte	0x04, 0x28
        /*00ba*/ 	.short	(.L_196 - .L_195)


	//   ....[0]....
.L_195:
        /*00bc*/ 	.word	0x000009c0


	//   ....[1]....
        /*00c0*/ 	.word	0x00000a20


	//   ....[2]....
        /*00c4*/ 	.word	0x00000a90


	//   ....[3]....
        /*00c8*/ 	.word	0x00000ae0


	//   ....[4]....
        /*00cc*/ 	.word	0x00000b10


	//   ....[5]....
        /*00d0*/ 	.word	0x00000cd0


	//   ....[6]....
        /*00d4*/ 	.word	0x00000d60


	//   ....[7]....
        /*00d8*/ 	.word	0x00000dd0


	//   ....[8]....
        /*00dc*/ 	.word	0x00000e20


	//   ....[9]....
        /*00e0*/ 	.word	0x00000e50


	//   ....[10]....
        /*00e4*/ 	.word	0x00002030


	//   ....[11]....
        /*00e8*/ 	.word	0x000020c0


	//   ....[12]....
        /*00ec*/ 	.word	0x00002110


	//   ....[13]....
        /*00f0*/ 	.word	0x00002150


	//   ....[14]....
        /*00f4*/ 	.word	0x00002180


	//----- nvinfo : EIATTR_VRC_CTA_INIT_COUNT
	.align		4
.L_196:
        /*00f8*/ 	.byte	0x02, 0x4a
	.zero		1
	.zero		1


	//----- nvinfo : EIATTR_EXIT_INSTR_OFFSETS
	.align		4
        /*00fc*/ 	.byte	0x04, 0x1c
        /*00fe*/ 	.short	(.L_198 - .L_197)


	//   ....[0]....
.L_197:
        /*0100*/ 	.word	0x000022d0


	//   ....[1]....
        /*0104*/ 	.word	0x00002330


	//----- nvinfo : EIATTR_MAX_THREADS
	.align		4
.L_198:
        /*0108*/ 	.byte	0x04, 0x05
        /*010a*/ 	.short	(.L_200 - .L_199)
.L_199:
        /*010c*/ 	.word	0x00000100
        /*0110*/ 	.word	0x00000001
        /*0114*/ 	.word	0x00000001


	//----- nvinfo : EIATTR_CRS_STACK_SIZE
	.align		4
.L_200:
        /*0118*/ 	.byte	0x04, 0x1e
        /*011a*/ 	.short	(.L_202 - .L_201)
.L_201:
        /*011c*/ 	.word	0x00000000


	//----- nvinfo : EIATTR_CBANK_PARAM_SIZE
	.align		4
.L_202:
        /*0120*/ 	.byte	0x03, 0x19
        /*0122*/ 	.short	0x0062


	//----- nvinfo : EIATTR_PARAM_CBANK
	.align		4
        /*0124*/ 	.byte	0x04, 0x0a
        /*0126*/ 	.short	(.L_204 - .L_203)
	.align		4
.L_203:
        /*0128*/ 	.word	index@(.nv.constant0._ZN3cub18CUB_300001_SM_10006detail6reduce18DeviceReduceKernelINS2_10policy_hubIfyN4cuda3std3__44plusIfEEE10Policy1000EN6thrust24THRUST_300001_SM_1000_NS10device_ptrIfEEyS9_fNS7_10__identityEEEvT0_PT3_T1_NS0_13GridEvenShareISK_EET2_T4_)
        /*012c*/ 	.short	0x0380
        /*012e*/ 	.short	0x0062


	//----- nvinfo : EIATTR_SW_WAR
	.align		4
.L_204:
        /*0130*/ 	.byte	0x04, 0x36
        /*0132*/ 	.short	(.L_206 - .L_205)
.L_205:
        /*0134*/ 	.word	0x00000008
.L_206:


//--------------------- .nv.info._ZN3cub18CUB_300001_SM_10006detail6reduce28DeviceReduceSingleTileKernelINS2_10policy_hubIfyN4cuda3std3__44plusIfEEE10Policy1000EN6thrust24THRUST_300001_SM_1000_NS10device_ptrIfEEPfyS9_ffNS7_10__identityEEEvT0_T1_T2_T3_T4_T6_ --------------------------
	.section	.nv.info._ZN3cub18CUB_300001_SM_10006detail6reduce28DeviceReduceSingleTileKernelINS2_10policy_hubIfyN4cuda3std3__44plusIfEEE10Policy1000EN6thrust24THRUST_300001_SM_1000_NS10device_ptrIfEEPfyS9_ffNS7_10__identityEEEvT0_T1_T2_T3_T4_T6_,"",@"SHT_CUDA_INFO"
	.sectionflags	@""
	.align	4


	//----- nvinfo : EIATTR_CUDA_API_VERSION
	.align		4
        /*0000*/ 	.byte	0x04, 0x37
        /*0002*/ 	.short	(.L_208 - .L_207)
.L_207:
        /*0004*/ 	.word	0x00000082


	//----- nvinfo : EIATTR_KPARAM_INFO
	.align		4
.L_208:
        /*0008*/ 	.byte	0x04, 0x17
        /*000a*/ 	.short	(.L_210 - .L_209)
.L_209:
        /*000c*/ 	.word	0x00000000
        /*0010*/ 	.short	0x0005
        /*0012*/ 	.short	0x0020
        /*0014*/ 	.byte	0x00, 0xf0, 0x05, 0x00


	//----- nvinfo : EIATTR_KPARAM_INFO
	.align		4
.L_210:
        /*0018*/ 	.byte	0x04, 0x17
        /*001a*/ 	.short	(.L_212 - .L_211)
.L_211:
        /*001c*/ 	.word	0x00000000
        /*0020*/ 	.short	0x0004
        /*0022*/ 	.short	0x001c
        /*0024*/ 	.byte	0x00, 0xf0, 0x11, 0x00


	//----- nvinfo : EIATTR_KPARAM_INFO
	.align		4
.L_212:
        /*0028*/ 	.byte	0x04, 0x17
        /*002a*/ 	.short	(.L_214 - .L_213)
.L_213:
        /*002c*/ 	.word	0x00000000
        /*0030*/ 	.short	0x0003
        /*0032*/ 	.short	0x0018
        /*0034*/ 	.byte	0x00, 0xf0, 0x05, 0x00


	//----- nvinfo : EIATTR_KPARAM_INFO
	.align		4
.L_214:
        /*0038*/ 	.byte	0x04, 0x17
        /*003a*/ 	.short	(.L_216 - .L_215)
.L_215:
        /*003c*/ 	.word	0x00000000
        /*0040*/ 	.short	0x0002
        /*0042*/ 	.short	0x0010
        /*0044*/ 	.byte	0x00, 0xf0, 0x21, 0x00


	//----- nvinfo : EIATTR_KPARAM_INFO
	.align		4
.L_216:
        /*0048*/ 	.byte	0x04, 0x17
        /*004a*/ 	.short	(.L_218 - .L_217)
.L_217:
        /*004c*/ 	.word	0x00000000
        /*0050*/ 	.short	0x0001
        /*0052*/ 	.short	0x0008
        /*0054*/ 	.byte	0x00, 0xf5, 0x21, 0x00


	//----- nvinfo : EIATTR_KPARAM_INFO
	.align		4
.L_218:
        /*0058*/ 	.byte	0x04, 0x17
        /*005a*/ 	.short	(.L_220 - .L_219)
.L_219:
        /*005c*/ 	.word	0x00000000
        /*0060*/ 	.short	0x0000
        /*0062*/ 	.short	0x0000
        /*0064*/ 	.byte	0x00, 0xf0, 0x21, 0x00


	//----- nvinfo : EIATTR_SPARSE_MMA_MASK
	.align		4
.L_220:
        /*0068*/ 	.byte	0x03, 0x50
        /*006a*/ 	.short	0x0000


	//----- nvinfo : EIATTR_MAXREG_COUNT
	.align		4
        /*006c*/ 	.byte	0x03, 0x1b
        /*006e*/ 	.short	0x00ff


	//----- nvinfo : EIATTR_NUM_BARRIERS
	.align		4
        /*0070*/ 	.byte	0x02, 0x4c
        /*0072*/ 	.byte	0x01
	.zero		1


	//----- nvinfo : EIATTR_MERCURY_ISA_VERSION
	.align		4
        /*0074*/ 	.byte	0x03, 0x5f
        /*0076*/ 	.short	0x0101


	//----- nvinfo : EIATTR_COOP_GROUP_MASK_REGIDS
	.align		4
        /*0078*/ 	.byte	0x04, 0x29
        /*007a*/ 	.short	(.L_222 - .L_221)


	//   ....[0]....
.L_221:
        /*007c*/ 	.word	0xffffffff


	//   ....[1]....
        /*0080*/ 	.word	0xffffffff


	//   ....[2]....
        /*0084*/ 	.word	0xffffffff


	//   ....[3]....
        /*0088*/ 	.word	0xffffffff


	//   ....[4]....
        /*008c*/ 	.word	0xffffffff


	//   ....[5]....
        /*0090*/ 	.word	0xffffffff


	//   ....[6]....
        /*0094*/ 	.word	0xffffffff


	//   ....[7]....
        /*0098*/ 	.word	0xffffffff


	//   ....[8]....
        /*009c*/ 	.word	0xffffffff


	//   ....[9]....
        /*00a0*/ 	.word	0xffffffff


	//   ....[10]....
        /*00a4*/ 	.word	0xffffffff


	//   ....[11]....
        /*00a8*/ 	.word	0xffffffff


	//   ....[12]....
        /*00ac*/ 	.word	0xffffffff


	//   ....[13]....
        /*00b0*/ 	.word	0xffffffff


	//   ....[14]....
        /*00b4*/ 	.word	0xffffffff


	//----- nvinfo : EIATTR_COOP_GROUP_INSTR_OFFSETS
	.align		4
.L_222:
        /*00b8*/ 	.byte	0x04, 0x28
        /*00ba*/ 	.short	(.L_224 - .L_223)


	//   ....[0]....
.L_223:
        /*00bc*/ 	.word	0x00000930


	//   ....[1]....
        /*00c0*/ 	.word	0x00000990


	//   ....[2]....
        /*00c4*/ 	.word	0x00000a00


	//   ....[3]....
        /*00c8*/ 	.word	0x00000a50


	//   ....[4]....
        /*00cc*/ 	.word	0x00000a80


	//   ....[5]....
        /*00d0*/ 	.word	0x00000c40


	//   ....[6]....
        /*00d4*/ 	.word	0x00000cd0


	//   ....[7]....
        /*00d8*/ 	.word	0x00000d20


	//   ....[8]....
        /*00dc*/ 	.word	0x00000d60


	//   ....[9]....
        /*00e0*/ 	.word	0x00000da0


	//   ....[10]....
        /*00e4*/ 	.word	0x00001dc0


	//   ....[11]....
        /*00e8*/ 	.word	0x00001e40


	//   ....[12]....
        /*00ec*/ 	.word	0x00001e90


	//   ....[13]....
        /*00f0*/ 	.word	0x00001ed0


	//   ....[14]....
        /*00f4*/ 	.word	0x00001f00


	//----- nvinfo : EIATTR_VRC_CTA_INIT_COUNT
	.align		4
.L_224:
        /*00f8*/ 	.byte	0x02, 0x4a
	.zero		1
	.zero		1


	//----- nvinfo : EIATTR_EXIT_INSTR_OFFSETS
	.align		4
        /*00fc*/ 	.byte	0x04, 0x1c
        /*00fe*/ 	.short	(.L_226 - .L_225)


	//   ....[0]....
.L_225:
        /*0100*/ 	.word	0x000000a0


	//   ....[1]....
        /*0104*/ 	.word	0x000000e0


	//   ....[2]....
        /*0108*/ 	.word	0x00002040


	//   ....[3]....
        /*010c*/ 	.word	0x00002090


	//----- nvinfo : EIATTR_MAX_THREADS
	.align		4
.L_226:
        /*0110*/ 	.byte	0x04, 0x05
        /*0112*/ 	.short	(.L_228 - .L_227)
.L_227:
        /*0114*/ 	.word	0x00000100
        /*0118*/ 	.word	0x00000001
        /*011c*/ 	.word	0x00000001


	//----- nvinfo : EIATTR_CRS_STACK_SIZE
	.align		4
.L_228:
        /*0120*/ 	.byte	0x04, 0x1e
        /*0122*/ 	.short	(.L_230 - .L_229)
.L_229:
        /*0124*/ 	.word	0x00000000


	//----- nvinfo : EIATTR_CBANK_PARAM_SIZE
	.align		4
.L_230:
        /*0128*/ 	.byte	0x03, 0x19
        /*012a*/ 	.short	0x0021


	//----- nvinfo : EIATTR_PARAM_CBANK
	.align		4
        /*012c*/ 	.byte	0x04, 0x0a
        /*012e*/ 	.short	(.L_232 - .L_231)
	.align		4
.L_231:
        /*0130*/ 	.word	index@(.nv.constant0._ZN3cub18CUB_300001_SM_10006detail6reduce28DeviceReduceSingleTileKernelINS2_10policy_hubIfyN4cuda3std3__44plusIfEEE10Policy1000EN6thrust24THRUST_300001_SM_1000_NS10device_ptrIfEEPfyS9_ffNS7_10__identityEEEvT0_T1_T2_T3_T4_T6_)
        /*0134*/ 	.short	0x0380
        /*0136*/ 	.short	0x0021


	//----- nvinfo : EIATTR_SW_WAR
	.align		4
.L_232:
        /*0138*/ 	.byte	0x04, 0x36
        /*013a*/ 	.short	(.L_234 - .L_233)
.L_233:
        /*013c*/ 	.word	0x00000008
.L_234:


//--------------------- .nv.info._ZN3cub18CUB_300001_SM_10006detail6reduce28DeviceReduceSingleTileKernelINS2_10policy_hubIfjN4cuda3std3__44plusIfEEE10Policy1000EPfSC_iS9_ffNS7_10__identityEEEvT0_T1_T2_T3_T4_T6_ --------------------------
	.section	.nv.info._ZN3cub18CUB_300001_SM_10006detail6reduce28DeviceReduceSingleTileKernelINS2_10policy_hubIfjN4cuda3std3__44plusIfEEE10Policy1000EPfSC_iS9_ffNS7_10__identityEEEvT0_T1_T2_T3_T4_T6_,"",@"SHT_CUDA_INFO"
	.sectionflags	@""
	.align	4


	//----- nvinfo : EIATTR_CUDA_API_VERSION
	.align		4
        /*0000*/ 	.byte	0x04, 0x37
        /*0002*/ 	.short	(.L_236 - .L_235)
.L_235:
        /*0004*/ 	.word	0x00000082


	//----- nvinfo : EIATTR_KPARAM_INFO
	.align		4
.L_236:
        /*0008*/ 	.byte	0x04, 0x17
        /*000a*/ 	.short	(.L_238 - .L_237)
.L_237:
        /*000c*/ 	.word	0x00000000
        /*0010*/ 	.short	0x0005
        /*0012*/ 	.short	0x001c
        /*0014*/ 	.byte	0x00, 0xf0, 0x05, 0x00


	//----- nvinfo : EIATTR_KPARAM_INFO
	.align		4
.L_238:
        /*0018*/ 	.byte	0x04, 0x17
        /*001a*/ 	.short	(.L_240 - .L_239)
.L_239:
        /*001c*/ 	.word	0x00000000
        /*0020*/ 	.short	0x0004
        /*0022*/ 	.short	0x0018
        /*0024*/ 	.byte	0x00, 0xf0, 0x11, 0x00


	//----- nvinfo : EIATTR_KPARAM_INFO
	.align		4
.L_240:
        /*0028*/ 	.byte	0x04, 0x17
        /*002a*/ 	.short	(.L_242 - .L_241)
.L_241:
        /*002c*/ 	.word	0x00000000
        /*0030*/ 	.short	0x0003
        /*0032*/ 	.short	0x0014
        /*0034*/ 	.byte	0x00, 0xf0, 0x05, 0x00


	//----- nvinfo : EIATTR_KPARAM_INFO
	.align		4
.L_242:
        /*0038*/ 	.byte	0x04, 0x17
        /*003a*/ 	.short	(.L_244 - .L_243)
.L_243:
        /*003c*/ 	.word	0x00000000
        /*0040*/ 	.short	0x0002
        /*0042*/ 	.short	0x0010
        /*0044*/ 	.byte	0x00, 0xf0, 0x11, 0x00


	//----- nvinfo : EIATTR_KPARAM_INFO
	.align		4
.L_244:
        /*0048*/ 	.byte	0x04, 0x17
        /*004a*/ 	.short	(.L_246 - .L_245)
.L_245:
        /*004c*/ 	.word	0x00000000
        /*0050*/ 	.short	0x0001
        /*0052*/ 	.short	0x0008
        /*0054*/ 	.byte	0x00, 0xf5, 0x21, 0x00


	//----- nvinfo : EIATTR_KPARAM_INFO
	.align		4
.L_246:
        /*0058*/ 	.byte	0x04, 0x17
        /*005a*/ 	.short	(.L_248 - .L_247)
.L_247:
        /*005c*/ 	.word	0x00000000
        /*0060*/ 	.short	0x0000
        /*0062*/ 	.short	0x0000
        /*0064*/ 	.byte	0x00, 0xf5, 0x21, 0x00


	//----- nvinfo : EIATTR_SPARSE_MMA_MASK
	.align		4
.L_248:
        /*0068*/ 	.byte	0x03, 0x50
        /*006a*/ 	.short	0x0000


	//----- nvinfo : EIATTR_MAXREG_COUNT
	.align		4
        /*006c*/ 	.byte	0x03, 0x1b
        /*006e*/ 	.short	0x0080


	//----- nvinfo : EIATTR_NUM_BARRIERS
	.align		4
        /*0070*/ 	.byte	0x02, 0x4c
        /*0072*/ 	.byte	0x01
	.zero		1


	//----- nvinfo : EIATTR_MERCURY_ISA_VERSION
	.align		4
        /*0074*/ 	.byte	0x03, 0x5f
        /*0076*/ 	.short	0x0101


	//----- nvinfo : EIATTR_UNUSED_LOAD_BYTE_OFFSET
	.align		4
        /*0078*/ 	.byte	0x04, 0x44
        /*007a*/ 	.short	(.L_250 - .L_249)


	//   ....[0]....
.L_249:
        /*007c*/ 	.word	0x00000b70
        /*0080*/ 	.word	0x0000fff0


	//   ....[1]....
        /*0084*/ 	.word	0x00000f80
        /*0088*/ 	.word	0x0000fff0


	//   ....[2]....
        /*008c*/ 	.word	0x00002010
        /*0090*/ 	.word	0x0000fff0


	//   ....[3]....
        /*0094*/ 	.word	0x00002bb0
        /*0098*/ 	.word	0x0000fff0


	//   ....[4]....
        /*009c*/ 	.word	0x00002fc0
        /*00a0*/ 	.word	0x0000fff0


	//   ....[5]....
        /*00a4*/ 	.word	0x00004140
        /*00a8*/ 	.word	0x0000fff0


	//----- nvinfo : EIATTR_COOP_GROUP_MASK_REGIDS
	.align		4
.L_250:
        /*00ac*/ 	.byte	0x04, 0x29
        /*00ae*/ 	.short	(.L_252 - .L_251)


	//   ....[0]....
.L_251:
        /*00b0*/ 	.word	0xffffffff


	//   ....[1]....
        /*00b4*/ 	.word	0xffffffff


	//   ....[2]....
        /*00b8*/ 	.word	0xffffffff


	//   ....[3]....
        /*00bc*/ 	.word	0xffffffff


	//   ....[4]....
        /*00c0*/ 	.word	0xffffffff


	//   ....[5]....
        /*00c4*/ 	.word	0xffffffff


	//   ....[6]....
        /*00c8*/ 	.word	0xffffffff


	//   ....[7]....
        /*00cc*/ 	.word	0xffffffff


	//   ....[8]....
        /*00d0*/ 	.word	0xffffffff


	//   ....[9]....
        /*00d4*/ 	.word	0xffffffff


	//   ....[10]....
        /*00d8*/ 	.word	0xffffffff


	//   ....[11]....
        /*00dc*/ 	.word	0xffffffff


	//   ....[12]....
        /*00e0*/ 	.word	0xffffffff


	//   ....[13]....
        /*00e4*/ 	.word	0xffffffff


	//   ....[14]....
        /*00e8*/ 	.word	0xffffffff


	//   ....[15]....
        /*00ec*/ 	.word	0xffffffff


	//   ....[16]....
        /*00f0*/ 	.word	0xffffffff


	//   ....[17]....
        /*00f4*/ 	.word	0xffffffff


	//   ....[18]....
        /*00f8*/ 	.word	0xffffffff


	//   ....[19]....
        /*00fc*/ 	.word	0xffffffff


	//   ....[20]....
        /*0100*/ 	.word	0xffffffff


	//   ....[21]....
        /*0104*/ 	.word	0xffffffff


	//   ....[22]....
        /*0108*/ 	.word	0xffffffff


	//   ....[23]....
        /*010c*/ 	.word	0xffffffff


	//   ....[24]....
        /*0110*/ 	.word	0xffffffff


	//   ....[25]....
        /*0114*/ 	.word	0xffffffff


	//   ....[26]....
        /*0118*/ 	.word	0xffffffff


	//   ....[27]....
        /*011c*/ 	.word	0xffffffff


	//   ....[28]....
        /*0120*/ 	.word	0xffffffff


	//   ....[29]....
        /*0124*/ 	.word	0xffffffff


	//----- nvinfo : EIATTR_COOP_GROUP_INSTR_OFFSETS
	.align		4
.L_252:
        /*0128*/ 	.byte	0x04, 0x28
        /*012a*/ 	.short	(.L_254 - .L_253)


	//   ....[0]....
.L_253:
        /*012c*/ 	.word	0x00000980


	//   ....[1]....
        /*0130*/ 	.word	0x000009e0


	//   ....[2]....
        /*0134*/ 	.word	0x00000a50


	//   ....[3]....
        /*0138*/ 	.word	0x00000aa0


	//   ....[4]....
        /*013c*/ 	.word	0x00000ad0


	//   ....[5]....
        /*0140*/ 	.word	0x00000d20


	//   ....[6]....
        /*0144*/ 	.word	0x00000db0


	//   ....[7]....
        /*0148*/ 	.word	0x00000df0


	//   ....[8]....
        /*014c*/ 	.word	0x00000e40


	//   ....[9]....
        /*0150*/ 	.word	0x00000e80


	//   ....[10]....
        /*0154*/ 	.word	0x00001e30


	//   ....[11]....
        /*0158*/ 	.word	0x00001eb0


	//   ....[12]....
        /*015c*/ 	.word	0x00001f00


	//   ....[13]....
        /*0160*/ 	.word	0x00001f40


	//   ....[14]....
        /*0164*/ 	.word	0x00001f70


	//   ....[15]....
        /*0168*/ 	.word	0x000029c0


	//   ....[16]....
        /*016c*/ 	.word	0x00002a20


	//   ....[17]....
        /*0170*/ 	.word	0x00002a90


	//   ....[18]....
        /*0174*/ 	.word	0x00002ae0


	//   ....[19]....
        /*0178*/ 	.word	0x00002b10


	//   ....[20]....
        /*017c*/ 	.word	0x00002d60


	//   ....[21]....
        /*0180*/ 	.word	0x00002de0


	//   ....[22]....
        /*0184*/ 	.word	0x00002e20


	//   ....[23]....
        /*0188*/ 	.word	0x00002e60


	//   ....[24]....
        /*018c*/ 	.word	0x00002ec0


	//   ....[25]....
        /*0190*/ 	.word	0x00003f60


	//   ....[26]....
        /*0194*/ 	.word	0x00003fe0


	//   ....[27]....
        /*0198*/ 	.word	0x00004030


	//   ....[28]....
        /*019c*/ 	.word	0x00004070


	//   ....[29]....
        /*01a0*/ 	.word	0x000040a0


	//----- nvinfo : EIATTR_VRC_CTA_INIT_COUNT
	.align		4
.L_254:
        /*01a4*/ 	.byte	0x02, 0x4a
	.zero		1
	.zero		1


	//----- nvinfo : EIATTR_EXIT_INSTR_OFFSETS
	.align		4
        /*01a8*/ 	.byte	0x04, 0x1c
        /*01aa*/ 	.short	(.L_256 - .L_255)


	//   ....[0]....
.L_255:
        /*01ac*/ 	.word	0x00000080


	//   ....[1]....
        /*01b0*/ 	.word	0x000000c0


	//   ....[2]....
        /*01b4*/ 	.word	0x00004280


	//   ....[3]....
        /*01b8*/ 	.word	0x000042d0


	//----- nvinfo : EIATTR_MAX_THREADS
	.align		4
.L_256:
        /*01bc*/ 	.byte	0x04, 0x05
        /*01be*/ 	.short	(.L_258 - .L_257)
.L_257:
        /*01c0*/ 	.word	0x00000200
        /*01c4*/ 	.word	0x00000001
        /*01c8*/ 	.word	0x00000001


	//----- nvinfo : EIATTR_CRS_STACK_SIZE
	.align		4
.L_258:
        /*01cc*/ 	.byte	0x04, 0x1e
        /*01ce*/ 	.short	(.L_260 - .L_259)
.L_259:
        /*01d0*/ 	.word	0x00000000


	//----- nvinfo : EIATTR_CBANK_PARAM_SIZE
	.align		4
.L_260:
        /*01d4*/ 	.byte	0x03, 0x19
        /*01d6*/ 	.short	0x001d


	//----- nvinfo : EIATTR_PARAM_CBANK
	.align		4
        /*01d8*/ 	.byte	0x04, 0x0a
        /*01da*/ 	.short	(.L_262 - .L_261)
	.align		4
.L_261:
        /*01dc*/ 	.word	index@(.nv.constant0._ZN3cub18CUB_300001_SM_10006detail6reduce28DeviceReduceSingleTileKernelINS2_10policy_hubIfjN4cuda3std3__44plusIfEEE10Policy1000EPfSC_iS9_ffNS7_10__identityEEEvT0_T1_T2_T3_T4_T6_)
        /*01e0*/ 	.short	0x0380
        /*01e2*/ 	.short	0x001d


	//----- nvinfo : EIATTR_SW_WAR
	.align		4
.L_262:
        /*01e4*/ 	.byte	0x04, 0x36
        /*01e6*/ 	.short	(.L_264 - .L_263)
.L_263:
        /*01e8*/ 	.word	0x00000008
.L_264:


//--------------------- .nv.info._ZN3cub18CUB_300001_SM_10006detail6reduce18DeviceReduceKernelINS2_10policy_hubIfjN4cuda3std3__44plusIfEEE10Policy1000EN6thrust24THRUST_300001_SM_1000_NS10device_ptrIfEEjS9_fNS7_10__identityEEEvT0_PT3_T1_NS0_13GridEvenShareISK_EET2_T4_ --------------------------
	.section	.nv.info._ZN3cub18CUB_300001_SM_10006detail6reduce18DeviceReduceKernelINS2_10policy_hubIfjN4cuda3std3__44plusIfEEE10Policy1000EN6thrust24THRUST_300001_SM_1000_NS10device_ptrIfEEjS9_fNS7_10__identityEEEvT0_PT3_T1_NS0_13GridEvenShareISK_EET2_T4_,"",@"SHT_CUDA_INFO"
	.sectionflags	@""
	.align	4


	//----- nvinfo : EIATTR_CUDA_API_VERSION
	.align		4
        /*0000*/ 	.byte	0x04, 0x37
        /*0002*/ 	.short	(.L_266 - .L_265)
.L_265:
        /*0004*/ 	.word	0x00000082


	//----- nvinfo : EIATTR_KPARAM_INFO
	.align		4
.L_266:
        /*0008*/ 	.byte	0x04, 0x17
        /*000a*/ 	.short	(.L_268 - .L_267)
.L_267:
        /*000c*/ 	.word	0x00000000
        /*0010*/ 	.short	0x0005
        /*0012*/ 	.short	0x003d
        /*0014*/ 	.byte	0x00, 0xf0, 0x05, 0x00


	//----- nvinfo : EIATTR_KPARAM_INFO
	.align		4
.L_268:
        /*0018*/ 	.byte	0x04, 0x17
        /*001a*/ 	.short	(.L_270 - .L_269)
.L_269:
        /*001c*/ 	.word	0x00000000
        /*0020*/ 	.short	0x0004
        /*0022*/ 	.short	0x003c
        /*0024*/ 	.byte	0x00, 0xf0, 0x05, 0x00


	//----- nvinfo : EIATTR_KPARAM_INFO
	.align		4
.L_270:
        /*0028*/ 	.byte	0x04, 0x17
        /*002a*/ 	.short	(.L_272 - .L_271)
.L_271:
        /*002c*/ 	.word	0x00000000
        /*0030*/ 	.short	0x0003
        /*0032*/ 	.short	0x0014
        /*0034*/ 	.byte	0x00, 0xf0, 0xa1, 0x00


	//----- nvinfo : EIATTR_KPARAM_INFO
	.align		4
.L_272:
        /*0038*/ 	.byte	0x04, 0x17
        /*003a*/ 	.short	(.L_274 - .L_273)
.L_273:
        /*003c*/ 	.word	0x00000000
        /*0040*/ 	.short	0x0002
        /*0042*/ 	.short	0x0010
        /*0044*/ 	.byte	0x00, 0xf0, 0x11, 0x00


	//----- nvinfo : EIATTR_KPARAM_INFO
	.align		4
.L_274:
        /*0048*/ 	.byte	0x04, 0x17
        /*004a*/ 	.short	(.L_276 - .L_275)
.L_275:
        /*004c*/ 	.word	0x00000000
        /*0050*/ 	.short	0x0001
        /*0052*/ 	.short	0x0008
        /*0054*/ 	.byte	0x00, 0xf5, 0x21, 0x00


	//----- nvinfo : EIATTR_KPARAM_INFO
	.align		4
.L_276:
        /*0058*/ 	.byte	0x04, 0x17
        /*005a*/ 	.short	(.L_278 - .L_277)
.L_277:
        /*005c*/ 	.word	0x00000000
        /*0060*/ 	.short	0x0000
        /*0062*/ 	.short	0x0000
        /*0064*/ 	.byte	0x00, 0xf0, 0x21, 0x00


	//----- nvinfo : EIATTR_SPARSE_MMA_MASK
	.align		4
.L_278:
        /*0068*/ 	.byte	0x03, 0x50
        /*006a*/ 	.short	0x0000


	//----- nvinfo : EIATTR_MAXREG_COUNT
	.align		4
        /*006c*/ 	.byte	0x03, 0x1b
        /*006e*/ 	.short	0x0080


	//----- nvinfo : EIATTR_NUM_BARRIERS
	.align		4
        /*0070*/ 	.byte	0x02, 0x4c
        /*0072*/ 	.byte	0x01
	.zero		1


	//----- nvinfo : EIATTR_MERCURY_ISA_VERSION
	.align		4
        /*0074*/ 	.byte	0x03, 0x5f
        /*0076*/ 	.short	0x0101


	//----- nvinfo : EIATTR_UNUSED_LOAD_BYTE_OFFSET
	.align		4
        /*0078*/ 	.byte	0x04, 0x44
        /*007a*/ 	.short	(.L_280 - .L_279)


	//   ....[0]....
.L_279:
        /*007c*/ 	.word	0x00000de0
        /*0080*/ 	.word	0x0000fff0


	//   ....[1]....
        /*0084*/ 	.word	0x000011f0
        /*0088*/ 	.word	0x0000fff0


	//   ....[2]....
        /*008c*/ 	.word	0x000026b0
        /*0090*/ 	.word	0x0000fff0


	//----- nvinfo : EIATTR_COOP_GROUP_MASK_REGIDS
	.align		4
.L_280:
        /*0094*/ 	.byte	0x04, 0x29
        /*0096*/ 	.short	(.L_282 - .L_281)


	//   ....[0]....
.L_281:
        /*0098*/ 	.word	0xffffffff


	//   ....[1]....
        /*009c*/ 	.word	0xffffffff


	//   ....[2]....
        /*00a0*/ 	.word	0xffffffff


	//   ....[3]....
        /*00a4*/ 	.word	0xffffffff


	//   ....[4]....
        /*00a8*/ 	.word	0xffffffff


	//   ....[5]....
        /*00ac*/ 	.word	0xffffffff


	//   ....[6]....
        /*00b0*/ 	.word	0xffffffff


	//   ....[7]....
        /*00b4*/ 	.word	0xffffffff


	//   ....[8]....
        /*00b8*/ 	.word	0xffffffff


	//   ....[9]....
        /*00bc*/ 	.word	0xffffffff


	//   ....[10]....
        /*00c0*/ 	.word	0xffffffff


	//   ....[11]....
        /*00c4*/ 	.word	0xffffffff


	//   ....[12]....
        /*00c8*/ 	.word	0xffffffff


	//   ....[13]....
        /*00cc*/ 	.word	0xffffffff


	//   ....[14]....
        /*00d0*/ 	.word	0xffffffff


	//----- nvinfo : EIATTR_COOP_GROUP_INSTR_OFFSETS
	.align		4
.L_282:
        /*00d4*/ 	.byte	0x04, 0x28
        /*00d6*/ 	.short	(.L_284 - .L_283)


	//   ....[0]....
.L_283:
        /*00d8*/ 	.word	0x00000bf0


	//   ....[1]....
        /*00dc*/ 	.word	0x00000c50


	//   ....[2]....
        /*00e0*/ 	.word	0x00000cc0


	//   ....[3]....
        /*00e4*/ 	.word	0x00000d10


	//   ....[4]....
        /*00e8*/ 	.word	0x00000d40


	//   ....[5]....
        /*00ec*/ 	.word	0x00000f90


	//   ....[6]....
        /*00f0*/ 	.word	0x00001020


	//   ....[7]....
        /*00f4*/ 	.word	0x00001070


	//   ....[8]....
        /*00f8*/ 	.word	0x000010b0


	//   ....[9]....
        /*00fc*/ 	.word	0x000010f0


	//   ....[10]....
        /*0100*/ 	.word	0x000024c0


	//   ....[11]....
        /*0104*/ 	.word	0x00002550


	//   ....[12]....
        /*0108*/ 	.word	0x000025a0


	//   ....[13]....
        /*010c*/ 	.word	0x000025e0


	//   ....[14]....
        /*0110*/ 	.word	0x00002610


	//----- nvinfo : EIATTR_VRC_CTA_INIT_COUNT
	.align		4
.L_284:
        /*0114*/ 	.byte	0x02, 0x4a
	.zero		1
	.zero		1


	//----- nvinfo : EIATTR_EXIT_INSTR_OFFSETS
	.align		4
        /*0118*/ 	.byte	0x04, 0x1c
        /*011a*/ 	.short	(.L_286 - .L_285)


	//   ....[0]....
.L_285:
        /*011c*/ 	.word	0x000027f0


	//   ....[1]....
        /*0120*/ 	.word	0x00002830


	//----- nvinfo : EIATTR_MAX_THREADS
	.align		4
.L_286:
        /*0124*/ 	.byte	0x04, 0x05
        /*0126*/ 	.short	(.L_288 - .L_287)
.L_287:
        /*0128*/ 	.word	0x00000200
        /*012c*/ 	.word	0x00000001
        /*0130*/ 	.word	0x00000001


	//----- nvinfo : EIATTR_CRS_STACK_SIZE
	.align		4
.L_288:
        /*0134*/ 	.byte	0x04, 0x1e
        /*0136*/ 	.short	(.L_290 - .L_289)
.L_289:
        /*0138*/ 	.word	0x00000000


	//----- nvinfo : EIATTR_CBANK_PARAM_SIZE
	.align		4
.L_290:
        /*013c*/ 	.byte	0x03, 0x19
        /*013e*/ 	.short	0x003e


	//----- nvinfo : EIATTR_PARAM_CBANK
	.align		4
        /*0140*/ 	.byte	0x04, 0x0a
        /*0142*/ 	.short	(.L_292 - .L_291)
	.align		4
.L_291:
        /*0144*/ 	.word	index@(.nv.constant0._ZN3cub18CUB_300001_SM_10006detail6reduce18DeviceReduceKernelINS2_10policy_hubIfjN4cuda3std3__44plusIfEEE10Policy1000EN6thrust24THRUST_300001_SM_1000_NS10device_ptrIfEEjS9_fNS7_10__identityEEEvT0_PT3_T1_NS0_13GridEvenShareISK_EET2_T4_)
        /*0148*/ 	.short	0x0380
        /*014a*/ 	.short	0x003e


	//----- nvinfo : EIATTR_SW_WAR
	.align		4
.L_292:
        /*014c*/ 	.byte	0x04, 0x36
        /*014e*/ 	.short	(.L_294 - .L_293)
.L_293:
        /*0150*/ 	.word	0x00000008
.L_294:


//--------------------- .nv.info._ZN3cub18CUB_300001_SM_10006detail6reduce28DeviceReduceSingleTileKernelINS2_10policy_hubIfjN4cuda3std3__44plusIfEEE10Policy1000EN6thrust24THRUST_300001_SM_1000_NS10device_ptrIfEEPfjS9_ffNS7_10__identityEEEvT0_T1_T2_T3_T4_T6_ --------------------------
	.section	.nv.info._ZN3cub18CUB_300001_SM_10006detail6reduce28DeviceReduceSingleTileKernelINS2_10policy_hubIfjN4cuda3std3__44plusIfEEE10Policy1000EN6thrust24THRUST_300001_SM_1000_NS10device_ptrIfEEPfjS9_ffNS7_10__identityEEEvT0_T1_T2_T3_T4_T6_,"",@"SHT_CUDA_INFO"
	.sectionflags	@""
	.align	4


	//----- nvinfo : EIATTR_CUDA_API_VERSION
	.align		4
        /*0000*/ 	.byte	0x04, 0x37
        /*0002*/ 	.short	(.L_296 - .L_295)
.L_295:
        /*0004*/ 	.word	0x00000082


	//----- nvinfo : EIATTR_KPARAM_INFO
	.align		4
.L_296:
        /*0008*/ 	.byte	0x04, 0x17
        /*000a*/ 	.short	(.L_298 - .L_297)
.L_297:
        /*000c*/ 	.word	0x00000000
        /*0010*/ 	.short	0x0005
        /*0012*/ 	.short	0x001c
        /*0014*/ 	.byte	0x00, 0xf0, 0x05, 0x00


	//----- nvinfo : EIATTR_KPARAM_INFO
	.align		4
.L_298:
        /*0018*/ 	.byte	0x04, 0x17
        /*001a*/ 	.short	(.L_300 - .L_299)
.L_299:
        /*001c*/ 	.word	0x00000000
        /*0020*/ 	.short	0x0004
        /*0022*/ 	.short	0x0018
        /*0024*/ 	.byte	0x00, 0xf0, 0x11, 0x00


	//----- nvinfo : EIATTR_KPARAM_INFO
	.align		4
.L_300:
        /*0028*/ 	.byte	0x04, 0x17
        /*002a*/ 	.short	(.L_302 - .L_301)
.L_301:
        /*002c*/ 	.word	0x00000000
        /*0030*/ 	.short	0x0003
        /*0032*/ 	.short	0x0014
        /*0034*/ 	.byte	0x00, 0xf0, 0x05, 0x00


	//----- nvinfo : EIATTR_KPARAM_INFO
	.align		4
.L_302:
        /*0038*/ 	.byte	0x04, 0x17
        /*003a*/ 	.short	(.L_304 - .L_303)
.L_303:
        /*003c*/ 	.word	0x00000000
        /*0040*/ 	.short	0x0002
        /*0042*/ 	.short	0x0010
        /*0044*/ 	.byte	0x00, 0xf0, 0x11, 0x00


	//----- nvinfo : EIATTR_KPARAM_INFO
	.align		4
.L_304:
        /*0048*/ 	.byte	0x04, 0x17
        /*004a*/ 	.short	(.L_306 - .L_305)
.L_305:
        /*004c*/ 	.word	0x00000000
        /*0050*/ 	.short	0x0001
        /*0052*/ 	.short	0x0008
        /*0054*/ 	.byte	0x00, 0xf5, 0x21, 0x00


	//----- nvinfo : EIATTR_KPARAM_INFO
	.align		4
.L_306:
        /*0058*/ 	.byte	0x04, 0x17
        /*005a*/ 	.short	(.L_308 - .L_307)
.L_307:
        /*005c*/ 	.word	0x00000000
        /*0060*/ 	.short	0x0000
        /*0062*/ 	.short	0x0000
        /*0064*/ 	.byte	0x00, 0xf0, 0x21, 0x00


	//----- nvinfo : EIATTR_SPARSE_MMA_MASK
	.align		4
.L_308:
        /*0068*/ 	.byte	0x03, 0x50
        /*006a*/ 	.short	0x0000


	//----- nvinfo : EIATTR_MAXREG_COUNT
	.align		4
        /*006c*/ 	.byte	0x03, 0x1b
        /*006e*/ 	.short	0x0080


	//----- nvinfo : EIATTR_NUM_BARRIERS
	.align		4
        /*0070*/ 	.byte	0x02, 0x4c
        /*0072*/ 	.byte	0x01
	.zero		1


	//----- nvinfo : EIATTR_MERCURY_ISA_VERSION
	.align		4
        /*0074*/ 	.byte	0x03, 0x5f
        /*0076*/ 	.short	0x0101


	//----- nvinfo : EIATTR_UNUSED_LOAD_BYTE_OFFSET
	.align		4
        /*0078*/ 	.byte	0x04, 0x44
        /*007a*/ 	.short	(.L_310 - .L_309)


	//   ....[0]....
.L_309:
        /*007c*/ 	.word	0x00000b00
        /*0080*/ 	.word	0x0000fff0


	//   ....[1]....
        /*0084*/ 	.word	0x00000f10
        /*0088*/ 	.word	0x0000fff0


	//   ....[2]....
        /*008c*/ 	.word	0x00002270
        /*0090*/ 	.word	0x0000fff0


	//----- nvinfo : EIATTR_COOP_GROUP_MASK_REGIDS
	.align		4
.L_310:
        /*0094*/ 	.byte	0x04, 0x29
        /*0096*/ 	.short	(.L_312 - .L_311)


	//   ....[0]....
.L_311:
        /*0098*/ 	.word	0xffffffff


	//   ....[1]....
        /*009c*/ 	.word	0xffffffff


	//   ....[2]....
        /*00a0*/ 	.word	0xffffffff


	//   ....[3]....
        /*00a4*/ 	.word	0xffffffff


	//   ....[4]....
        /*00a8*/ 	.word	0xffffffff


	//   ....[5]....
        /*00ac*/ 	.word	0xffffffff


	//   ....[6]....
        /*00b0*/ 	.word	0xffffffff


	//   ....[7]....
        /*00b4*/ 	.word	0xffffffff


	//   ....[8]....
        /*00b8*/ 	.word	0xffffffff


	//   ....[9]....
        /*00bc*/ 	.word	0xffffffff


	//   ....[10]....
        /*00c0*/ 	.word	0xffffffff


	//   ....[11]....
        /*00c4*/ 	.word	0xffffffff


	//   ....[12]....
        /*00c8*/ 	.word	0xffffffff


	//   ....[13]....
        /*00cc*/ 	.word	0xffffffff


	//   ....[14]....
        /*00d0*/ 	.word	0xffffffff


	//----- nvinfo : EIATTR_COOP_GROUP_INSTR_OFFSETS
	.align		4
.L_312:
        /*00d4*/ 	.byte	0x04, 0x28
        /*00d6*/ 	.short	(.L_314 - .L_313)


	//   ....[0]....
.L_313:
        /*00d8*/ 	.word	0x00000910


	//   ....[1]....
        /*00dc*/ 	.word	0x00000970


	//   ....[2]....
        /*00e0*/ 	.word	0x000009e0


	//   ....[3]....
        /*00e4*/ 	.word	0x00000a30


	//   ....[4]....
        /*00e8*/ 	.word	0x00000a60


	//   ....[5]....
        /*00ec*/ 	.word	0x00000cb0


	//   ....[6]....
        /*00f0*/ 	.word	0x00000d40


	//   ....[7]....
        /*00f4*/ 	.word	0x00000d80


	//   ....[8]....
        /*00f8*/ 	.word	0x00000dd0


	//   ....[9]....
        /*00fc*/ 	.word	0x00000e10


	//   ....[10]....
        /*0100*/ 	.word	0x00002090


	//   ....[11]....
        /*0104*/ 	.word	0x00002110


	//   ....[12]....
        /*0108*/ 	.word	0x00002160


	//   ....[13]....
        /*010c*/ 	.word	0x000021a0


	//   ....[14]....
        /*0110*/ 	.word	0x000021d0


	//----- nvinfo : EIATTR_VRC_CTA_INIT_COUNT
	.align		4
.L_314:
        /*0114*/ 	.byte	0x02, 0x4a
	.zero		1
	.zero		1


	//----- nvinfo : EIATTR_EXIT_INSTR_OFFSETS
	.align		4
        /*0118*/ 	.byte	0x04, 0x1c
        /*011a*/ 	.short	(.L_316 - .L_315)


	//   ....[0]....
.L_315:
        /*011c*/ 	.word	0x00000080


	//   ....[1]....
        /*0120*/ 	.word	0x000000c0


	//   ....[2]....
        /*0124*/ 	.word	0x000023b0


	//   ....[3]....
        /*0128*/ 	.word	0x00002400


	//----- nvinfo : EIATTR_MAX_THREADS
	.align		4
.L_316:
        /*012c*/ 	.byte	0x04, 0x05
        /*012e*/ 	.short	(.L_318 - .L_317)
.L_317:
        /*0130*/ 	.word	0x00000200
        /*0134*/ 	.word	0x00000001
        /*0138*/ 	.word	0x00000001


	//----- nvinfo : EIATTR_CRS_STACK_SIZE
	.align		4
.L_318:
        /*013c*/ 	.byte	0x04, 0x1e
        /*013e*/ 	.short	(.L_320 - .L_319)
.L_319:
        /*0140*/ 	.word	0x00000000


	//----- nvinfo : EIATTR_CBANK_PARAM_SIZE
	.align		4
.L_320:
        /*0144*/ 	.byte	0x03, 0x19
        /*0146*/ 	.short	0x001d


	//----- nvinfo : EIATTR_PARAM_CBANK
	.align		4
        /*0148*/ 	.byte	0x04, 0x0a
        /*014a*/ 	.short	(.L_322 - .L_321)
	.align		4
.L_321:
        /*014c*/ 	.word	index@(.nv.constant0._ZN3cub18CUB_300001_SM_10006detail6reduce28DeviceReduceSingleTileKernelINS2_10policy_hubIfjN4cuda3std3__44plusIfEEE10Policy1000EN6thrust24THRUST_300001_SM_1000_NS10device_ptrIfEEPfjS9_ffNS7_10__identityEEEvT0_T1_T2_T3_T4_T6_)
        /*0150*/ 	.short	0x0380
        /*0152*/ 	.short	0x001d


	//----- nvinfo : EIATTR_SW_WAR
	.align		4
.L_322:
        /*0154*/ 	.byte	0x04, 0x36
        /*0156*/ 	.short	(.L_324 - .L_323)
.L_323:
        /*0158*/ 	.word	0x00000008
.L_324:


//--------------------- .nv.info._ZN3cub18CUB_300001_SM_10006detail8for_each13static_kernelINS2_12policy_hub_t12policy_500_tElN6thrust24THRUST_300001_SM_1000_NS8cuda_cub6__fill7functorINS7_10device_ptrIfEEfEEEEvT0_T1_ --------------------------
	.section	.nv.info._ZN3cub18CUB_300001_SM_10006detail8for_each13static_kernelINS2_12policy_hub_t12policy_500_tElN6thrust24THRUST_300001_SM_1000_NS8cuda_cub6__fill7functorINS7_10device_ptrIfEEfEEEEvT0_T1_,"",@"SHT_CUDA_INFO"
	.sectionflags	@""
	.align	4


	//----- nvinfo : EIATTR_CUDA_API_VERSION
	.align		4
        /*0000*/ 	.byte	0x04, 0x37
        /*0002*/ 	.short	(.L_326 - .L_325)
.L_325:
        /*0004*/ 	.word	0x00000082


	//----- nvinfo : EIATTR_KPARAM_INFO
	.align		4
.L_326:
        /*0008*/ 	.byte	0x04, 0x17
        /*000a*/ 	.short	(.L_328 - .L_327)
.L_327:
        /*000c*/ 	.word	0x00000000
        /*0010*/ 	.short	0x0001
        /*0012*/ 	.short	0x0008
        /*0014*/ 	.byte	0x00, 0xf0, 0x41, 0x00


	//----- nvinfo : EIATTR_KPARAM_INFO
	.align		4
.L_328:
        /*0018*/ 	.byte	0x04, 0x17
        /*001a*/ 	.short	(.L_330 - .L_329)
.L_329:
        /*001c*/ 	.word	0x00000000
        /*0020*/ 	.short	0x0000
        /*0022*/ 	.short	0x0000
        /*0024*/ 	.byte	0x00, 0xf0, 0x21, 0x00


	//----- nvinfo : EIATTR_SPARSE_MMA_MASK
	.align		4
.L_330:
        /*0028*/ 	.byte	0x03, 0x50
        /*002a*/ 	.short	0x0000


	//----- nvinfo : EIATTR_MAXREG_COUNT
	.align		4
        /*002c*/ 	.byte	0x03, 0x1b
        /*002e*/ 	.short	0x00ff


	//----- nvinfo : EIATTR_MERCURY_ISA_VERSION
	.align		4
        /*0030*/ 	.byte	0x03, 0x5f
        /*0032*/ 	.short	0x0101


	//----- nvinfo : EIATTR_VRC_CTA_INIT_COUNT
	.align		4
        /*0034*/ 	.byte	0x02, 0x4a
	.zero		1
	.zero		1


	//----- nvinfo : EIATTR_EXIT_INSTR_OFFSETS
	.align		4
        /*0038*/ 	.byte	0x04, 0x1c
        /*003a*/ 	.short	(.L_332 - .L_331)


	//   ....[0]....
.L_331:
        /*003c*/ 	.word	0x00000130


	//   ....[1]....
        /*0040*/ 	.word	0x00000240


	//   ....[2]....
        /*0044*/ 	.word	0x00000270


	//----- nvinfo : EIATTR_MAX_THREADS
	.align		4
.L_332:
        /*0048*/ 	.byte	0x04, 0x05
        /*004a*/ 	.short	(.L_334 - .L_333)
.L_333:
        /*004c*/ 	.word	0x00000100
        /*0050*/ 	.word	0x00000001
        /*0054*/ 	.word	0x00000001


	//----- nvinfo : EIATTR_CBANK_PARAM_SIZE
	.align		4
.L_334:
        /*0058*/ 	.byte	0x03, 0x19
        /*005a*/ 	.short	0x0018


	//----- nvinfo : EIATTR_PARAM_CBANK
	.align		4
        /*005c*/ 	.byte	0x04, 0x0a
        /*005e*/ 	.short	(.L_336 - .L_335)
	.align		4
.L_335:
        /*0060*/ 	.word	index@(.nv.constant0._ZN3cub18CUB_300001_SM_10006detail8for_each13static_kernelINS2_12policy_hub_t12policy_500_tElN6thrust24THRUST_300001_SM_1000_NS8cuda_cub6__fill7functorINS7_10device_ptrIfEEfEEEEvT0_T1_)
        /*0064*/ 	.short	0x0380
        /*0066*/ 	.short	0x0018


	//----- nvinfo : EIATTR_SW_WAR
	.align		4
.L_336:
        /*0068*/ 	.byte	0x04, 0x36
        /*006a*/ 	.short	(.L_338 - .L_337)
.L_337:
        /*006c*/ 	.word	0x00000008
.L_338:


//--------------------- .nv.info._ZN3cub18CUB_300001_SM_10006detail11EmptyKernelIvEEvv --------------------------
	.section	.nv.info._ZN3cub18CUB_300001_SM_10006detail11EmptyKernelIvEEvv,"",@"SHT_CUDA_INFO"
	.sectionflags	@""
	.align	4


	//----- nvinfo : EIATTR_CUDA_API_VERSION
	.align		4
        /*0000*/ 	.byte	0x04, 0x37
        /*0002*/ 	.short	(.L_340 - .L_339)
.L_339:
        /*0004*/ 	.word	0x00000082


	//----- nvinfo : EIATTR_SPARSE_MMA_MASK
	.align		4
.L_340:
        /*0008*/ 	.byte	0x03, 0x50
        /*000a*/ 	.short	0x0000


	//----- nvinfo : EIATTR_MAXREG_COUNT
	.align		4
        /*000c*/ 	.byte	0x03, 0x1b
        /*000e*/ 	.short	0x00ff


	//----- nvinfo : EIATTR_MERCURY_ISA_VERSION
	.align		4
        /*0010*/ 	.byte	0x03, 0x5f
        /*0012*/ 	.short	0x0101


	//----- nvinfo : EIATTR_VRC_CTA_INIT_COUNT
	.align		4
        /*0014*/ 	.byte	0x02, 0x4a
	.zero		1
	.zero		1


	//----- nvinfo : EIATTR_EXIT_INSTR_OFFSETS
	.align		4
        /*0018*/ 	.byte	0x04, 0x1c
        /*001a*/ 	.short	(.L_342 - .L_341)


	//   ....[0]....
.L_341:
        /*001c*/ 	.word	0x00000010


	//----- nvinfo : EIATTR_SW_WAR
	.align		4
.L_342:
        /*0020*/ 	.byte	0x04, 0x36
        /*0022*/ 	.short	(.L_344 - .L_343)
.L_343:
        /*0024*/ 	.word	0x00000008
.L_344:


//--------------------- .nv.info._Z31compute_hessian_diagonal_kernelPKfPfi --------------------------
	.section	.nv.info._Z31compute_hessian_diagonal_kernelPKfPfi,"",@"SHT_CUDA_INFO"
	.sectionflags	@""
	.align	4


	//----- nvinfo : EIATTR_CUDA_API_VERSION
	.align		4
        /*0000*/ 	.byte	0x04, 0x37
        /*0002*/ 	.short	(.L_346 - .L_345)
.L_345:
        /*0004*/ 	.word	0x00000082


	//----- nvinfo : EIATTR_KPARAM_INFO
	.align		4
.L_346:
        /*0008*/ 	.byte	0x04, 0x17
        /*000a*/ 	.short	(.L_348 - .L_347)
.L_347:
        /*000c*/ 	.word	0x00000000
        /*0010*/ 	.short	0x0002
        /*0012*/ 	.short	0x0010
        /*0014*/ 	.byte	0x00, 0xf0, 0x11, 0x00


	//----- nvinfo : EIATTR_KPARAM_INFO
	.align		4
.L_348:
        /*0018*/ 	.byte	0x04, 0x17
        /*001a*/ 	.short	(.L_350 - .L_349)
.L_349:
        /*001c*/ 	.word	0x00000000
        /*0020*/ 	.short	0x0001
        /*0022*/ 	.short	0x0008
        /*0024*/ 	.byte	0x00, 0xf5, 0x21, 0x00


	//----- nvinfo : EIATTR_KPARAM_INFO
	.align		4
.L_350:
        /*0028*/ 	.byte	0x04, 0x17
        /*002a*/ 	.short	(.L_352 - .L_351)
.L_351:
        /*002c*/ 	.word	0x00000000
        /*0030*/ 	.short	0x0000
        /*0032*/ 	.short	0x0000
        /*0034*/ 	.byte	0x00, 0xf5, 0x21, 0x00


	//----- nvinfo : EIATTR_SPARSE_MMA_MASK
	.align		4
.L_352:
        /*0038*/ 	.byte	0x03, 0x50
        /*003a*/ 	.short	0x0000


	//----- nvinfo : EIATTR_MAXREG_COUNT
	.align		4
        /*003c*/ 	.byte	0x03, 0x1b
        /*003e*/ 	.short	0x00ff


	//----- nvinfo : EIATTR_MERCURY_ISA_VERSION
	.align		4
        /*0040*/ 	.byte	0x03, 0x5f
        /*0042*/ 	.short	0x0101


	//----- nvinfo : EIATTR_VRC_CTA_INIT_COUNT
	.align		4
        /*0044*/ 	.byte	0x02, 0x4a
	.zero		1
	.zero		1


	//----- nvinfo : EIATTR_EXIT_INSTR_OFFSETS
	.align		4
        /*0048*/ 	.byte	0x04, 0x1c
        /*004a*/ 	.short	(.L_354 - .L_353)


	//   ....[0]....
.L_353:
        /*004c*/ 	.word	0x00000070


	//   ....[1]....
        /*0050*/ 	.word	0x00000100


	//----- nvinfo : EIATTR_CBANK_PARAM_SIZE
	.align		4
.L_354:
        /*0054*/ 	.byte	0x03, 0x19
        /*0056*/ 	.short	0x0014


	//----- nvinfo : EIATTR_PARAM_CBANK
	.align		4
        /*0058*/ 	.byte	0x04, 0x0a
        /*005a*/ 	.short	(.L_356 - .L_355)
	.align		4
.L_355:
        /*005c*/ 	.word	index@(.nv.constant0._Z31compute_hessian_diagonal_kernelPKfPfi)
        /*0060*/ 	.short	0x0380
        /*0062*/ 	.short	0x0014


	//----- nvinfo : EIATTR_SW_WAR
	.align		4
.L_356:
        /*0064*/ 	.byte	0x04, 0x36
        /*0066*/ 	.short	(.L_358 - .L_357)
.L_357:
        /*0068*/ 	.word	0x00000008
.L_358:


//--------------------- .nv.info._Z20tanh_backward_kernelPKfS0_Pfi --------------------------
	.section	.nv.info._Z20tanh_backward_kernelPKfS0_Pfi,"",@"SHT_CUDA_INFO"
	.sectionflags	@""
	.align	4


	//----- nvinfo : EIATTR_CUDA_API_VERSION
	.align		4
        /*0000*/ 	.byte	0x04, 0x37
        /*0002*/ 	.short	(.L_360 - .L_359)
.L_359:
        /*0004*/ 	.word	0x00000082


	//----- nvinfo : EIATTR_KPARAM_INFO
	.align		4
.L_360:
        /*0008*/ 	.byte	0x04, 0x17
        /*000a*/ 	.short	(.L_362 - .L_361)
.L_361:
        /*000c*/ 	.word	0x00000000
        /*0010*/ 	.short	0x0003
        /*0012*/ 	.short	0x0018
        /*0014*/ 	.byte	0x00, 0xf0, 0x11, 0x00


	//----- nvinfo : EIATTR_KPARAM_INFO
	.align		4
.L_362:
        /*0018*/ 	.byte	0x04, 0x17
        /*001a*/ 	.short	(.L_364 - .L_363)
.L_363:
        /*001c*/ 	.word	0x00000000
        /*0020*/ 	.short	0x0002
        /*0022*/ 	.short	0x0010
        /*0024*/ 	.byte	0x00, 0xf5, 0x21, 0x00


	//----- nvinfo : EIATTR_KPARAM_INFO
	.align		4
.L_364:
        /*0028*/ 	.byte	0x04, 0x17
        /*002a*/ 	.short	(.L_366 - .L_365)
.L_365:
        /*002c*/ 	.word	0x00000000
        /*0030*/ 	.short	0x0001
        /*0032*/ 	.short	0x0008
        /*0034*/ 	.byte	0x00, 0xf5, 0x21, 0x00


	//----- nvinfo : EIATTR_KPARAM_INFO
	.align		4
.L_366:
        /*0038*/ 	.byte	0x04, 0x17
        /*003a*/ 	.short	(.L_368 - .L_367)
.L_367:
        /*003c*/ 	.word	0x00000000
        /*0040*/ 	.short	0x0000
        /*0042*/ 	.short	0x0000
        /*0044*/ 	.byte	0x00, 0xf5, 0x21, 0x00


	//----- nvinfo : EIATTR_SPARSE_MMA_MASK
	.align		4
.L_368:
        /*0048*/ 	.byte	0x03, 0x50
        /*004a*/ 	.short	0x0000


	//----- nvinfo : EIATTR_MAXREG_COUNT
	.align		4
        /*004c*/ 	.byte	0x03, 0x1b
        /*004e*/ 	.short	0x00ff


	//----- nvinfo : EIATTR_MERCURY_ISA_VERSION
	.align		4
        /*0050*/ 	.byte	0x03, 0x5f
        /*0052*/ 	.short	0x0101


	//----- nvinfo : EIATTR_VRC_CTA_INIT_COUNT
	.align		4
        /*0054*/ 	.byte	0x02, 0x4a
	.zero		1
	.zero		1


	//----- nvinfo : EIATTR_EXIT_INSTR_OFFSETS
	.align		4
        /*0058*/ 	.byte	0x04, 0x1c
        /*005a*/ 	.short	(.L_370 - .L_369)


	//   ....[0]....
.L_369:
        /*005c*/ 	.word	0x00000070


	//   ....[1]....
        /*0060*/ 	.word	0x00000140


	//----- nvinfo : EIATTR_CBANK_PARAM_SIZE
	.align		4
.L_370:
        /*0064*/ 	.byte	0x03, 0x19
        /*0066*/ 	.short	0x001c


	//----- nvinfo : EIATTR_PARAM_CBANK
	.align		4
        /*0068*/ 	.byte	0x04, 0x0a
        /*006a*/ 	.short	(.L_372 - .L_371)
	.align		4
.L_371:
        /*006c*/ 	.word	index@(.nv.constant0._Z20tanh_backward_kernelPKfS0_Pfi)
        /*0070*/ 	.short	0x0380
        /*0072*/ 	.short	0x001c


	//----- nvinfo : EIATTR_SW_WAR
	.align		4
.L_372:
        /*0074*/ 	.byte	0x04, 0x36
        /*0076*/ 	.short	(.L_374 - .L_373)
.L_373:
        /*0078*/ 	.word	0x00000008
.L_374:


//--------------------- .nv.info._Z23sigmoid_backward_kernelPKfS0_Pfi --------------------------
	.section	.nv.info._Z23sigmoid_backward_kernelPKfS0_Pfi,"",@"SHT_CUDA_INFO"
	.sectionflags	@""
	.align	4


	//----- nvinfo : EIATTR_CUDA_API_VERSION
	.align		4
        /*0000*/ 	.byte	0x04, 0x37
        /*0002*/ 	.short	(.L_376 - .L_375)
.L_375:
        /*0004*/ 	.word	0x00000082


	//----- nvinfo : EIATTR_KPARAM_INFO
	.align		4
.L_376:
        /*0008*/ 	.byte	0x04, 0x17
        /*000a*/ 	.short	(.L_378 - .L_377)
.L_377:
        /*000c*/ 	.word	0x00000000
        /*0010*/ 	.short	0x0003
        /*0012*/ 	.short	0x0018
        /*0014*/ 	.byte	0x00, 0xf0, 0x11, 0x00


	//----- nvinfo : EIATTR_KPARAM_INFO
	.align		4
.L_378:
        /*0018*/ 	.byte	0x04, 0x17
        /*001a*/ 	.short	(.L_380 - .L_379)
.L_379:
        /*001c*/ 	.word	0x00000000
        /*0020*/ 	.short	0x0002
        /*0022*/ 	.short	0x0010
        /*0024*/ 	.byte	0x00, 0xf5, 0x21, 0x00


	//----- nvinfo : EIATTR_KPARAM_INFO
	.align		4
.L_380:
        /*0028*/ 	.byte	0x04, 0x17
        /*002a*/ 	.short	(.L_382 - .L_381)
.L_381:
        /*002c*/ 	.word	0x00000000
        /*0030*/ 	.short	0x0001
        /*0032*/ 	.short	0x0008
        /*0034*/ 	.byte	0x00, 0xf5, 0x21, 0x00


	//----- nvinfo : EIATTR_KPARAM_INFO
	.align		4
.L_382:
        /*0038*/ 	.byte	0x04, 0x17
        /*003a*/ 	.short	(.L_384 - .L_383)
.L_383:
        /*003c*/ 	.word	0x00000000
        /*0040*/ 	.short	0x0000
        /*0042*/ 	.short	0x0000
        /*0044*/ 	.byte	0x00, 0xf5, 0x21, 0x00


	//----- nvinfo : EIATTR_SPARSE_MMA_MASK
	.align		4
.L_384:
        /*0048*/ 	.byte	0x03, 0x50
        /*004a*/ 	.short	0x0000


	//----- nvinfo : EIATTR_MAXREG_COUNT
	.align		4
        /*004c*/ 	.byte	0x03, 0x1b
        /*004e*/ 	.short	0x00ff


	//----- nvinfo : EIATTR_MERCURY_ISA_VERSION
	.align		4
        /*0050*/ 	.byte	0x03, 0x5f
        /*0052*/ 	.short	0x0101


	//----- nvinfo : EIATTR_VRC_CTA_INIT_COUNT
	.align		4
        /*0054*/ 	.byte	0x02, 0x4a
	.zero		1
	.zero		1


	//----- nvinfo : EIATTR_EXIT_INSTR_OFFSETS
	.align		4
        /*0058*/ 	.byte	0x04, 0x1c
        /*005a*/ 	.short	(.L_386 - .L_385)


	//   ....[0]....
.L_385:
        /*005c*/ 	.word	0x00000070


	//   ....[1]....
        /*0060*/ 	.word	0x00000150


	//----- nvinfo : EIATTR_CBANK_PARAM_SIZE
	.align		4
.L_386:
        /*0064*/ 	.byte	0x03, 0x19
        /*0066*/ 	.short	0x001c


	//----- nvinfo : EIATTR_PARAM_CBANK
	.align		4
        /*0068*/ 	.byte	0x04, 0x0a
        /*006a*/ 	.short	(.L_388 - .L_387)
	.align		4
.L_387:
        /*006c*/ 	.word	index@(.nv.constant0._Z23sigmoid_backward_kernelPKfS0_Pfi)
        /*0070*/ 	.short	0x0380
        /*0072*/ 	.short	0x001c


	//----- nvinfo : EIATTR_SW_WAR
	.align		4
.L_388:
        /*0074*/ 	.byte	0x04, 0x36
        /*0076*/ 	.short	(.L_390 - .L_389)
.L_389:
        /*0078*/ 	.word	0x00000008
.L_390:


//--------------------- .nv.info._Z20relu_backward_kernelPKfS0_Pfi --------------------------
	.section	.nv.info._Z20relu_backward_kernelPKfS0_Pfi,"",@"SHT_CUDA_INFO"
	.sectionflags	@""
	.align	4


	//----- nvinfo : EIATTR_CUDA_API_VERSION
	.align		4
        /*0000*/ 	.byte	0x04, 0x37
        /*0002*/ 	.short	(.L_392 - .L_391)
.L_391:
        /*0004*/ 	.word	0x00000082


	//----- nvinfo : EIATTR_KPARAM_INFO
	.align		4
.L_392:
        /*0008*/ 	.byte	0x04, 0x17
        /*000a*/ 	.short	(.L_394 - .L_393)
.L_393:
        /*000c*/ 	.word	0x00000000
        /*0010*/ 	.short	0x0003
        /*0012*/ 	.short	0x0018
        /*0014*/ 	.byte	0x00, 0xf0, 0x11, 0x00


	//----- nvinfo : EIATTR_KPARAM_INFO
	.align		4
.L_394:
        /*0018*/ 	.byte	0x04, 0x17
        /*001a*/ 	.short	(.L_396 - .L_395)
.L_395:
        /*001c*/ 	.word	0x00000000
        /*0020*/ 	.short	0x0002
        /*0022*/ 	.short	0x0010
        /*0024*/ 	.byte	0x00, 0xf5, 0x21, 0x00


	//----- nvinfo : EIATTR_KPARAM_INFO
	.align		4
.L_396:
        /*0028*/ 	.byte	0x04, 0x17
        /*002a*/ 	.short	(.L_398 - .L_397)
.L_397:
        /*002c*/ 	.word	0x00000000
        /*0030*/ 	.short	0x0001
        /*0032*/ 	.short	0x0008
        /*0034*/ 	.byte	0x00, 0xf5, 0x21, 0x00


	//----- nvinfo : EIATTR_KPARAM_INFO
	.align		4
.L_398:
        /*0038*/ 	.byte	0x04, 0x17
        /*003a*/ 	.short	(.L_400 - .L_399)
.L_399:
        /*003c*/ 	.word	0x00000000
        /*0040*/ 	.short	0x0000
        /*0042*/ 	.short	0x0000
        /*0044*/ 	.byte	0x00, 0xf5, 0x21, 0x00


	//----- nvinfo : EIATTR_SPARSE_MMA_MASK
	.align		4
.L_400:
        /*0048*/ 	.byte	0x03, 0x50
        /*004a*/ 	.short	0x0000


	//----- nvinfo : EIATTR_MAXREG_COUNT
	.align		4
        /*004c*/ 	.byte	0x03, 0x1b
        /*004e*/ 	.short	0x00ff


	//----- nvinfo : EIATTR_MERCURY_ISA_VERSION
	.align		4
        /*0050*/ 	.byte	0x03, 0x5f
        /*0052*/ 	.short	0x0101


	//----- nvinfo : EIATTR_VRC_CTA_INIT_COUNT
	.align		4
        /*0054*/ 	.byte	0x02, 0x4a
	.zero		1
	.zero		1


	//----- nvinfo : EIATTR_EXIT_INSTR_OFFSETS
	.align		4
        /*0058*/ 	.byte	0x04, 0x1c
        /*005a*/ 	.short	(.L_402 - .L_401)


	//   ....[0]....
.L_401:
        /*005c*/ 	.word	0x00000070


	//   ....[1]....
        /*0060*/ 	.word	0x00000170


	//----- nvinfo : EIATTR_CRS_STACK_SIZE
	.align		4
.L_402:
        /*0064*/ 	.byte	0x04, 0x1e
        /*0066*/ 	.short	(.L_404 - .L_403)
.L_403:
        /*0068*/ 	.word	0x00000000


	//----- nvinfo : EIATTR_CBANK_PARAM_SIZE
	.align		4
.L_404:
        /*006c*/ 	.byte	0x03, 0x19
        /*006e*/ 	.short	0x001c


	//----- nvinfo : EIATTR_PARAM_CBANK
	.align		4
        /*0070*/ 	.byte	0x04, 0x0a
        /*0072*/ 	.short	(.L_406 - .L_405)
	.align		4
.L_405:
        /*0074*/ 	.word	index@(.nv.constant0._Z20relu_backward_kernelPKfS0_Pfi)
        /*0078*/ 	.short	0x0380
        /*007a*/ 	.short	0x001c


	//----- nvinfo : EIATTR_SW_WAR
	.align		4
.L_406:
        /*007c*/ 	.byte	0x04, 0x36
        /*007e*/ 	.short	(.L_408 - .L_407)
.L_407:
        /*0080*/ 	.word	0x00000008
.L_408:


//--------------------- .nv.info._Z24matmul_backward_kernel_BPKfS0_Pfiii --------------------------
	.section	.nv.info._Z24matmul_backward_kernel_BPKfS0_Pfiii,"",@"SHT_CUDA_INFO"
	.sectionflags	@""
	.align	4


	//----- nvinfo : EIATTR_CUDA_API_VERSION
	.align		4
        /*0000*/ 	.byte	0x04, 0x37
        /*0002*/ 	.short	(.L_410 - .L_409)
.L_409:
        /*0004*/ 	.word	0x00000082


	//----- nvinfo : EIATTR_KPARAM_INFO
	.align		4
.L_410:
        /*0008*/ 	.byte	0x04, 0x17
        /*000a*/ 	.short	(.L_412 - .L_411)
.L_411:
        /*000c*/ 	.word	0x00000000
        /*0010*/ 	.short	0x0005
        /*0012*/ 	.short	0x0020
        /*0014*/ 	.byte	0x00, 0xf0, 0x11, 0x00


	//----- nvinfo : EIATTR_KPARAM_INFO
	.align		4
.L_412:
        /*0018*/ 	.byte	0x04, 0x17
        /*001a*/ 	.short	(.L_414 - .L_413)
.L_413:
        /*001c*/ 	.word	0x00000000
        /*0020*/ 	.short	0x0004
        /*0022*/ 	.short	0x001c
        /*0024*/ 	.byte	0x00, 0xf0, 0x11, 0x00


	//----- nvinfo : EIATTR_KPARAM_INFO
	.align		4
.L_414:
        /*0028*/ 	.byte	0x04, 0x17
        /*002a*/ 	.short	(.L_416 - .L_415)
.L_415:
        /*002c*/ 	.word	0x00000000
        /*0030*/ 	.short	0x0003
        /*0032*/ 	.short	0x0018
        /*0034*/ 	.byte	0x00, 0xf0, 0x11, 0x00


	//----- nvinfo : EIATTR_KPARAM_INFO
	.align		4
.L_416:
        /*0038*/ 	.byte	0x04, 0x17
        /*003a*/ 	.short	(.L_418 - .L_417)
.L_417:
        /*003c*/ 	.word	0x00000000
        /*0040*/ 	.short	0x0002
        /*0042*/ 	.short	0x0010
        /*0044*/ 	.byte	0x00, 0xf5, 0x21, 0x00


	//----- nvinfo : EIATTR_KPARAM_INFO
	.align		4
.L_418:
        /*0048*/ 	.byte	0x04, 0x17
        /*004a*/ 	.short	(.L_420 - .L_419)
.L_419:
        /*004c*/ 	.word	0x00000000
        /*0050*/ 	.short	0x0001
        /*0052*/ 	.short	0x0008
        /*0054*/ 	.byte	0x00, 0xf5, 0x21, 0x00


	//----- nvinfo : EIATTR_KPARAM_INFO
	.align		4
.L_420:
        /*0058*/ 	.byte	0x04, 0x17
        /*005a*/ 	.short	(.L_422 - .L_421)
.L_421:
        /*005c*/ 	.word	0x00000000
        /*0060*/ 	.short	0x0000
        /*0062*/ 	.short	0x0000
        /*0064*/ 	.byte	0x00, 0xf5, 0x21, 0x00


	//----- nvinfo : EIATTR_SPARSE_MMA_MASK
	.align		4
.L_422:
        /*0068*/ 	.byte	0x03, 0x50
        /*006a*/ 	.short	0x0000


	//----- nvinfo : EIATTR_MAXREG_COUNT
	.align		4
        /*006c*/ 	.byte	0x03, 0x1b
        /*006e*/ 	.short	0x00ff


	//----- nvinfo : EIATTR_MERCURY_ISA_VERSION
	.align		4
        /*0070*/ 	.byte	0x03, 0x5f
        /*0072*/ 	.short	0x0101


	//----- nvinfo : EIATTR_VRC_CTA_INIT_COUNT
	.align		4
        /*0074*/ 	.byte	0x02, 0x4a
	.zero		1
	.zero		1


	//----- nvinfo : EIATTR_EXIT_INSTR_OFFSETS
	.align		4
        /*0078*/ 	.byte	0x04, 0x1c
        /*007a*/ 	.short	(.L_424 - .L_423)


	//   ....[0]....
.L_423:
        /*007c*/ 	.word	0x000000d0


	//   ....[1]....
        /*0080*/ 	.word	0x000008b0


	//----- nvinfo : EIATTR_CBANK_PARAM_SIZE
	.align		4
.L_424:
        /*0084*/ 	.byte	0x03, 0x19
        /*0086*/ 	.short	0x0024


	//----- nvinfo : EIATTR_PARAM_CBANK
	.align		4
        /*0088*/ 	.byte	0x04, 0x0a
        /*008a*/ 	.short	(.L_426 - .L_425)
	.align		4
.L_425:
        /*008c*/ 	.word	index@(.nv.constant0._Z24matmul_backward_kernel_BPKfS0_Pfiii)
        /*0090*/ 	.short	0x0380
        /*0092*/ 	.short	0x0024


	//----- nvinfo : EIATTR_SW_WAR
	.align		4
.L_426:
        /*0094*/ 	.byte	0x04, 0x36
        /*0096*/ 	.short	(.L_428 - .L_427)
.L_427:
        /*0098*/ 	.word	0x00000008
.L_428:


//--------------------- .nv.info._Z24matmul_backward_kernel_APKfS0_Pfiii --------------------------
	.section	.nv.info._Z24matmul_backward_kernel_APKfS0_Pfiii,"",@"SHT_CUDA_INFO"
	.sectionflags	@""
	.align	4


	//----- nvinfo : EIATTR_CUDA_API_VERSION
	.align		4
        /*0000*/ 	.byte	0x04, 0x37
        /*0002*/ 	.short	(.L_430 - .L_429)
.L_429:
        /*0004*/ 	.word	0x00000082


	//----- nvinfo : EIATTR_KPARAM_INFO
	.align		4
.L_430:
        /*0008*/ 	.byte	0x04, 0x17
        /*000a*/ 	.short	(.L_432 - .L_431)
.L_431:
        /*000c*/ 	.word	0x00000000
        /*0010*/ 	.short	0x0005
        /*0012*/ 	.short	0x0020
        /*0014*/ 	.byte	0x00, 0xf0, 0x11, 0x00


	//----- nvinfo : EIATTR_KPARAM_INFO
	.align		4
.L_432:
        /*0018*/ 	.byte	0x04, 0x17
        /*001a*/ 	.short	(.L_434 - .L_433)
.L_433:
        /*001c*/ 	.word	0x00000000
        /*0020*/ 	.short	0x0004
        /*0022*/ 	.short	0x001c
        /*0024*/ 	.byte	0x00, 0xf0, 0x11, 0x00


	//----- nvinfo : EIATTR_KPARAM_INFO
	.align		4
.L_434:
        /*0028*/ 	.byte	0x04, 0x17
        /*002a*/ 	.short	(.L_436 - .L_435)
.L_435:
        /*002c*/ 	.word	0x00000000
        /*0030*/ 	.short	0x0003
        /*0032*/ 	.short	0x0018
        /*0034*/ 	.byte	0x00, 0xf0, 0x11, 0x00


	//----- nvinfo : EIATTR_KPARAM_INFO
	.align		4
.L_436:
        /*0038*/ 	.byte	0x04, 0x17
        /*003a*/ 	.short	(.L_438 - .L_437)
.L_437:
        /*003c*/ 	.word	0x00000000
        /*0040*/ 	.short	0x0002
        /*0042*/ 	.short	0x0010
        /*0044*/ 	.byte	0x00, 0xf5, 0x21, 0x00


	//----- nvinfo : EIATTR_KPARAM_INFO
	.align		4
.L_438:
        /*0048*/ 	.byte	0x04, 0x17
        /*004a*/ 	.short	(.L_440 - .L_439)
.L_439:
        /*004c*/ 	.word	0x00000000
        /*0050*/ 	.short	0x0001
        /*0052*/ 	.short	0x0008
        /*0054*/ 	.byte	0x00, 0xf5, 0x21, 0x00


	//----- nvinfo : EIATTR_KPARAM_INFO
	.align		4
.L_440:
        /*0058*/ 	.byte	0x04, 0x17
        /*005a*/ 	.short	(.L_442 - .L_441)
.L_441:
        /*005c*/ 	.word	0x00000000
        /*0060*/ 	.short	0x0000
        /*0062*/ 	.short	0x0000
        /*0064*/ 	.byte	0x00, 0xf5, 0x21, 0x00


	//----- nvinfo : EIATTR_SPARSE_MMA_MASK
	.align		4
.L_442:
        /*0068*/ 	.byte	0x03, 0x50
        /*006a*/ 	.short	0x0000


	//----- nvinfo : EIATTR_MAXREG_COUNT
	.align		4
        /*006c*/ 	.byte	0x03, 0x1b
        /*006e*/ 	.short	0x00ff


	//----- nvinfo : EIATTR_MERCURY_ISA_VERSION
	.align		4
        /*0070*/ 	.byte	0x03, 0x5f
        /*0072*/ 	.short	0x0101


	//----- nvinfo : EIATTR_VRC_CTA_INIT_COUNT
	.align		4
        /*0074*/ 	.byte	0x02, 0x4a
	.zero		1
	.zero		1


	//----- nvinfo : EIATTR_EXIT_INSTR_OFFSETS
	.align		4
        /*0078*/ 	.byte	0x04, 0x1c
        /*007a*/ 	.short	(.L_444 - .L_443)


	//   ....[0]....
.L_443:
        /*007c*/ 	.word	0x000000d0


	//   ....[1]....
        /*0080*/ 	.word	0x00000be0


	//----- nvinfo : EIATTR_CBANK_PARAM_SIZE
	.align		4
.L_444:
        /*0084*/ 	.byte	0x03, 0x19
        /*0086*/ 	.short	0x0024


	//----- nvinfo : EIATTR_PARAM_CBANK
	.align		4
        /*0088*/ 	.byte	0x04, 0x0a
        /*008a*/ 	.short	(.L_446 - .L_445)
	.align		4
.L_445:
        /*008c*/ 	.word	index@(.nv.constant0._Z24matmul_backward_kernel_APKfS0_Pfiii)
        /*0090*/ 	.short	0x0380
        /*0092*/ 	.short	0x0024


	//----- nvinfo : EIATTR_SW_WAR
	.align		4
.L_446:
        /*0094*/ 	.byte	0x04, 0x36
        /*0096*/ 	.short	(.L_448 - .L_447)
.L_447:
        /*0098*/ 	.word	0x00000008
.L_448:


//--------------------- .nv.info._Z19backward_mul_kernelPKfS0_S0_PfS1_i --------------------------
	.section	.nv.info._Z19backward_mul_kernelPKfS0_S0_PfS1_i,"",@"SHT_CUDA_INFO"
	.sectionflags	@""
	.align	4


	//----- nvinfo : EIATTR_CUDA_API_VERSION
	.align		4
        /*0000*/ 	.byte	0x04, 0x37
        /*0002*/ 	.short	(.L_450 - .L_449)
.L_449:
        /*0004*/ 	.word	0x00000082


	//----- nvinfo : EIATTR_KPARAM_INFO
	.align		4
.L_450:
        /*0008*/ 	.byte	0x04, 0x17
        /*000a*/ 	.short	(.L_452 - .L_451)
.L_451:
        /*000c*/ 	.word	0x00000000
        /*0010*/ 	.short	0x0005
        /*0012*/ 	.short	0x0028
        /*0014*/ 	.byte	0x00, 0xf0, 0x11, 0x00


	//----- nvinfo : EIATTR_KPARAM_INFO
	.align		4
.L_452:
        /*0018*/ 	.byte	0x04, 0x17
        /*001a*/ 	.short	(.L_454 - .L_453)
.L_453:
        /*001c*/ 	.word	0x00000000
        /*0020*/ 	.short	0x0004
        /*0022*/ 	.short	0x0020
        /*0024*/ 	.byte	0x00, 0xf5, 0x21, 0x00


	//----- nvinfo : EIATTR_KPARAM_INFO
	.align		4
.L_454:
        /*0028*/ 	.byte	0x04, 0x17
        /*002a*/ 	.short	(.L_456 - .L_455)
.L_455:
        /*002c*/ 	.word	0x00000000
        /*0030*/ 	.short	0x0003
        /*0032*/ 	.short	0x0018
        /*0034*/ 	.byte	0x00, 0xf5, 0x21, 0x00


	//----- nvinfo : EIATTR_KPARAM_INFO
	.align		4
.L_456:
        /*0038*/ 	.byte	0x04, 0x17
        /*003a*/ 	.short	(.L_458 - .L_457)
.L_457:
        /*003c*/ 	.word	0x00000000
        /*0040*/ 	.short	0x0002
        /*0042*/ 	.short	0x0010
        /*0044*/ 	.byte	0x00, 0xf5, 0x21, 0x00


	//----- nvinfo : EIATTR_KPARAM_INFO
	.align		4
.L_458:
        /*0048*/ 	.byte	0x04, 0x17
        /*004a*/ 	.short	(.L_460 - .L_459)
.L_459:
        /*004c*/ 	.word	0x00000000
        /*0050*/ 	.short	0x0001
        /*0052*/ 	.short	0x0008
        /*0054*/ 	.byte	0x00, 0xf5, 0x21, 0x00


	//----- nvinfo : EIATTR_KPARAM_INFO
	.align		4
.L_460:
        /*0058*/ 	.byte	0x04, 0x17
        /*005a*/ 	.short	(.L_462 - .L_461)
.L_461:
        /*005c*/ 	.word	0x00000000
        /*0060*/ 	.short	0x0000
        /*0062*/ 	.short	0x0000
        /*0064*/ 	.byte	0x00, 0xf5, 0x21, 0x00


	//----- nvinfo : EIATTR_SPARSE_MMA_MASK
	.align		4
.L_462:
        /*0068*/ 	.byte	0x03, 0x50
        /*006a*/ 	.short	0x0000


	//----- nvinfo : EIATTR_MAXREG_COUNT
	.align		4
        /*006c*/ 	.byte	0x03, 0x1b
        /*006e*/ 	.short	0x00ff


	//----- nvinfo : EIATTR_MERCURY_ISA_VERSION
	.align		4
        /*0070*/ 	.byte	0x03, 0x5f
        /*0072*/ 	.short	0x0101


	//----- nvinfo : EIATTR_VRC_CTA_INIT_COUNT
	.align		4
        /*0074*/ 	.byte	0x02, 0x4a
	.zero		1
	.zero		1


	//----- nvinfo : EIATTR_EXIT_INSTR_OFFSETS
	.align		4
        /*0078*/ 	.byte	0x04, 0x1c
        /*007a*/ 	.short	(.L_464 - .L_463)


	//   ....[0]....
.L_463:
        /*007c*/ 	.word	0x00000070


	//   ....[1]....
        /*0080*/ 	.word	0x000001b0


	//----- nvinfo : EIATTR_CBANK_PARAM_SIZE
	.align		4
.L_464:
        /*0084*/ 	.byte	0x03, 0x19
        /*0086*/ 	.short	0x002c


	//----- nvinfo : EIATTR_PARAM_CBANK
	.align		4
        /*0088*/ 	.byte	0x04, 0x0a
        /*008a*/ 	.short	(.L_466 - .L_465)
	.align		4
.L_465:
        /*008c*/ 	.word	index@(.nv.constant0._Z19backward_mul_kernelPKfS0_S0_PfS1_i)
        /*0090*/ 	.short	0x0380
        /*0092*/ 	.short	0x002c


	//----- nvinfo : EIATTR_SW_WAR
	.align		4
.L_466:
        /*0094*/ 	.byte	0x04, 0x36
        /*0096*/ 	.short	(.L_468 - .L_467)
.L_467:
        /*0098*/ 	.word	0x00000008
.L_468:


//--------------------- .nv.info._Z18forward_mul_kernelPKfS0_Pfi --------------------------
	.section	.nv.info._Z18forward_mul_kernelPKfS0_Pfi,"",@"SHT_CUDA_INFO"
	.sectionflags	@""
	.align	4


	//----- nvinfo : EIATTR_CUDA_API_VERSION
	.align		4
        /*0000*/ 	.byte	0x04, 0x37
        /*0002*/ 	.short	(.L_470 - .L_469)
.L_469:
        /*0004*/ 	.word	0x00000082


	//----- nvinfo : EIATTR_KPARAM_INFO
	.align		4
.L_470:
        /*0008*/ 	.byte	0x04, 0x17
        /*000a*/ 	.short	(.L_472 - .L_471)
.L_471:
        /*000c*/ 	.word	0x00000000
        /*0010*/ 	.short	0x0003
        /*0012*/ 	.short	0x0018
        /*0014*/ 	.byte	0x00, 0xf0, 0x11, 0x00


	//----- nvinfo : EIATTR_KPARAM_INFO
	.align		4
.L_472:
        /*0018*/ 	.byte	0x04, 0x17
        /*001a*/ 	.short	(.L_474 - .L_473)
.L_473:
        /*001c*/ 	.word	0x00000000
        /*0020*/ 	.short	0x0002
        /*0022*/ 	.short	0x0010
        /*0024*/ 	.byte	0x00, 0xf5, 0x21, 0x00


	//----- nvinfo : EIATTR_KPARAM_INFO
	.align		4
.L_474:
        /*0028*/ 	.byte	0x04, 0x17
        /*002a*/ 	.short	(.L_476 - .L_475)
.L_475:
        /*002c*/ 	.word	0x00000000
        /*0030*/ 	.short	0x0001
        /*0032*/ 	.short	0x0008
        /*0034*/ 	.byte	0x00, 0xf5, 0x21, 0x00


	//----- nvinfo : EIATTR_KPARAM_INFO
	.align		4
.L_476:
        /*0038*/ 	.byte	0x04, 0x17
        /*003a*/ 	.short	(.L_478 - .L_477)
.L_477:
        /*003c*/ 	.word	0x00000000
        /*0040*/ 	.short	0x0000
        /*0042*/ 	.short	0x0000
        /*0044*/ 	.byte	0x00, 0xf5, 0x21, 0x00


	//----- nvinfo : EIATTR_SPARSE_MMA_MASK
	.align		4
.L_478:
        /*0048*/ 	.byte	0x03, 0x50
        /*004a*/ 	.short	0x0000


	//----- nvinfo : EIATTR_MAXREG_COUNT
	.align		4
        /*004c*/ 	.byte	0x03, 0x1b
        /*004e*/ 	.short	0x00ff


	//----- nvinfo : EIATTR_MERCURY_ISA_VERSION
	.align		4
        /*0050*/ 	.byte	0x03, 0x5f
        /*0052*/ 	.short	0x0101


	//----- nvinfo : EIATTR_VRC_CTA_INIT_COUNT
	.align		4
        /*0054*/ 	.byte	0x02, 0x4a
	.zero		1
	.zero		1


	//----- nvinfo : EIATTR_EXIT_INSTR_OFFSETS
	.align		4
        /*0058*/ 	.byte	0x04, 0x1c
        /*005a*/ 	.short	(.L_480 - .L_479)


	//   ....[0]....
.L_479:
        /*005c*/ 	.word	0x00000070


	//   ....[1]....
        /*0060*/ 	.word	0x00000130


	//----- nvinfo : EIATTR_CBANK_PARAM_SIZE
	.align		4
.L_480:
        /*0064*/ 	.byte	0x03, 0x19
        /*0066*/ 	.short	0x001c


	//----- nvinfo : EIATTR_PARAM_CBANK
	.align		4
        /*0068*/ 	.byte	0x04, 0x0a
        /*006a*/ 	.short	(.L_482 - .L_481)
	.align		4
.L_481:
        /*006c*/ 	.word	index@(.nv.constant0._Z18forward_mul_kernelPKfS0_Pfi)
        /*0070*/ 	.short	0x0380
        /*0072*/ 	.short	0x001c


	//----- nvinfo : EIATTR_SW_WAR
	.align		4
.L_482:
        /*0074*/ 	.byte	0x04, 0x36
        /*0076*/ 	.short	(.L_484 - .L_483)
.L_483:
        /*0078*/ 	.word	0x00000008
.L_484:


//--------------------- .nv.info._Z19backward_add_kernelPKfPfS1_i --------------------------
	.section	.nv.info._Z19backward_add_kernelPKfPfS1_i,"",@"SHT_CUDA_INFO"
	.sectionflags	@""
	.align	4


	//----- nvinfo : EIATTR_CUDA_API_VERSION
	.align		4
        /*0000*/ 	.byte	0x04, 0x37
        /*0002*/ 	.short	(.L_486 - .L_485)
.L_485:
        /*0004*/ 	.word	0x00000082


	//----- nvinfo : EIATTR_KPARAM_INFO
	.align		4
.L_486:
        /*0008*/ 	.byte	0x04, 0x17
        /*000a*/ 	.short	(.L_488 - .L_487)
.L_487:
        /*000c*/ 	.word	0x00000000
        /*0010*/ 	.short	0x0003
        /*0012*/ 	.short	0x0018
        /*0014*/ 	.byte	0x00, 0xf0, 0x11, 0x00


	//----- nvinfo : EIATTR_KPARAM_INFO
	.align		4
.L_488:
        /*0018*/ 	.byte	0x04, 0x17
        /*001a*/ 	.short	(.L_490 - .L_489)
.L_489:
        /*001c*/ 	.word	0x00000000
        /*0020*/ 	.short	0x0002
        /*0022*/ 	.short	0x0010
        /*0024*/ 	.byte	0x00, 0xf5, 0x21, 0x00


	//----- nvinfo : EIATTR_KPARAM_INFO
	.align		4
.L_490:
        /*0028*/ 	.byte	0x04, 0x17
        /*002a*/ 	.short	(.L_492 - .L_491)
.L_491:
        /*002c*/ 	.word	0x00000000
        /*0030*/ 	.short	0x0001
        /*0032*/ 	.short	0x0008
        /*0034*/ 	.byte	0x00, 0xf5, 0x21, 0x00


	//----- nvinfo : EIATTR_KPARAM_INFO
	.align		4
.L_492:
        /*0038*/ 	.byte	0x04, 0x17
        /*003a*/ 	.short	(.L_494 - .L_493)
.L_493:
        /*003c*/ 	.word	0x00000000
        /*0040*/ 	.short	0x0000
        /*0042*/ 	.short	0x0000
        /*0044*/ 	.byte	0x00, 0xf5, 0x21, 0x00


	//----- nvinfo : EIATTR_SPARSE_MMA_MASK
	.align		4
.L_494:
        /*0048*/ 	.byte	0x03, 0x50
        /*004a*/ 	.short	0x0000


	//----- nvinfo : EIATTR_MAXREG_COUNT
	.align		4
        /*004c*/ 	.byte	0x03, 0x1b
        /*004e*/ 	.short	0x00ff


	//----- nvinfo : EIATTR_MERCURY_ISA_VERSION
	.align		4
        /*0050*/ 	.byte	0x03, 0x5f
        /*0052*/ 	.short	0x0101


	//----- nvinfo : EIATTR_VRC_CTA_INIT_COUNT
	.align		4
        /*0054*/ 	.byte	0x02, 0x4a
	.zero		1
	.zero		1


	//----- nvinfo : EIATTR_EXIT_INSTR_OFFSETS
	.align		4
        /*0058*/ 	.byte	0x04, 0x1c
        /*005a*/ 	.short	(.L_496 - .L_495)


	//   ....[0]....
.L_495:
        /*005c*/ 	.word	0x00000070


	//   ....[1]....
        /*0060*/ 	.word	0x00000130


	//----- nvinfo : EIATTR_CBANK_PARAM_SIZE
	.align		4
.L_496:
        /*0064*/ 	.byte	0x03, 0x19
        /*0066*/ 	.short	0x001c


	//----- nvinfo : EIATTR_PARAM_CBANK
	.align		4
        /*0068*/ 	.byte	0x04, 0x0a
        /*006a*/ 	.short	(.L_498 - .L_497)
	.align		4
.L_497:
        /*006c*/ 	.word	index@(.nv.constant0._Z19backward_add_kernelPKfPfS1_i)
        /*0070*/ 	.short	0x0380
        /*0072*/ 	.short	0x001c


	//----- nvinfo : EIATTR_SW_WAR
	.align		4
.L_498:
        /*0074*/ 	.byte	0x04, 0x36
        /*0076*/ 	.short	(.L_500 - .L_499)
.L_499:
        /*0078*/ 	.word	0x00000008
.L_500:


//--------------------- .nv.info._Z18forward_add_kernelPKfS0_Pfi --------------------------
	.section	.nv.info._Z18forward_add_kernelPKfS0_Pfi,"",@"SHT_CUDA_INFO"
	.sectionflags	@""
	.align	4


	//----- nvinfo : EIATTR_CUDA_API_VERSION
	.align		4
        /*0000*/ 	.byte	0x04, 0x37
        /*0002*/ 	.short	(.L_502 - .L_501)
.L_501:
        /*0004*/ 	.word	0x00000082


	//----- nvinfo : EIATTR_KPARAM_INFO
	.align		4
.L_502:
        /*0008*/ 	.byte	0x04, 0x17
        /*000a*/ 	.short	(.L_504 - .L_503)
.L_503:
        /*000c*/ 	.word	0x00000000
        /*0010*/ 	.short	0x0003
        /*0012*/ 	.short	0x0018
        /*0014*/ 	.byte	0x00, 0xf0, 0x11, 0x00


	//----- nvinfo : EIATTR_KPARAM_INFO
	.align		4
.L_504:
        /*0018*/ 	.byte	0x04, 0x17
        /*001a*/ 	.short	(.L_506 - .L_505)
.L_505:
        /*001c*/ 	.word	0x00000000
        /*0020*/ 	.short	0x0002
        /*0022*/ 	.short	0x0010
        /*0024*/ 	.byte	0x00, 0xf5, 0x21, 0x00


	//----- nvinfo : EIATTR_KPARAM_INFO
	.align		4
.L_506:
        /*0028*/ 	.byte	0x04, 0x17
        /*002a*/ 	.short	(.L_508 - .L_507)
.L_507:
        /*002c*/ 	.word	0x00000000
        /*0030*/ 	.short	0x0001
        /*0032*/ 	.short	0x0008
        /*0034*/ 	.byte	0x00, 0xf5, 0x21, 0x00


	//----- nvinfo : EIATTR_KPARAM_INFO
	.align		4
.L_508:
        /*0038*/ 	.byte	0x04, 0x17
        /*003a*/ 	.short	(.L_510 - .L_509)
.L_509:
        /*003c*/ 	.word	0x00000000
        /*0040*/ 	.short	0x0000
        /*0042*/ 	.short	0x0000
        /*0044*/ 	.byte	0x00, 0xf5, 0x21, 0x00


	//----- nvinfo : EIATTR_SPARSE_MMA_MASK
	.align		4
.L_510:
        /*0048*/ 	.byte	0x03, 0x50
        /*004a*/ 	.short	0x0000


	//----- nvinfo : EIATTR_MAXREG_COUNT
	.align		4
        /*004c*/ 	.byte	0x03, 0x1b
        /*004e*/ 	.short	0x00ff


	//----- nvinfo : EIATTR_MERCURY_ISA_VERSION
	.align		4
        /*0050*/ 	.byte	0x03, 0x5f
        /*0052*/ 	.short	0x0101


	//----- nvinfo : EIATTR_VRC_CTA_INIT_COUNT
	.align		4
        /*0054*/ 	.byte	0x02, 0x4a
	.zero		1
	.zero		1


	//----- nvinfo : EIATTR_EXIT_INSTR_OFFSETS
	.align		4
        /*0058*/ 	.byte	0x04, 0x1c
        /*005a*/ 	.short	(.L_512 - .L_511)


	//   ....[0]....
.L_511:
        /*005c*/ 	.word	0x00000070


	//   ....[1]....
        /*0060*/ 	.word	0x00000130


	//----- nvinfo : EIATTR_CBANK_PARAM_SIZE
	.align		4
.L_512:
        /*0064*/ 	.byte	0x03, 0x19
        /*0066*/ 	.short	0x001c


	//----- nvinfo : EIATTR_PARAM_CBANK
	.align		4
        /*0068*/ 	.byte	0x04, 0x0a
        /*006a*/ 	.short	(.L_514 - .L_513)
	.align		4
.L_513:
        /*006c*/ 	.word	index@(.nv.constant0._Z18forward_add_kernelPKfS0_Pfi)
        /*0070*/ 	.short	0x0380
        /*0072*/ 	.short	0x001c


	//----- nvinfo : EIATTR_SW_WAR
	.align		4
.L_514:
        /*0074*/ 	.byte	0x04, 0x36
        /*0076*/ 	.short	(.L_516 - .L_515)
.L_515:
        /*0078*/ 	.word	0x00000008
.L_516:


//--------------------- .nv.callgraph             --------------------------
	.section	.nv.callgraph,"",@"SHT_CUDA_CALLGRAPH"
	.align	4
	.sectionentsize	8
	.align		4
        /*0000*/ 	.word	0x00000000
	.align		4
        /*0004*/ 	.word	0xffffffff
	.align		4
        /*0008*/ 	.word	0x00000000
	.align		4
        /*000c*/ 	.word	0xfffffffe
	.align		4
        /*0010*/ 	.word	0x00000000
	.align		4
        /*0014*/ 	.word	0xfffffffd
	.align		4
        /*0018*/ 	.word	0x00000000
	.align		4
        /*001c*/ 	.word	0xfffffffc


//--------------------- .nv.constant4             --------------------------
	.section	.nv.constant4,"a",@progbits
	.align	8
	.align		8
.nv.constant4:
        /*0000*/ 	.dword	_ZN34_INTERNAL_aaba42f5_4_k_cu_122c16524cuda3std3__45__cpo5beginE
	.align		8
        /*0008*/ 	.dword	_ZN34_INTERNAL_aaba42f5_4_k_cu_122c16524cuda3std3__45__cpo3endE
	.align		8
        /*0010*/ 	.dword	_ZN34_INTERNAL_aaba42f5_4_k_cu_122c16524cuda3std3__45__cpo6cbeginE
	.align		8
        /*0018*/ 	.dword	_ZN34_INTERNAL_aaba42f5_4_k_cu_122c16524cuda3std3__45__cpo4cendE
	.align		8
        /*0020*/ 	.dword	_ZN34_INTERNAL_aaba42f5_4_k_cu_122c16524cuda3std3__45__cpo6rbeginE
	.align		8
        /*0028*/ 	.dword	_ZN34_INTERNAL_aaba42f5_4_k_cu_122c16524cuda3std3__45__cpo4rendE
	.align		8
        /*0030*/ 	.dword	_ZN34_INTERNAL_aaba42f5_4_k_cu_122c16524cuda3std3__45__cpo7crbeginE
	.align		8
        /*0038*/ 	.dword	_ZN34_INTERNAL_aaba42f5_4_k_cu_122c16524cuda3std3__45__cpo5crendE
	.align		8
        /*0040*/ 	.dword	_ZN34_INTERNAL_aaba42f5_4_k_cu_122c16524cuda3std3__436_GLOBAL__N__aaba42f5_4_k_cu_122c16526ignoreE
	.align		8
        /*0048*/ 	.dword	_ZN34_INTERNAL_aaba42f5_4_k_cu_122c16524cuda3std3__419piecewise_constructE
	.align		8
        /*0050*/ 	.dword	_ZN34_INTERNAL_aaba42f5_4_k_cu_122c16524cuda3std3__48in_placeE
	.align		8
        /*0058*/ 	.dword	_ZN34_INTERNAL_aaba42f5_4_k_cu_122c16524cuda3std3__420unreachable_sentinelE
	.align		8
        /*0060*/ 	.dword	_ZN34_INTERNAL_aaba42f5_4_k_cu_122c16524cuda3std3__47nulloptE
	.align		8
        /*0068*/ 	.dword	_ZN34_INTERNAL_aaba42f5_4_k_cu_122c16524cuda3std3__48unexpectE
	.align		8
        /*0070*/ 	.dword	_ZN34_INTERNAL_aaba42f5_4_k_cu_122c16524cuda3std6ranges3__45__cpo4swapE
	.align		8
        /*0078*/ 	.dword	_ZN34_INTERNAL_aaba42f5_4_k_cu_122c16524cuda3std6ranges3__45__cpo9iter_moveE
	.align		8
        /*0080*/ 	.dword	_ZN34_INTERNAL_aaba42f5_4_k_cu_122c16524cuda3std6ranges3__45__cpo5beginE
	.align		8
        /*0088*/ 	.dword	_ZN34_INTERNAL_aaba42f5_4_k_cu_122c16524cuda3std6ranges3__45__cpo3endE
	.align		8
        /*0090*/ 	.dword	_ZN34_INTERNAL_aaba42f5_4_k_cu_122c16524cuda3std6ranges3__45__cpo6cbeginE
	.align		8
        /*0098*/ 	.dword	_ZN34_INTERNAL_aaba42f5_4_k_cu_122c16524cuda3std6ranges3__45__cpo4cendE
	.align		8
        /*00a0*/ 	.dword	_ZN34_INTERNAL_aaba42f5_4_k_cu_122c16524cuda3std6ranges3__45__cpo7advanceE
	.align		8
        /*00a8*/ 	.dword	_ZN34_INTERNAL_aaba42f5_4_k_cu_122c16524cuda3std6ranges3__45__cpo9iter_swapE
	.align		8
        /*00b0*/ 	.dword	_ZN34_INTERNAL_aaba42f5_4_k_cu_122c16524cuda3std6ranges3__45__cpo4nextE
	.align		8
        /*00b8*/ 	.dword	_ZN34_INTERNAL_aaba42f5_4_k_cu_122c16524cuda3std6ranges3__45__cpo4prevE
	.align		8
        /*00c0*/ 	.dword	_ZN34_INTERNAL_aaba42f5_4_k_cu_122c16524cuda3std6ranges3__45__cpo4dataE
	.align		8
        /*00c8*/ 	.dword	_ZN34_INTERNAL_aaba42f5_4_k_cu_122c16524cuda3std6ranges3__45__cpo5cdataE
	.align		8
        /*00d0*/ 	.dword	_ZN34_INTERNAL_aaba42f5_4_k_cu_122c16524cuda3std6ranges3__45__cpo4sizeE
	.align		8
        /*00d8*/ 	.dword	_ZN34_INTERNAL_aaba42f5_4_k_cu_122c16524cuda3std6ranges3__45__cpo5ssizeE
	.align		8
        /*00e0*/ 	.dword	_ZN34_INTERNAL_aaba42f5_4_k_cu_122c16524cuda3std6ranges3__45__cpo8distanceE
	.align		8
        /*00e8*/ 	.dword	_ZN34_INTERNAL_aaba42f5_4_k_cu_122c16526thrust24THRUST_300001_SM_1000_NS8cuda_cub3parE
	.align		8
        /*00f0*/ 	.dword	_ZN34_INTERNAL_aaba42f5_4_k_cu_122c16526thrust24THRUST_300001_SM_1000_NS8cuda_cub10par_nosyncE
	.align		8
        /*00f8*/ 	.dword	_ZN34_INTERNAL_aaba42f5_4_k_cu_122c16526thrust24THRUST_300001_SM_1000_NS6system6detail10sequential3seqE
	.align		8
        /*0100*/ 	.dword	_ZN34_INTERNAL_aaba42f5_4_k_cu_122c16526thrust24THRUST_300001_SM_1000_NS12placeholders2_1E
	.align		8
        /*0108*/ 	.dword	_ZN34_INTERNAL_aaba42f5_4_k_cu_122c16526thrust24THRUST_300001_SM_1000_NS12placeholders2_2E
	.align		8
        /*0110*/ 	.dword	_ZN34_INTERNAL_aaba42f5_4_k_cu_122c16526thrust24THRUST_300001_SM_1000_NS12placeholders2_3E
	.align		8
        /*0118*/ 	.dword	_ZN34_INTERNAL_aaba42f5_4_k_cu_122c16526thrust24THRUST_300001_SM_1000_NS12placeholders2_4E
	.align		8
        /*0120*/ 	.dword	_ZN34_INTERNAL_aaba42f5_4_k_cu_122c16526thrust24THRUST_300001_SM_1000_NS12placeholders2_5E
	.align		8
        /*0128*/ 	.dword	_ZN34_INTERNAL_aaba42f5_4_k_cu_122c16526thrust24THRUST_300001_SM_1000_NS12placeholders2_6E
	.align		8
        /*0130*/ 	.dword	_ZN34_INTERNAL_aaba42f5_4_k_cu_122c16526thrust24THRUST_300001_SM_1000_NS12placeholders2_7E
	.align		8
        /*0138*/ 	.dword	_ZN34_INTERNAL_aaba42f5_4_k_cu_122c16526thrust24THRUST_300001_SM_1000_NS12placeholders2_8E
	.align		8
        /*0140*/ 	.dword	_ZN34_INTERNAL_aaba42f5_4_k_cu_122c16526thrust24THRUST_300001_SM_1000_NS12placeholders2_9E
	.align		8
        /*0148*/ 	.dword	_ZN34_INTERNAL_aaba42f5_4_k_cu_122c16526thrust24THRUST_300001_SM_1000_NS12placeholders3_10E
	.align		8
        /*0150*/ 	.dword	_ZN34_INTERNAL_aaba42f5_4_k_cu_122c16526thrust24THRUST_300001_SM_1000_NS3seqE


//--------------------- .text._ZN3cub18CUB_300001_SM_10006detail6reduce28DeviceReduceSingleTileKernelINS2_10policy_hubIfyN4cuda3std3__44plusIfEEE10Policy1000EPfSC_iS9_ffNS7_10__identityEEEvT0_T1_T2_T3_T4_T6_ --------------------------
	.section	.text._ZN3cub18CUB_300001_SM_10006detail6reduce28DeviceReduceSingleTileKernelINS2_10policy_hubIfyN4cuda3std3__44plusIfEEE10Policy1000EPfSC_iS9_ffNS7_10__identityEEEvT0_T1_T2_T3_T4_T6_,"ax",@progbits
	.align	128
        .global         _ZN3cub18CUB_300001_SM_10006detail6reduce28DeviceReduceSingleTileKernelINS2_10policy_hubIfyN4cuda3std3__44plusIfEEE10Policy1000EPfSC_iS9_ffNS7_10__identityEEEvT0_T1_T2_T3_T4_T6_
        .type           _ZN3cub18CUB_300001_SM_10006detail6reduce28DeviceReduceSingleTileKernelINS2_10policy_hubIfyN4cuda3std3__44plusIfEEE10Policy1000EPfSC_iS9_ffNS7_10__identityEEEvT0_T1_T2_T3_T4_T6_,@function
        .size           _ZN3cub18CUB_300001_SM_10006detail6reduce28DeviceReduceSingleTileKernelINS2_10policy_hubIfyN4cuda3std3__44plusIfEEE10Policy1000EPfSC_iS9_ffNS7_10__identityEEEvT0_T1_T2_T3_T4_T6_,(.L_x_260 - _ZN3cub18CUB_300001_SM_10006detail6reduce28DeviceReduceSingleTileKernelINS2_10policy_hubIfyN4cuda3std3__44plusIfEEE10Policy1000EPfSC_iS9_ffNS7_10__identityEEEvT0_T1_T2_T3_T4_T6_)
        .other          _ZN3cub18CUB_300001_SM_10006detail6reduce28DeviceReduceSingleTileKernelINS2_10policy_hubIfyN4cuda3std3__44plusIfEEE10Policy1000EPfSC_iS9_ffNS7_10__identityEEEvT0_T1_T2_T3_T4_T6_,@"STO_CUDA_ENTRY STV_DEFAULT"
_ZN3cub18CUB_300001_SM_10006detail6reduce28DeviceReduceSingleTileKernelINS2_10policy_hubIfyN4cuda3std3__44plusIfEEE10Policy1000EPfSC_iS9_ffNS7_10__identityEEEvT0_T1_T2_T3_T4_T6_:
.text._ZN3cub18CUB_300001_SM_10006detail6reduce28DeviceReduceSingleTileKernelINS2_10policy_hubIfyN4cuda3std3__44plusIfEEE10Policy1000EPfSC_iS9_ffNS7_10__identityEEEvT0_T1_T2_T3_T4_T6_:
[----:B------:R-:W-:Y:S01]  /*0000*/  LDC R1, c[0x0][0x37c] ;  /* 0x0000df00ff017b82 */ /* 0x000fe20000000800 */
[----:B------:R-:W0:Y:S01]  /*0010*/  LDCU UR4, c[0x0][0x390] ;  /* 0x00007200ff0477ac */ /* 0x000e220008000800 */
[----:B------:R-:W1:Y:S01]  /*0020*/  LDCU.64 UR6, c[0x0][0x358] ;  /* 0x00006b00ff0677ac */ /* 0x000e620008000a00 */
[----:B0-----:R-:W-:-:S04]  /*0030*/  MOV R20, UR4 ;  /* 0x0000000400147c02 */ /* 0x001fc80008000f00 */
[----:B------:R-:W-:-:S13]  /*0040*/  ISETP.NE.AND P0, PT, R20, RZ, PT ;  /* 0x000000ff1400720c */ /* 0x000fda0003f05270 */
[----:B-1----:R-:W-:Y:S05]  /*0050*/  @P0 BRA `(.L_x_0) ;  /* 0x00000000001c0947 */ /* 0x002fea0003800000 */
[----:B------:R-:W0:Y:S02]  /*0060*/  S2R R0, SR_TID.X ;  /* 0x0000000000007919 */ /* 0x000e240000002100 */
[----:B0-----:R-:W-:-:S13]  /*0070*/  ISETP.NE.AND P0, PT, R0, RZ, PT ;  /* 0x000000ff0000720c */ /* 0x001fda0003f05270 */
[----:B------:R-:W-:Y:S05]  /*0080*/  @P0 EXIT ;  /* 0x000000000000094d */ /* 0x000fea0003800000 */
[----:B------:R-:W0:Y:S08]  /*0090*/  LDC R5, c[0x0][0x398] ;  /* 0x0000e600ff057b82 */ /* 0x000e300000000800 */
[----:B------:R-:W0:Y:S02]  /*00a0*/  LDC.64 R2, c[0x0][0x388] ;  /* 0x0000e200ff027b82 */ /* 0x000e240000000a00 */
[----:B0-----:R-:W-:Y:S01]  /*00b0*/  STG.E desc[UR6][R2.64], R5 ;  /* 0x0000000502007986 */ /* 0x001fe2000c101906 */
[----:B------:R-:W-:Y:S05]  /*00c0*/  EXIT ;  /* 0x000000000000794d */ /* 0x000fea0003800000 */
.L_x_0:
[----:B------:R-:W0:Y:S01]  /*00d0*/  LDCU UR4, c[0x0][0x380] ;  /* 0x00007000ff0477ac */ /* 0x000e220008000800 */
[----:B------:R-:W-:Y:S01]  /*00e0*/  BSSY.RECONVERGENT B0, `(.L_x_1) ;  /* 0x00003ca000007945 */ /* 0x000fe20003800200 */
[----:B0-----:R-:W-:-:S09]  /*00f0*/  ULOP3.LUT UP0, URZ, UR4, 0xf, URZ, 0xc0, !UPT ;  /* 0x0000000f04ff7892 */ /* 0x001fd2000f80c0ff */
[----:B------:R-:W-:Y:S05]  /*0100*/  BRA.U UP0, `(.L_x_2) ;  /* 0x0000001d00607547 */ /* 0x000fea000b800000 */
[----:B------:R-:W-:-:S13]  /*0110*/  ISETP.GT.AND P0, PT, R20, 0xfff, PT ;  /* 0x00000fff1400780c */ /* 0x000fda0003f04270 */
[----:B------:R-:W-:Y:S05]  /*0120*/  @P0 BRA `(.L_x_3) ;  /* 0x0000000c00a80947 */ /* 0x000fea0003800000 */
[----:B------:R-:W0:Y:S01]  /*0130*/  S2R R9, SR_TID.X ;  /* 0x0000000000097919 */ /* 0x000e220000002100 */
[----:B------:R-:W-:Y:S01]  /*0140*/  BSSY.RECONVERGENT B1, `(.L_x_4) ;  /* 0x0000009000017945 */ /* 0x000fe20003800200 */
[----:B------:R-:W-:Y:S01]  /*0150*/  HFMA2 R0, -RZ, RZ, 0, 0 ;  /* 0x00000000ff007431 */ /* 0x000fe200000001ff */
[----:B0-----:R-:W-:Y:S02]  /*0160*/  ISETP.GE.AND P0, PT, R9, R20, PT ;  /* 0x000000140900720c */ /* 0x001fe40003f06270 */
[----:B------:R-:W-:-:S11]  /*0170*/  MOV R11, R9 ;  /* 0x00000009000b7202 */ /* 0x000fd60000000f00 */
[----:B------:R-:W-:Y:S05]  /*0180*/  @P0 BRA `(.L_x_5) ;  /* 0x0000000000100947 */ /* 0x000fea0003800000 */
[----:B------:R-:W0:Y:S02]  /*0190*/  LDC.64 R2, c[0x0][0x380] ;  /* 0x0000e000ff027b82 */ /* 0x000e240000000a00 */
[----:B0-----:R-:W-:-:S05]  /*01a0*/  IMAD.WIDE.U32 R2, R9, 0x4, R2 ;  /* 0x0000000409027825 */ /* 0x001fca00078e0002 */
[----:B------:R0:W5:Y:S01]  /*01b0*/  LDG.E.CONSTANT R0, desc[UR6][R2.64] ;  /* 0x0000000602007981 */ /* 0x000162000c1e9900 */
[----:B------:R-:W-:-:S07]  /*01c0*/  IADD3 R11, PT, PT, R9, 0x100, RZ ;  /* 0x00000100090b7810 */ /* 0x000fce0007ffe0ff */
.L_x_5:
[----:B------:R-:W-:Y:S05]  /*01d0*/  BSYNC.RECONVERGENT B1 ;  /* 0x0000000000017941 */ /* 0x000fea0003800200 */
.L_x_4:
[----:B------:R-:W-:Y:S01]  /*01e0*/  ISETP.GE.AND P0, PT, R11, R20, PT ;  /* 0x000000140b00720c */ /* 0x000fe20003f06270 */
[----:B------:R-:W-:-:S12]  /*01f0*/  BSSY.RECONVERGENT B1, `(.L_x_6) ;  /* 0x0000074000017945 */ /* 0x000fd80003800200 */
[----:B------:R-:W-:Y:S05]  /*0200*/  @P0 BRA `(.L_x_7) ;  /* 0x0000000400c80947 */ /* 0x000fea0003800000 */
[----:B0-----:R-:W-:Y:S01]  /*0210*/  LOP3.LUT R3, RZ, R11, RZ, 0x33, !PT ;  /* 0x0000000bff037212 */ /* 0x001fe200078e33ff */
[----:B------:R-:W-:Y:S03]  /*0220*/  BSSY.RECONVERGENT B2, `(.L_x_8) ;  /* 0x0000015000027945 */ /* 0x000fe60003800200 */
[----:B------:R-:W-:-:S04]  /*0230*/  IADD3 R4, PT, PT, R3, R20, RZ ;  /* 0x0000001403047210 */ /* 0x000fc80007ffe0ff */
[C---:B------:R-:W-:Y:S02]  /*0240*/  LOP3.LUT R2, R4.reuse, 0x300, RZ, 0xc0, !PT ;  /* 0x0000030004027812 */ /* 0x040fe400078ec0ff */
[----:B------:R-:W-:Y:S02]  /*0250*/  ISETP.GE.U32.AND P1, PT, R4, 0x300, PT ;  /* 0x000003000400780c */ /* 0x000fe40003f26070 */
[----:B------:R-:W-:-:S13]  /*0260*/  ISETP.NE.AND P0, PT, R2, 0x300, PT ;  /* 0x000003000200780c */ /* 0x000fda0003f05270 */
[----:B------:R-:W-:Y:S05]  /*0270*/  @!P0 BRA `(.L_x_9) ;  /* 0x00000000003c8947 */ /* 0x000fea0003800000 */
[----:B------:R-:W0:Y:S01]  /*0280*/  LDC.64 R2, c[0x0][0x380] ;  /* 0x0000e000ff027b82 */ /* 0x000e220000000a00 */
[----:B------:R-:W-:-:S04]  /*0290*/  LEA.HI R4, R4, 0x1, RZ, 0x18 ;  /* 0x0000000104047811 */ /* 0x000fc800078fc0ff */
[----:B------:R-:W-:-:S04]  /*02a0*/  LOP3.LUT R4, R4, 0x3, RZ, 0xc0, !PT ;  /* 0x0000000304047812 */ /* 0x000fc800078ec0ff */
[----:B------:R-:W-:Y:S01]  /*02b0*/  IADD3 R4, PT, PT, -R4, RZ, RZ ;  /* 0x000000ff04047210 */ /* 0x000fe20007ffe1ff */
[----:B0-----:R-:W-:-:S05]  /*02c0*/  IMAD.WIDE.U32 R2, R11, 0x4, R2 ;  /* 0x000000040b027825 */ /* 0x001fca00078e0002 */
[----:B------:R-:W-:-:S07]  /*02d0*/  MOV R5, R3 ;  /* 0x0000000300057202 */ /* 0x000fce0000000f00 */
.L_x_10:
[----:B------:R-:W-:-:S06]  /*02e0*/  MOV R3, R5 ;  /* 0x0000000500037202 */ /* 0x000fcc0000000f00 */
[----:B------:R0:W2:Y:S01]  /*02f0*/  LDG.E.CONSTANT R3, desc[UR6][R2.64] ;  /* 0x0000000602037981 */ /* 0x0000a2000c1e9900 */
[----:B------:R-:W-:Y:S01]  /*0300*/  IADD3 R4, PT, PT, R4, 0x1, RZ ;  /* 0x0000000104047810 */ /* 0x000fe20007ffe0ff */
[----:B------:R-:W-:-:S03]  /*0310*/  VIADD R11, R11, 0x100 ;  /* 0x000001000b0b7836 */ /* 0x000fc60000000000 */
[----:B------:R-:W-:Y:S02]  /*0320*/  ISETP.NE.AND P0, PT, R4, RZ, PT ;  /* 0x000000ff0400720c */ /* 0x000fe40003f05270 */
[----:B0-----:R-:W-:-:S04]  /*0330*/  IADD3 R2, P2, PT, R2, 0x400, RZ ;  /* 0x0000040002027810 */ /* 0x001fc80007f5e0ff */
[----:B------:R-:W-:Y:S01]  /*0340*/  IADD3.X R5, PT, PT, RZ, R5, RZ, P2, !PT ;  /* 0x00000005ff057210 */ /* 0x000fe200017fe4ff */
[----:B--2--5:R-:W-:-:S06]  /*0350*/  FADD R0, R3, R0 ;  /* 0x0000000003007221 */ /* 0x024fcc0000000000 */
[----:B------:R-:W-:Y:S05]  /*0360*/  @P0 BRA `(.L_x_10) ;  /* 0xfffffffc00dc0947 */ /* 0x000fea000383ffff */
.L_x_9:
[----:B------:R-:W-:Y:S05]  /*0370*/  BSYNC.RECONVERGENT B2 ;  /* 0x0000000000027941 */ /* 0x000fea0003800200 */
.L_x_8:
[----:B------:R-:W-:Y:S05]  /*0380*/  @!P1 BRA `(.L_x_7) ;  /* 0x0000000400689947 */ /* 0x000fea0003800000 */
[----:B------:R-:W-:Y:S01]  /*0390*/  IADD3 R2, PT, PT, -R11, R20, RZ ;  /* 0x000000140b027210 */ /* 0x000fe20007ffe1ff */
[----:B------:R-:W-:Y:S01]  /*03a0*/  BSSY.RECONVERGENT B2, `(.L_x_11) ;  /* 0x0000031000027945 */ /* 0x000fe20003800200 */
[----:B------:R-:W-:Y:S02]  /*03b0*/  PLOP3.LUT P0, PT, PT, PT, PT, 0x80, 0x8 ;  /* 0x000000000008781c */ /* 0x000fe40003f0f070 */
[----:B------:R-:W-:-:S13]  /*03c0*/  ISETP.GT.AND P1, PT, R2, 0xc00, PT ;  /* 0x00000c000200780c */ /* 0x000fda0003f24270 */
[----:B------:R-:W-:Y:S05]  /*03d0*/  @!P1 BRA `(.L_x_12) ;  /* 0x0000000000b49947 */ /* 0x000fea0003800000 */
[----:B------:R-:W-:Y:S02]  /*03e0*/  PLOP3.LUT P0, PT, PT, PT, PT, 0x8, 0x80 ;  /* 0x000000000080781c */ /* 0x000fe40003f0e170 */
[----:B------:R-:W-:-:S11]  /*03f0*/  IADD3 R8, PT, PT, R20, -0xc00, RZ ;  /* 0xfffff40014087810 */ /* 0x000fd60007ffe0ff */
.L_x_13:
[----:B------:R-:W0:Y:S01]  /*0400*/  LDC.64 R6, c[0x0][0x380] ;  /* 0x0000e000ff067b82 */ /* 0x000e220000000a00 */
[C---:B------:R-:W-:Y:S01]  /*0410*/  IADD3 R5, PT, PT, R11.reuse, 0x400, RZ ;  /* 0x000004000b057810 */ /* 0x040fe20007ffe0ff */
[----:B0-----:R-:W-:-:S05]  /*0420*/  IMAD.WIDE R24, R11, 0x4, R6 ;  /* 0x000000040b187825 */ /* 0x001fca00078e0206 */
[----:B------:R-:W2:Y:S04]  /*0430*/  LDG.E.CONSTANT R13, desc[UR6][R24.64] ;  /* 0x00000006180d7981 */ /* 0x000ea8000c1e9900 */
[----:B------:R-:W3:Y:S01]  /*0440*/  LDG.E.CONSTANT R10, desc[UR6][R24.64+0x400] ;  /* 0x00040006180a7981 */ /* 0x000ee2000c1e9900 */
[----:B------:R-:W-:-:S03]  /*0450*/  IMAD.WIDE R4, R5, 0x4, R6 ;  /* 0x0000000405047825 */ /* 0x000fc600078e0206 */
[----:B------:R-:W4:Y:S04]  /*0460*/  LDG.E.CONSTANT R12, desc[UR6][R24.64+0x800] ;  /* 0x00080006180c7981 */ /* 0x000f28000c1e9900 */
[----:B------:R-:W4:Y:S04]  /*0470*/  LDG.E.CONSTANT R17, desc[UR6][R24.64+0xc00] ;  /* 0x000c000618117981 */ /* 0x000f28000c1e9900 */
[----:B------:R-:W4:Y:S01]  /*0480*/  LDG.E.CONSTANT R16, desc[UR6][R4.64] ;  /* 0x0000000604107981 */ /* 0x000f22000c1e9900 */
[----:B------:R-:W-:-:S03]  /*0490*/  IADD3 R3, PT, PT, R11, 0x800, RZ ;  /* 0x000008000b037810 */ /* 0x000fc60007ffe0ff */
[----:B------:R-:W4:Y:S04]  /*04a0*/  LDG.E.CONSTANT R15, desc[UR6][R4.64+0x400] ;  /* 0x00040006040f7981 */ /* 0x000f28000c1e9900 */
[----:B------:R-:W4:Y:S01]  /*04b0*/  LDG.E.CONSTANT R14, desc[UR6][R4.64+0x800] ;  /* 0x00080006040e7981 */ /* 0x000f22000c1e9900 */
[----:B------:R-:W-:-:S03]  /*04c0*/  IMAD.WIDE R2, R3, 0x4, R6 ;  /* 0x0000000403027825 */ /* 0x000fc600078e0206 */
[----:B------:R-:W4:Y:S04]  /*04d0*/  LDG.E.CONSTANT R22, desc[UR6][R4.64+0xc00] ;  /* 0x000c000604167981 */ /* 0x000f28000c1e9900 */
[----:B------:R-:W4:Y:S01]  /*04e0*/  LDG.E.CONSTANT R21, desc[UR6][R2.64] ;  /* 0x0000000602157981 */ /* 0x000f22000c1e9900 */
[----:B------:R-:W-:-:S03]  /*04f0*/  IADD3 R23, PT, PT, R11, 0xc00, RZ ;  /* 0x00000c000b177810 */ /* 0x000fc60007ffe0ff */
[----:B------:R-:W4:Y:S04]  /*0500*/  LDG.E.CONSTANT R19, desc[UR6][R2.64+0x400] ;  /* 0x0004000602137981 */ /* 0x000f28000c1e9900 */
[----:B------:R-:W4:Y:S01]  /*0510*/  LDG.E.CONSTANT R18, desc[UR6][R2.64+0x800] ;  /* 0x0008000602127981 */ /* 0x000f22000c1e9900 */
[----:B------:R-:W-:-:S03]  /*0520*/  IMAD.WIDE R6, R23, 0x4, R6 ;  /* 0x0000000417067825 */ /* 0x000fc600078e0206 */
[----:B------:R-:W4:Y:S04]  /*0530*/  LDG.E.CONSTANT R26, desc[UR6][R2.64+0xc00] ;  /* 0x000c0006021a7981 */ /* 0x000f28000c1e9900 */
[----:B------:R-:W4:Y:S04]  /*0540*/  LDG.E.CONSTANT R25, desc[UR6][R6.64] ;  /* 0x0000000606197981 */ /* 0x000f28000c1e9900 */
[----:B------:R-:W4:Y:S04]  /*0550*/  LDG.E.CONSTANT R23, desc[UR6][R6.64+0x400] ;  /* 0x0004000606177981 */ /* 0x000f28000c1e9900 */
[----:B------:R-:W4:Y:S04]  /*0560*/  LDG.E.CONSTANT R24, desc[UR6][R6.64+0x800] ;  /* 0x0008000606187981 */ /* 0x000f28000c1e9900 */
[----:B------:R-:W4:Y:S01]  /*0570*/  LDG.E.CONSTANT R27, desc[UR6][R6.64+0xc00] ;  /* 0x000c0006061b7981 */ /* 0x000f22000c1e9900 */
[----:B------:R-:W-:-:S04]  /*0580*/  IADD3 R11, PT, PT, R11, 0x1000, RZ ;  /* 0x000010000b0b7810 */ /* 0x000fc80007ffe0ff */
[----:B------:R-:W-:Y:S01]  /*0590*/  ISETP.GE.AND P1, PT, R11, R8, PT ;  /* 0x000000080b00720c */ /* 0x000fe20003f26270 */
[----:B--2--5:R-:W-:-:S04]  /*05a0*/  FADD R13, R13, R0 ;  /* 0x000000000d0d7221 */ /* 0x024fc80000000000 */
[----:B---3--:R-:W-:-:S04]  /*05b0*/  FADD R13, R13, R10 ;  /* 0x0000000a0d0d7221 */ /* 0x008fc80000000000 */
[----:B----4-:R-:W-:-:S04]  /*05c0*/  FADD R12, R13, R12 ;  /* 0x0000000c0d0c7221 */ /* 0x010fc80000000000 */
[----:B------:R-:W-:-:S04]  /*05d0*/  FADD R17, R12, R17 ;  /* 0x000000110c117221 */ /* 0x000fc80000000000 */
        /* <DEDUP_REMOVED lines=11> */
[----:B------:R-:W-:Y:S01]  /*0690*/  FADD R0, R24, R27 ;  /* 0x0000001b18007221 */ /* 0x000fe20000000000 */
[----:B------:R-:W-:Y:S06]  /*06a0*/  @!P1 BRA `(.L_x_13) ;  /* 0xfffffffc00549947 */ /* 0x000fec000383ffff */
.L_x_12:
[----:B------:R-:W-:Y:S05]  /*06b0*/  BSYNC.RECONVERGENT B2 ;  /* 0x0000000000027941 */ /* 0x000fea0003800200 */
.L_x_11:
[----:B------:R-:W-:Y:S01]  /*06c0*/  IADD3 R2, PT, PT, -R11, R20, RZ ;  /* 0x000000140b027210 */ /* 0x000fe20007ffe1ff */
[----:B------:R-:W-:Y:S03]  /*06d0*/  BSSY.RECONVERGENT B2, `(.L_x_14) ;  /* 0x0000019000027945 */ /* 0x000fe60003800200 */
[----:B------:R-:W-:-:S13]  /*06e0*/  ISETP.GT.AND P1, PT, R2, 0x400, PT ;  /* 0x000004000200780c */ /* 0x000fda0003f24270 */
[----:B------:R-:W-:Y:S05]  /*06f0*/  @!P1 BRA `(.L_x_15) ;  /* 0x0000000000589947 */ /* 0x000fea0003800000 */
[----:B------:R-:W0:Y:S01]  /*0700*/  LDC.64 R4, c[0x0][0x380] ;  /* 0x0000e000ff047b82 */ /* 0x000e220000000a00 */
[C---:B------:R-:W-:Y:S02]  /*0710*/  VIADD R15, R11.reuse, 0x400 ;  /* 0x000004000b0f7836 */ /* 0x040fe40000000000 */
[----:B0-----:R-:W-:-:S05]  /*0720*/  IMAD.WIDE R2, R11, 0x4, R4 ;  /* 0x000000040b027825 */ /* 0x001fca00078e0204 */
[----:B------:R-:W2:Y:S04]  /*0730*/  LDG.E.CONSTANT R7, desc[UR6][R2.64] ;  /* 0x0000000602077981 */ /* 0x000ea8000c1e9900 */
[----:B------:R-:W3:Y:S01]  /*0740*/  LDG.E.CONSTANT R6, desc[UR6][R2.64+0x400] ;  /* 0x0004000602067981 */ /* 0x000ee2000c1e9900 */
[----:B------:R-:W-:-:S03]  /*0750*/  IMAD.WIDE R4, R15, 0x4, R4 ;  /* 0x000000040f047825 */ /* 0x000fc600078e0204 */
[----:B------:R-:W4:Y:S04]  /*0760*/  LDG.E.CONSTANT R13, desc[UR6][R2.64+0x800] ;  /* 0x00080006020d7981 */ /* 0x000f28000c1e9900 */
[----:B------:R-:W4:Y:S04]  /*0770*/  LDG.E.CONSTANT R15, desc[UR6][R2.64+0xc00] ;  /* 0x000c0006020f7981 */ /* 0x000f28000c1e9900 */
[----:B------:R-:W4:Y:S04]  /*0780*/  LDG.E.CONSTANT R17, desc[UR6][R4.64] ;  /* 0x0000000604117981 */ /* 0x000f28000c1e9900 */
[----:B------:R-:W4:Y:S04]  /*0790*/  LDG.E.CONSTANT R19, desc[UR6][R4.64+0x400] ;  /* 0x0004000604137981 */ /* 0x000f28000c1e9900 */
[----:B------:R-:W4:Y:S04]  /*07a0*/  LDG.E.CONSTANT R21, desc[UR6][R4.64+0x800] ;  /* 0x0008000604157981 */ /* 0x000f28000c1e9900 */
[----:B------:R-:W4:Y:S01]  /*07b0*/  LDG.E.CONSTANT R23, desc[UR6][R4.64+0xc00] ;  /* 0x000c000604177981 */ /* 0x000f22000c1e9900 */
[----:B------:R-:W-:-:S02]  /*07c0*/  PLOP3.LUT P0, PT, PT, PT, PT, 0x8, 0x80 ;  /* 0x000000000080781c */ /* 0x000fc40003f0e170 */
[----:B------:R-:W-:Y:S01]  /*07d0*/  IADD3 R11, PT, PT, R11, 0x800, RZ ;  /* 0x000008000b0b7810 */ /* 0x000fe20007ffe0ff */
[----:B--2--5:R-:W-:-:S04]  /*07e0*/  FADD R7, R0, R7 ;  /* 0x0000000700077221 */ /* 0x024fc80000000000 */
[----:B---3--:R-:W-:-:S04]  /*07f0*/  FADD R6, R7, R6 ;  /* 0x0000000607067221 */ /* 0x008fc80000000000 */
[----:B----4-:R-:W-:-:S04]  /*0800*/  FADD R6, R6, R13 ;  /* 0x0000000d06067221 */ /* 0x010fc80000000000 */
[----:B------:R-:W-:-:S04]  /*0810*/  FADD R6, R6, R15 ;  /* 0x0000000f06067221 */ /* 0x000fc80000000000 */
[----:B------:R-:W-:-:S04]  /*0820*/  FADD R6, R6, R17 ;  /* 0x0000001106067221 */ /* 0x000fc80000000000 */
[----:B------:R-:W-:-:S04]  /*0830*/  FADD R6, R6, R19 ;  /* 0x0000001306067221 */ /* 0x000fc80000000000 */
[----:B------:R-:W-:-:S04]  /*0840*/  FADD R6, R6, R21 ;  /* 0x0000001506067221 */ /* 0x000fc80000000000 */
[----:B------:R-:W-:-:S07]  /*0850*/  FADD R0, R6, R23 ;  /* 0x0000001706007221 */ /* 0x000fce0000000000 */
.L_x_15:
[----:B------:R-:W-:Y:S05]  /*0860*/  BSYNC.RECONVERGENT B2 ;  /* 0x0000000000027941 */ /* 0x000fea0003800200 */
.L_x_14:
[----:B------:R-:W-:-:S13]  /*0870*/  ISETP.LT.OR P0, PT, R11, R20, P0 ;  /* 0x000000140b00720c */ /* 0x000fda0000701670 */
[----:B------:R-:W-:Y:S05]  /*0880*/  @!P0 BRA `(.L_x_7) ;  /* 0x0000000000288947 */ /* 0x000fea0003800000 */
[----:B------:R-:W0:Y:S02]  /*0890*/  LDC.64 R2, c[0x0][0x380] ;  /* 0x0000e000ff027b82 */ /* 0x000e240000000a00 */
[----:B0-----:R-:W-:-:S05]  /*08a0*/  IMAD.WIDE R2, R11, 0x4, R2 ;  /* 0x000000040b027825 */ /* 0x001fca00078e0202 */
[----:B------:R-:W2:Y:S04]  /*08b0*/  LDG.E.CONSTANT R5, desc[UR6][R2.64] ;  /* 0x0000000602057981 */ /* 0x000ea8000c1e9900 */
[----:B------:R-:W3:Y:S04]  /*08c0*/  LDG.E.CONSTANT R4, desc[UR6][R2.64+0x400] ;  /* 0x0004000602047981 */ /* 0x000ee8000c1e9900 */
[----:B------:R-:W4:Y:S04]  /*08d0*/  LDG.E.CONSTANT R7, desc[UR6][R2.64+0x800] ;  /* 0x0008000602077981 */ /* 0x000f28000c1e9900 */
[----:B------:R-:W4:Y:S01]  /*08e0*/  LDG.E.CONSTANT R11, desc[UR6][R2.64+0xc00] ;  /* 0x000c0006020b7981 */ /* 0x000f22000c1e9900 */
[----:B--2--5:R-:W-:-:S04]  /*08f0*/  FADD R5, R0, R5 ;  /* 0x0000000500057221 */ /* 0x024fc80000000000 */
[----:B---3--:R-:W-:-:S04]  /*0900*/  FADD R4, R5, R4 ;  /* 0x0000000405047221 */ /* 0x008fc80000000000 */
[----:B----4-:R-:W-:-:S04]  /*0910*/  FADD R4, R4, R7 ;  /* 0x0000000704047221 */ /* 0x010fc80000000000 */
[----:B------:R-:W-:-:S07]  /*0920*/  FADD R0, R4, R11 ;  /* 0x0000000b04007221 */ /* 0x000fce0000000000 */
.L_x_7:
[----:B------:R-:W-:Y:S05]  /*0930*/  BSYNC.RECONVERGENT B1 ;  /* 0x0000000000017941 */ /* 0x000fea0003800200 */
.L_x_6:
[----:B------:R-:W-:Y:S02]  /*0940*/  ISETP.GE.AND P0, PT, R20, 0x100, PT ;  /* 0x000001001400780c */ /* 0x000fe40003f06270 */
[----:B-----5:R-:W-:-:S11]  /*0950*/  MOV R7, R0 ;  /* 0x0000000000077202 */ /* 0x020fd60000000f00 */
[----:B------:R-:W-:Y:S05]  /*0960*/  @!P0 BRA `(.L_x_16) ;  /* 0x0000000000ac8947 */ /* 0x000fea0003800000 */
[----:B------:R-:W1:Y:S01]  /*0970*/  S2R R6, SR_LANEID ;  /* 0x0000000000067919 */ /* 0x000e620000000000 */
[----:B------:R-:W2:Y:S02]  /*0980*/  SHFL.DOWN PT, R0, R7, 0x1, 0x1f ;  /* 0x08201f0007007f89 */ /* 0x000ea400000e0000 */
[----:B--2---:R-:W-:Y:S01]  /*0990*/  FADD R0, R0, R7 ;  /* 0x0000000700007221 */ /* 0x004fe20000000000 */
[C---:B-1----:R-:W-:Y:S02]  /*09a0*/  ISETP.GT.AND P0, PT, R6.reuse, 0x1e, PT ;  /* 0x0000001e0600780c */ /* 0x042fe40003f04270 */
[C---:B------:R-:W-:Y:S02]  /*09b0*/  ISETP.NE.AND P1, PT, R6.reuse, RZ, PT ;  /* 0x000000ff0600720c */ /* 0x040fe40003f25270 */
[----:B------:R-:W-:Y:S02]  /*09c0*/  FSEL R0, R7, R0, P0 ;  /* 0x0000000007007208 */ /* 0x000fe40000000000 */
[----:B------:R-:W-:-:S03]  /*09d0*/  ISETP.GT.AND P0, PT, R6, 0x1d, PT ;  /* 0x0000001d0600780c */ /* 0x000fc60003f04270 */
[----:B0-----:R-:W0:Y:S06]  /*09e0*/  SHFL.DOWN PT, R3, R0, 0x2, 0x1f ;  /* 0x08401f0000037f89 */ /* 0x001e2c00000e0000 */
[----:B------:R-:W1:Y:S01]  /*09f0*/  @!P1 S2R R5, SR_CgaCtaId ;  /* 0x0000000000059919 */ /* 0x000e620000008800 */
[----:B------:R-:W-:Y:S02]  /*0a00*/  @!P1 MOV R4, 0x400 ;  /* 0x0000040000049802 */ /* 0x000fe40000000f00 */
[----:B------:R-:W-:-:S04]  /*0a10*/  @!P1 SHF.R.U32.HI R2, RZ, 0x3, R9 ;  /* 0x00000003ff029819 */ /* 0x000fc80000011609 */
[----:B------:R-:W-:Y:S01]  /*0a20*/  @!P1 LOP3.LUT R2, R2, 0x7c, RZ, 0xc0, !PT ;  /* 0x0000007c02029812 */ /* 0x000fe200078ec0ff */
[----:B0-----:R-:W-:Y:S01]  /*0a30*/  @!P0 FADD R0, R0, R3 ;  /* 0x0000000300008221 */ /* 0x001fe20000000000 */
[----:B------:R-:W-:-:S04]  /*0a40*/  ISETP.GT.AND P0, PT, R6, 0x1b, PT ;  /* 0x0000001b0600780c */ /* 0x000fc80003f04270 */
[----:B------:R-:W0:Y:S01]  /*0a50*/  SHFL.DOWN PT, R3, R0, 0x4, 0x1f ;  /* 0x08801f0000037f89 */ /* 0x000e2200000e0000 */
[----:B-1----:R-:W-:-:S04]  /*0a60*/  @!P1 LEA R5, R5, R4, 0x18 ;  /* 0x0000000405059211 */ /* 0x002fc800078ec0ff */
[----:B------:R-:W-:-:S04]  /*0a70*/  @!P1 IADD3 R2, PT, PT, R2, R5, RZ ;  /* 0x0000000502029210 */ /* 0x000fc80007ffe0ff */
[----:B0-----:R-:W-:Y:S01]  /*0a80*/  @!P0 FADD R0, R0, R3 ;  /* 0x0000000300008221 */ /* 0x001fe20000000000 */
[----:B------:R-:W-:-:S04]  /*0a90*/  ISETP.GT.AND P0, PT, R6, 0x17, PT ;  /* 0x000000170600780c */ /* 0x000fc80003f04270 */
[----:B------:R-:W0:Y:S09]  /*0aa0*/  SHFL.DOWN PT, R3, R0, 0x8, 0x1f ;  /* 0x09001f0000037f89 */ /* 0x000e3200000e0000 */
[----:B0-----:R-:W-:Y:S01]  /*0ab0*/  @!P0 FADD R0, R0, R3 ;  /* 0x0000000300008221 */ /* 0x001fe20000000000 */
[----:B------:R-:W-:-:S04]  /*0ac0*/  ISETP.NE.AND P0, PT, R9, RZ, PT ;  /* 0x000000ff0900720c */ /* 0x000fc80003f05270 */
[----:B------:R-:W0:Y:S02]  /*0ad0*/  SHFL.DOWN PT, R3, R0, 0x10, 0x1f ;  /* 0x0a001f0000037f89 */ /* 0x000e2400000e0000 */
[----:B0-----:R-:W-:-:S05]  /*0ae0*/  FADD R3, R0, R3 ;  /* 0x0000000300037221 */ /* 0x001fca0000000000 */
[----:B------:R0:W-:Y:S01]  /*0af0*/  @!P1 STS [R2+0x8], R3 ;  /* 0x0000080302009388 */ /* 0x0001e20000000800 */
[----:B------:R-:W-:Y:S01]  /*0b00*/  BAR.SYNC.DEFER_BLOCKING 0x0 ;  /* 0x0000000000007b1d */ /* 0x000fe20000010000 */
[----:B------:R-:W-:-:S04]  /*0b10*/  ISETP.GT.AND P1, PT, R6, 0xf, PT ;  /* 0x0000000f0600780c */ /* 0x000fc80003f24270 */
[----:B------:R-:W-:Y:S01]  /*0b20*/  FSEL R0, R0, R3, P1 ;  /* 0x0000000300007208 */ /* 0x000fe20000800000 */
[----:B------:R-:W-:Y:S08]  /*0b30*/  @P0 BRA `(.L_x_17) ;  /* 0x0000003000900947 */ /* 0x000ff00003800000 */
[----:B------:R-:W1:Y:S01]  /*0b40*/  S2UR UR5, SR_CgaCtaId ;  /* 0x00000000000579c3 */ /* 0x000e620000008800 */
[----:B------:R-:W-:Y:S02]  /*0b50*/  UMOV UR4, 0x400 ;  /* 0x0000040000047882 */ /* 0x000fe40000000000 */
[----:B-1----:R-:W-:-:S09]  /*0b60*/  ULEA UR4, UR5, UR4, 0x18 ;  /* 0x0000000405047291 */ /* 0x002fd2000f8ec0ff */
[----:B0-----:R-:W0:Y:S04]  /*0b70*/  LDS R3, [UR4+0xc] ;  /* 0x00000c04ff037984 */ /* 0x001e280008000800 */
[----:B------:R-:W1:Y:S04]  /*0b80*/  LDS.128 R4, [UR4+0x10] ;  /* 0x00001004ff047984 */ /* 0x000e680008000c00 */
[----:B------:R-:W2:Y:S01]  /*0b90*/  LDS.64 R8, [UR4+0x20] ;  /* 0x00002004ff087984 */ /* 0x000ea20008000a00 */
[----:B0-----:R-:W-:-:S04]  /*0ba0*/  FADD R3, R0, R3 ;  /* 0x0000000300037221 */ /* 0x001fc80000000000 */
[----:B-1----:R-:W-:-:S04]  /*0bb0*/  FADD R4, R3, R4 ;  /* 0x0000000403047221 */ /* 0x002fc80000000000 */
[----:B------:R-:W-:-:S04]  /*0bc0*/  FADD R5, R4, R5 ;  /* 0x0000000504057221 */ /* 0x000fc80000000000 */
[----:B------:R-:W-:-:S04]  /*0bd0*/  FADD R6, R5, R6 ;  /* 0x0000000605067221 */ /* 0x000fc80000000000 */
[----:B------:R-:W-:-:S04]  /*0be0*/  FADD R7, R6, R7 ;  /* 0x0000000706077221 */ /* 0x000fc80000000000 */
[----:B--2---:R-:W-:-:S04]  /*0bf0*/  FADD R8, R7, R8 ;  /* 0x0000000807087221 */ /* 0x004fc80000000000 */
[----:B------:R-:W-:Y:S01]  /*0c00*/  FADD R0, R8, R9 ;  /* 0x0000000908007221 */ /* 0x000fe20000000000 */
[----:B------:R-:W-:Y:S06]  /*0c10*/  BRA `(.L_x_17) ;  /* 0x0000003000587947 */ /* 0x000fec0003800000 */
.L_x_16:
[----:B------:R-:W1:Y:S01]  /*0c20*/  S2R R4, SR_LANEID ;  /* 0x0000000000047919 */ /* 0x000e620000000000 */
[----:B------:R-:W-:-:S04]  /*0c30*/  LOP3.LUT R0, R9, 0x3e0, RZ, 0xc0, !PT ;  /* 0x000003e009007812 */ /* 0x000fc800078ec0ff */
[----:B0-----:R-:W-:Y:S02]  /*0c40*/  IADD3 R3, PT, PT, R0, 0x20, RZ ;  /* 0x0000002000037810 */ /* 0x001fe40007ffe0ff */
[----:B------:R-:W-:Y:S02]  /*0c50*/  LOP3.LUT R5, RZ, R0, RZ, 0x33, !PT ;  /* 0x00000000ff057212 */ /* 0x000fe400078e33ff */
[-C--:B------:R-:W-:Y:S02]  /*0c60*/  ISETP.GT.AND P0, PT, R3, R20.reuse, PT ;  /* 0x000000140300720c */ /* 0x080fe40003f04270 */
[----:B------:R-:W-:-:S04]  /*0c70*/  IADD3 R5, PT, PT, R5, R20, RZ ;  /* 0x0000001405057210 */ /* 0x000fc80007ffe0ff */
[----:B------:R-:W-:-:S05]  /*0c80*/  SEL R5, R5, 0x1f, P0 ;  /* 0x0000001f05057807 */ /* 0x000fca0000000000 */
[----:B------:R-:W0:Y:S01]  /*0c90*/  SHFL.DOWN PT, R0, R7, 0x1, R5 ;  /* 0x0820000007007989 */ /* 0x000e2200000e0005 */
[C---:B-1----:R-:W-:Y:S02]  /*0ca0*/  ISETP.GE.AND P0, PT, R4.reuse, R5, PT ;  /* 0x000000050400720c */ /* 0x042fe40003f06270 */
[C---:B------:R-:W-:Y:S02]  /*0cb0*/  IADD3 R2, PT, PT, R4.reuse, 0x2, RZ ;  /* 0x0000000204027810 */ /* 0x040fe40007ffe0ff */
[----:B------:R-:W-:-:S09]  /*0cc0*/  ISETP.NE.AND P1, PT, R4, RZ, PT ;  /* 0x000000ff0400720c */ /* 0x000fd20003f25270 */
[----:B0-----:R-:W-:Y:S01]  /*0cd0*/  @!P0 FADD R7, R0, R7 ;  /* 0x0000000700078221 */ /* 0x001fe20000000000 */
[-C--:B------:R-:W-:Y:S02]  /*0ce0*/  ISETP.GT.AND P0, PT, R2, R5.reuse, PT ;  /* 0x000000050200720c */ /* 0x080fe40003f04270 */
[----:B------:R-:W-:Y:S01]  /*0cf0*/  IADD3 R2, PT, PT, R4, 0x4, RZ ;  /* 0x0000000404027810 */ /* 0x000fe20007ffe0ff */
[----:B------:R-:W0:Y:S01]  /*0d00*/  @!P1 S2R R6, SR_CgaCtaId ;  /* 0x0000000000069919 */ /* 0x000e220000008800 */
[----:B------:R-:W-:Y:S01]  /*0d10*/  @!P1 MOV R3, 0x400 ;  /* 0x0000040000039802 */ /* 0x000fe20000000f00 */
[----:B------:R-:W1:Y:S08]  /*0d20*/  SHFL.DOWN PT, R0, R7, 0x2, R5 ;  /* 0x0840000007007989 */ /* 0x000e7000000e0005 */
[----:B-1----:R-:W-:Y:S01]  /*0d30*/  @!P0 FADD R7, R7, R0 ;  /* 0x0000000007078221 */ /* 0x002fe20000000000 */
[----:B------:R-:W-:-:S02]  /*0d40*/  ISETP.GT.AND P0, PT, R2, R5, PT ;  /* 0x000000050200720c */ /* 0x000fc40003f04270 */
[----:B------:R-:W-:Y:S02]  /*0d50*/  IADD3 R2, PT, PT, R4, 0x8, RZ ;  /* 0x0000000804027810 */ /* 0x000fe40007ffe0ff */
[----:B------:R-:W1:Y:S01]  /*0d60*/  SHFL.DOWN PT, R0, R7, 0x4, R5 ;  /* 0x0880000007007989 */ /* 0x000e6200000e0005 */
[----:B0-----:R-:W-:-:S08]  /*0d70*/  @!P1 LEA R3, R6, R3, 0x18 ;  /* 0x0000000306039211 */ /* 0x001fd000078ec0ff */
[----:B-1----:R-:W-:Y:S01]  /*0d80*/  @!P0 FADD R7, R7, R0 ;  /* 0x0000000007078221 */ /* 0x002fe20000000000 */
[----:B------:R-:W-:Y:S01]  /*0d90*/  ISETP.GT.AND P0, PT, R2, R5, PT ;  /* 0x000000050200720c */ /* 0x000fe20003f04270 */
[----:B------:R-:W-:-:S03]  /*0da0*/  VIADD R2, R4, 0x10 ;  /* 0x0000001004027836 */ /* 0x000fc60000000000 */
[----:B------:R-:W0:Y:S09]  /*0db0*/  SHFL.DOWN PT, R0, R7, 0x8, R5 ;  /* 0x0900000007007989 */ /* 0x000e3200000e0005 */
[----:B0-----:R-:W-:Y:S01]  /*0dc0*/  @!P0 FADD R7, R7, R0 ;  /* 0x0000000007078221 */ /* 0x001fe20000000000 */
[----:B------:R-:W-:-:S02]  /*0dd0*/  ISETP.GT.AND P0, PT, R2, R5, PT ;  /* 0x000000050200720c */ /* 0x000fc40003f04270 */
[----:B------:R-:W-:Y:S02]  /*0de0*/  @!P1 SHF.R.U32.HI R2, RZ, 0x3, R9 ;  /* 0x00000003ff029819 */ /* 0x000fe40000011609 */
[----:B------:R-:W0:Y:S02]  /*0df0*/  SHFL.DOWN PT, R0, R7, 0x10, R5 ;  /* 0x0a00000007007989 */ /* 0x000e2400000e0005 */
[----:B------:R-:W-:-:S04]  /*0e00*/  @!P1 LOP3.LUT R2, R2, 0x7c, RZ, 0xc0, !PT ;  /* 0x0000007c02029812 */ /* 0x000fc800078ec0ff */
[----:B------:R-:W-:-:S03]  /*0e10*/  @!P1 IADD3 R3, PT, PT, R2, R3, RZ ;  /* 0x0000000302039210 */ /* 0x000fc60007ffe0ff */
[----:B0-----:R-:W-:Y:S01]  /*0e20*/  @!P0 FADD R7, R7, R0 ;  /* 0x0000000007078221 */ /* 0x001fe20000000000 */
[----:B------:R-:W-:-:S04]  /*0e30*/  ISETP.NE.AND P0, PT, R9, RZ, PT ;  /* 0x000000ff0900720c */ /* 0x000fc80003f05270 */
[----:B------:R-:W-:-:S05]  /*0e40*/  MOV R0, R7 ;  /* 0x0000000700007202 */ /* 0x000fca0000000f00 */
[----:B------:R4:W-:Y:S01]  /*0e50*/  @!P1 STS [R3+0x8], R0 ;  /* 0x0000080003009388 */ /* 0x0009e20000000800 */
[----:B------:R-:W-:Y:S06]  /*0e60*/  BAR.SYNC.DEFER_BLOCKING 0x0 ;  /* 0x0000000000007b1d */ /* 0x000fec0000010000 */
[----:B------:R-:W-:Y:S05]  /*0e70*/  @P0 BRA `(.L_x_17) ;  /* 0x0000002c00c00947 */ /* 0x000fea0003800000 */
[----:B------:R-:W0:Y:S01]  /*0e80*/  S2UR UR5, SR_CgaCtaId ;  /* 0x00000000000579c3 */ /* 0x000e220000008800 */
[----:B------:R-:W-:Y:S01]  /*0e90*/  UMOV UR4, 0x400 ;  /* 0x0000040000047882 */ /* 0x000fe20000000000 */
[C---:B------:R-:W-:Y:S02]  /*0ea0*/  ISETP.GT.AND P2, PT, R20.reuse, 0x20, PT ;  /* 0x000000201400780c */ /* 0x040fe40003f44270 */
[C---:B------:R-:W-:Y:S02]  /*0eb0*/  ISETP.GT.AND P4, PT, R20.reuse, 0x40, PT ;  /* 0x000000401400780c */ /* 0x040fe40003f84270 */
[C---:B------:R-:W-:Y:S02]  /*0ec0*/  ISETP.GT.AND P3, PT, R20.reuse, 0x60, PT ;  /* 0x000000601400780c */ /* 0x040fe40003f64270 */
[----:B------:R-:W-:Y:S01]  /*0ed0*/  ISETP.GT.AND P1, PT, R20, 0x80, PT ;  /* 0x000000801400780c */ /* 0x000fe20003f24270 */
[----:B0-----:R-:W-:-:S09]  /*0ee0*/  ULEA UR4, UR5, UR4, 0x18 ;  /* 0x0000000405047291 */ /* 0x001fd2000f8ec0ff */
[----:B----4-:R-:W0:Y:S04]  /*0ef0*/  LDS R3, [UR4+0xc] ;  /* 0x00000c04ff037984 */ /* 0x010e280008000800 */
[----:B------:R-:W1:Y:S04]  /*0f00*/  LDS.128 R4, [UR4+0x10] ;  /* 0x00001004ff047984 */ /* 0x000e680008000c00 */
[----:B------:R-:W2:Y:S01]  /*0f10*/  LDS.64 R8, [UR4+0x20] ;  /* 0x00002004ff087984 */ /* 0x000ea20008000a00 */
[----:B0-----:R-:W-:Y:S01]  /*0f20*/  @P2 FADD R0, R0, R3 ;  /* 0x0000000300002221 */ /* 0x001fe20000000000 */
[----:B------:R-:W-:-:S03]  /*0f30*/  ISETP.GT.AND P2, PT, R20, 0xa0, PT ;  /* 0x000000a01400780c */ /* 0x000fc60003f44270 */
[----:B-1----:R-:W-:Y:S01]  /*0f40*/  @P4 FADD R0, R0, R4 ;  /* 0x0000000400004221 */ /* 0x002fe20000000000 */
[----:B------:R-:W-:-:S03]  /*0f50*/  ISETP.GT.AND P4, PT, R20, 0xc0, PT ;  /* 0x000000c01400780c */ /* 0x000fc60003f84270 */
[----:B------:R-:W-:Y:S01]  /*0f60*/  @P3 FADD R0, R0, R5 ;  /* 0x0000000500003221 */ /* 0x000fe20000000000 */
[----:B------:R-:W-:-:S03]  /*0f70*/  ISETP.GT.AND P3, PT, R20, 0xe0, PT ;  /* 0x000000e01400780c */ /* 0x000fc60003f64270 */
[----:B------:R-:W-:-:S04]  /*0f80*/  @P1 FADD R0, R0, R6 ;  /* 0x0000000600001221 */ /* 0x000fc80000000000 */
[----:B------:R-:W-:-:S04]  /*0f90*/  @P2 FADD R0, R0, R7 ;  /* 0x0000000700002221 */ /* 0x000fc80000000000 */
[----:B--2---:R-:W-:-:S04]  /*0fa0*/  @P4 FADD R0, R0, R8 ;  /* 0x0000000800004221 */ /* 0x004fc80000000000 */
[----:B------:R-:W-:Y:S01]  /*0fb0*/  @P3 FADD R0, R0, R9 ;  /* 0x0000000900003221 */ /* 0x000fe20000000000 */
[----:B------:R-:W-:Y:S06]  /*0fc0*/  BRA `(.L_x_17) ;  /* 0x0000002c006c7947 */ /* 0x000fec0003800000 */
.L_x_3:
[----:B------:R-:W0:Y:S01]  /*0fd0*/  S2R R0, SR_TID.X ;  /* 0x0000000000007919 */ /* 0x000e220000002100 */
[----:B------:R-:W1:Y:S01]  /*0fe0*/  LDC.64 R2, c[0x0][0x380] ;  /* 0x0000e000ff027b82 */ /* 0x000e620000000a00 */
[----:B0-----:R-:W-:-:S05]  /*0ff0*/  SHF.L.U32 R5, R0, 0x2, RZ ;  /* 0x0000000200057819 */ /* 0x001fca00000006ff */
[----:B-1----:R-:W-:-:S05]  /*1000*/  IMAD.WIDE.U32 R2, R5, 0x4, R2 ;  /* 0x0000000405027825 */ /* 0x002fca00078e0002 */
[----:B------:R-:W2:Y:S04]  /*1010*/  LDG.E.128.CONSTANT R4, desc[UR6][R2.64] ;  /* 0x0000000602047981 */ /* 0x000ea8000c1e9d00 */
[----:B------:R-:W3:Y:S04]  /*1020*/  LDG.E.128.CONSTANT R8, desc[UR6][R2.64+0x1000] ;  /* 0x0010000602087981 */ /* 0x000ee8000c1e9d00 */
[----:B------:R-:W4:Y:S04]  /*1030*/  LDG.E.128.CONSTANT R12, desc[UR6][R2.64+0x2000] ;  /* 0x00200006020c7981 */ /* 0x000f28000c1e9d00 */
[----:B------:R-:W5:Y:S01]  /*1040*/  LDG.E.128.CONSTANT R16, desc[UR6][R2.64+0x3000] ;  /* 0x0030000602107981 */ /* 0x000f62000c1e9d00 */
[----:B------:R-:W-:Y:S01]  /*1050*/  ISETP.GE.U32.AND P0, PT, R20, 0x2000, PT ;  /* 0x000020001400780c */ /* 0x000fe20003f06070 */
[----:B------:R-:W-:-:S02]  /*1060*/  HFMA2 R23, -RZ, RZ, 0, 0.00048828125 ;  /* 0x00001000ff177431 */ /* 0x000fc400000001ff */
[----:B--2---:R-:W-:Y:S01]  /*1070*/  FADD R4, R4, R5 ;  /* 0x0000000504047221 */ /* 0x004fe20000000000 */
[----:B------:R-:W-:Y:S01]  /*1080*/  FADD R7, R6, R7 ;  /* 0x0000000706077221 */ /* 0x000fe20000000000 */
[----:B---3--:R-:W-:Y:S01]  /*1090*/  FADD R8, R8, R9 ;  /* 0x0000000908087221 */ /* 0x008fe20000000000 */
[----:B------:R-:W-:Y:S02]  /*10a0*/  FADD R11, R10, R11 ;  /* 0x0000000b0a0b7221 */ /* 0x000fe40000000000 */
[----:B------:R-:W-:Y:S01]  /*10b0*/  FADD R4, R4, R7 ;  /* 0x0000000704047221 */ /* 0x000fe20000000000 */
[----:B----4-:R-:W-:Y:S01]  /*10c0*/  FADD R12, R12, R13 ;  /* 0x0000000d0c0c7221 */ /* 0x010fe20000000000 */
[----:B------:R-:W-:Y:S01]  /*10d0*/  FADD R15, R14, R15 ;  /* 0x0000000f0e0f7221 */ /* 0x000fe20000000000 */
[----:B------:R-:W-:Y:S01]  /*10e0*/  FADD R11, R8, R11 ;  /* 0x0000000b080b7221 */ /* 0x000fe20000000000 */
[----:B-----5:R-:W-:Y:S01]  /*10f0*/  FADD R16, R16, R17 ;  /* 0x0000001110107221 */ /* 0x020fe20000000000 */
[----:B------:R-:W-:Y:S01]  /*1100*/  FADD R19, R18, R19 ;  /* 0x0000001312137221 */ /* 0x000fe20000000000 */
[----:B------:R-:W-:Y:S01]  /*1110*/  FADD R12, R12, R15 ;  /* 0x0000000f0c0c7221 */ /* 0x000fe20000000000 */
[----:B------:R-:W-:-:S02]  /*1120*/  FADD R4, R4, R11 ;  /* 0x0000000b04047221 */ /* 0x000fc40000000000 */
[----:B------:R-:W-:-:S04]  /*1130*/  FADD R19, R16, R19 ;  /* 0x0000001310137221 */ /* 0x000fc80000000000 */
[----:B------:R-:W-:-:S04]  /*1140*/  FADD R19, R12, R19 ;  /* 0x000000130c137221 */ /* 0x000fc80000000000 */
[----:B------:R-:W-:Y:S01]  /*1150*/  FADD R21, R4, R19 ;  /* 0x0000001304157221 */ /* 0x000fe20000000000 */
[----:B------:R-:W-:Y:S06]  /*1160*/  @!P0 BRA `(.L_x_18) ;  /* 0x00000000007c8947 */ /* 0x000fec0003800000 */
[----:B------:R-:W0:Y:S01]  /*1170*/  LDC R24, c[0x0][0x390] ;  /* 0x0000e400ff187b82 */ /* 0x000e220000000800 */
[----:B------:R-:W-:Y:S02]  /*1180*/  IADD3 R22, PT, PT, R20, -0x1000, RZ ;  /* 0xfffff00014167810 */ /* 0x000fe40007ffe0ff */
[----:B------:R-:W-:-:S07]  /*1190*/  MOV R23, 0x1000 ;  /* 0x0000100000177802 */ /* 0x000fce0000000f00 */
.L_x_20:
[----:B------:R-:W-:-:S05]  /*11a0*/  IMAD.WIDE R26, R23, 0x4, R2 ;  /* 0x00000004171a7825 */ /* 0x000fca00078e0202 */
[----:B------:R-:W2:Y:S04]  /*11b0*/  LDG.E.128.CONSTANT R16, desc[UR6][R26.64+0x2000] ;  /* 0x002000061a107981 */ /* 0x000ea8000c1e9d00 */
[----:B------:R-:W3:Y:S04]  /*11c0*/  LDG.E.128.CONSTANT R4, desc[UR6][R26.64+0x3000] ;  /* 0x003000061a047981 */ /* 0x000ee8000c1e9d00 */
[----:B------:R-:W4:Y:S04]  /*11d0*/  LDG.E.128.CONSTANT R8, desc[UR6][R26.64] ;  /* 0x000000061a087981 */ /* 0x000f28000c1e9d00 */
[----:B------:R-:W5:Y:S01]  /*11e0*/  LDG.E.128.CONSTANT R12, desc[UR6][R26.64+0x1000] ;  /* 0x001000061a0c7981 */ /* 0x000f62000c1e9d00 */
[----:B0-----:R-:W-:Y:S01]  /*11f0*/  MOV R20, R24 ;  /* 0x0000001800147202 */ /* 0x001fe20000000f00 */
[----:B--2---:R-:W-:Y:S01]  /*1200*/  FADD R17, R17, R18 ;  /* 0x0000001211117221 */ /* 0x004fe20000000000 */
[----:B---3--:R-:W-:-:S02]  /*1210*/  FADD R18, R19, R4 ;  /* 0x0000000413127221 */ /* 0x008fc40000000000 */
[----:B------:R-:W-:Y:S01]  /*1220*/  IADD3 R4, PT, PT, -R23, R20, RZ ;  /* 0x0000001417047210 */ /* 0x000fe20007ffe1ff */
[----:B------:R-:W-:Y:S01]  /*1230*/  FADD R5, R5, R6 ;  /* 0x0000000605057221 */ /* 0x000fe20000000000 */
[----:B----4-:R-:W-:Y:S01]  /*1240*/  FADD R9, R9, R10 ;  /* 0x0000000a09097221 */ /* 0x010fe20000000000 */
[----:B------:R-:W-:Y:S01]  /*1250*/  FADD R8, R8, R21 ;  /* 0x0000001508087221 */ /* 0x000fe20000000000 */
[----:B------:R-:W-:Y:S01]  /*1260*/  ISETP.GE.AND P0, PT, R4, 0x1000, PT ;  /* 0x000010000400780c */ /* 0x000fe20003f06270 */
[----:B-----5:R-:W-:Y:S01]  /*1270*/  FADD R13, R13, R14 ;  /* 0x0000000e0d0d7221 */ /* 0x020fe20000000000 */
[----:B------:R-:W-:Y:S01]  /*1280*/  FADD R10, R11, R12 ;  /* 0x0000000c0b0a7221 */ /* 0x000fe20000000000 */
[----:B------:R-:W-:Y:S01]  /*1290*/  FADD R14, R15, R16 ;  /* 0x000000100f0e7221 */ /* 0x000fe20000000000 */
[----:B------:R-:W-:Y:S01]  /*12a0*/  FADD R8, R8, R9 ;  /* 0x0000000908087221 */ /* 0x000fe20000000000 */
[----:B------:R-:W-:Y:S01]  /*12b0*/  FADD R5, R18, R5 ;  /* 0x0000000512057221 */ /* 0x000fe20000000000 */
[----:B------:R-:W-:Y:S01]  /*12c0*/  FADD R13, R10, R13 ;  /* 0x0000000d0a0d7221 */ /* 0x000fe20000000000 */
[----:B------:R-:W-:-:S03]  /*12d0*/  FADD R14, R14, R17 ;  /* 0x000000110e0e7221 */ /* 0x000fc60000000000 */
[----:B------:R-:W-:Y:S01]  /*12e0*/  FADD R8, R8, R13 ;  /* 0x0000000d08087221 */ /* 0x000fe20000000000 */
[----:B------:R-:W-:-:S04]  /*12f0*/  FADD R5, R14, R5 ;  /* 0x000000050e057221 */ /* 0x000fc80000000000 */
[----:B------:R-:W-:-:S04]  /*1300*/  FADD R5, R8, R5 ;  /* 0x0000000508057221 */ /* 0x000fc80000000000 */
[----:B------:R-:W-:Y:S01]  /*1310*/  FADD R21, R7, R5 ;  /* 0x0000000507157221 */ /* 0x000fe20000000000 */
[----:B------:R-:W-:Y:S06]  /*1320*/  @!P0 BRA `(.L_x_19) ;  /* 0x0000000800308947 */ /* 0x000fec0003800000 */
[----:B------:R-:W-:-:S04]  /*1330*/  IADD3 R23, PT, PT, R23, 0x1000, RZ ;  /* 0x0000100017177810 */ /* 0x000fc80007ffe0ff */
[----:B------:R-:W-:-:S13]  /*1340*/  ISETP.GT.AND P0, PT, R23, R22, PT ;  /* 0x000000161700720c */ /* 0x000fda0003f04270 */
[----:B------:R-:W-:Y:S05]  /*1350*/  @!P0 BRA `(.L_x_20) ;  /* 0xfffffffc00908947 */ /* 0x000fea000383ffff */
.L_x_18:
[----:B------:R-:W-:-:S13]  /*1360*/  ISETP.GE.AND P0, PT, R23, R20, PT ;  /* 0x000000141700720c */ /* 0x000fda0003f06270 */
[----:B------:R-:W-:Y:S05]  /*1370*/  @P0 BRA `(.L_x_19) ;  /* 0x00000008001c0947 */ /* 0x000fea0003800000 */
[----:B------:R-:W-:Y:S01]  /*1380*/  IMAD.IADD R9, R20, 0x1, -R23 ;  /* 0x0000000114097824 */ /* 0x000fe200078e0a17 */
[----:B------:R-:W-:Y:S04]  /*1390*/  BSSY.RECONVERGENT B1, `(.L_x_19) ;  /* 0x0000085000017945 */ /* 0x000fe80003800200 */
[----:B------:R-:W-:-:S13]  /*13a0*/  ISETP.GE.AND P0, PT, R0, R9, PT ;  /* 0x000000090000720c */ /* 0x000fda0003f06270 */
[----:B------:R-:W-:Y:S05]  /*13b0*/  @P0 BRA `(.L_x_21) ;  /* 0x0000000800080947 */ /* 0x000fea0003800000 */
[-C--:B------:R-:W-:Y:S01]  /*13c0*/  LOP3.LUT R2, RZ, R0.reuse, RZ, 0x33, !PT ;  /* 0x00000000ff027212 */ /* 0x080fe200078e33ff */
[----:B------:R-:W-:Y:S01]  /*13d0*/  BSSY.RECONVERGENT B2, `(.L_x_22) ;  /* 0x0000015000027945 */ /* 0x000fe20003800200 */
[----:B------:R-:W-:Y:S02]  /*13e0*/  MOV R8, R0 ;  /* 0x0000000000087202 */ /* 0x000fe40000000f00 */
[----:B------:R-:W-:-:S04]  /*13f0*/  IADD3 R2, PT, PT, -R23, R20, R2 ;  /* 0x0000001417027210 */ /* 0x000fc80007ffe102 */
[C---:B------:R-:W-:Y:S02]  /*1400*/  LOP3.LUT R3, R2.reuse, 0x300, RZ, 0xc0, !PT ;  /* 0x0000030002037812 */ /* 0x040fe400078ec0ff */
[----:B------:R-:W-:Y:S02]  /*1410*/  ISETP.GE.U32.AND P1, PT, R2, 0x300, PT ;  /* 0x000003000200780c */ /* 0x000fe40003f26070 */
[----:B------:R-:W-:-:S13]  /*1420*/  ISETP.NE.AND P0, PT, R3, 0x300, PT ;  /* 0x000003000300780c */ /* 0x000fda0003f05270 */
[----:B------:R-:W-:Y:S05]  /*1430*/  @!P0 BRA `(.L_x_23) ;  /* 0x0000000000388947 */ /* 0x000fea0003800000 */
[----:B------:R-:W0:Y:S01]  /*1440*/  LDC.64 R4, c[0x0][0x380] ;  /* 0x0000e000ff047b82 */ /* 0x000e220000000a00 */
[----:B------:R-:W-:Y:S02]  /*1450*/  LEA.HI R2, R2, 0x1, RZ, 0x18 ;  /* 0x0000000102027811 */ /* 0x000fe400078fc0ff */
[----:B------:R-:W-:Y:S02]  /*1460*/  IADD3 R7, PT, PT, R0, R23, RZ ;  /* 0x0000001700077210 */ /* 0x000fe40007ffe0ff */
[----:B------:R-:W-:Y:S02]  /*1470*/  LOP3.LUT R2, R2, 0x3, RZ, 0xc0, !PT ;  /* 0x0000000302027812 */ /* 0x000fe400078ec0ff */
[----:B------:R-:W-:Y:S02]  /*1480*/  MOV R8, R0 ;  /* 0x0000000000087202 */ /* 0x000fe40000000f00 */
[----:B------:R-:W-:-:S07]  /*1490*/  IADD3 R6, PT, PT, -R2, RZ, RZ ;  /* 0x000000ff02067210 */ /* 0x000fce0007ffe1ff */
.L_x_24:
[----:B0-----:R-:W-:-:S06]  /*14a0*/  IMAD.WIDE.U32 R2, R7, 0x4, R4 ;  /* 0x0000000407027825 */ /* 0x001fcc00078e0004 */
[----:B------:R-:W2:Y:S01]  /*14b0*/  LDG.E.CONSTANT R2, desc[UR6][R2.64] ;  /* 0x0000000602027981 */ /* 0x000ea2000c1e9900 */
[----:B------:R-:W-:Y:S02]  /*14c0*/  IADD3 R6, PT, PT, R6, 0x1, RZ ;  /* 0x0000000106067810 */ /* 0x000fe40007ffe0ff */
[----:B------:R-:W-:Y:S02]  /*14d0*/  IADD3 R8, PT, PT, R8, 0x100, RZ ;  /* 0x0000010008087810 */ /* 0x000fe40007ffe0ff */
[----:B------:R-:W-:Y:S02]  /*14e0*/  ISETP.NE.AND P0, PT, R6, RZ, PT ;  /* 0x000000ff0600720c */ /* 0x000fe40003f05270 */
[----:B------:R-:W-:Y:S01]  /*14f0*/  IADD3 R7, PT, PT, R7, 0x100, RZ ;  /* 0x0000010007077810 */ /* 0x000fe20007ffe0ff */
[----:B--2---:R-:W-:-:S10]  /*1500*/  FADD R21, R2, R21 ;  /* 0x0000001502157221 */ /* 0x004fd40000000000 */
[----:B------:R-:W-:Y:S05]  /*1510*/  @P0 BRA `(.L_x_24) ;  /* 0xfffffffc00e00947 */ /* 0x000fea000383ffff */
.L_x_23:
[----:B------:R-:W-:Y:S05]  /*1520*/  BSYNC.RECONVERGENT B2 ;  /* 0x0000000000027941 */ /* 0x000fea0003800200 */
.L_x_22:
[----:B------:R-:W-:Y:S05]  /*1530*/  @!P1 BRA `(.L_x_21) ;  /* 0x0000000400a89947 */ /* 0x000fea0003800000 */
[----:B------:R-:W0:Y:S01]  /*1540*/  LDCU.64 UR4, c[0x0][0x380] ;  /* 0x00007000ff0477ac */ /* 0x000e220008000a00 */
[----:B------:R-:W-:Y:S01]  /*1550*/  IADD3 R5, PT, PT, R9, -R8, RZ ;  /* 0x8000000809057210 */ /* 0x000fe20007ffe0ff */
[----:B------:R-:W-:Y:S01]  /*1560*/  BSSY.RECONVERGENT B2, `(.L_x_25) ;  /* 0x000003b000027945 */ /* 0x000fe20003800200 */
[CC--:B------:R-:W-:Y:S02]  /*1570*/  IADD3 R3, P0, PT, R8.reuse, R23.reuse, RZ ;  /* 0x0000001708037210 */ /* 0x0c0fe40007f1e0ff */
[----:B------:R-:W-:Y:S02]  /*1580*/  ISETP.GT.AND P1, PT, R5, 0xc00, PT ;  /* 0x00000c000500780c */ /* 0x000fe40003f24270 */
[----:B------:R-:W-:Y:S02]  /*1590*/  IADD3.X R4, PT, PT, RZ, RZ, RZ, P0, !PT ;  /* 0x000000ffff047210 */ /* 0x000fe400007fe4ff */
[----:B------:R-:W-:Y:S02]  /*15a0*/  IADD3 R11, PT, PT, R8, R23, RZ ;  /* 0x00000017080b7210 */ /* 0x000fe40007ffe0ff */
[----:B0-----:R-:W-:-:S04]  /*15b0*/  LEA R2, P0, R3, UR4, 0x2 ;  /* 0x0000000403027c11 */ /* 0x001fc8000f8010ff */
[----:B------:R-:W-:Y:S02]  /*15c0*/  LEA.HI.X R3, R3, UR5, R4, 0x2, P0 ;  /* 0x0000000503037c11 */ /* 0x000fe400080f1404 */
[----:B------:R-:W-:-:S05]  /*15d0*/  IADD3 R2, P0, PT, R2, 0x800, RZ ;  /* 0x0000080002027810 */ /* 0x000fca0007f1e0ff */
[----:B------:R-:W-:Y:S01]  /*15e0*/  IMAD.X R3, RZ, RZ, R3, P0 ;  /* 0x000000ffff037224 */ /* 0x000fe200000e0603 */
[----:B------:R-:W-:Y:S01]  /*15f0*/  PLOP3.LUT P0, PT, PT, PT, PT, 0x80, 0x8 ;  /* 0x000000000008781c */ /* 0x000fe20003f0f070 */
[----:B------:R-:W-:-:S12]  /*1600*/  @!P1 BRA `(.L_x_26) ;  /* 0x0000000000c09947 */ /* 0x000fd80003800000 */
[----:B------:R-:W-:Y:S02]  /*1610*/  PLOP3.LUT P0, PT, PT, PT, PT, 0x8, 0x80 ;  /* 0x000000000080781c */ /* 0x000fe40003f0e170 */
[----:B------:R-:W-:-:S11]  /*1620*/  IADD3 R13, PT, PT, R9, -0xc00, RZ ;  /* 0xfffff400090d7810 */ /* 0x000fd60007ffe0ff */
.L_x_27:
[----:B------:R-:W0:Y:S01]  /*1630*/  LDC.64 R4, c[0x0][0x380] ;  /* 0x0000e000ff047b82 */ /* 0x000e220000000a00 */
[----:B------:R-:W2:Y:S01]  /*1640*/  LDG.E.CONSTANT R10, desc[UR6][R2.64+-0x400] ;  /* 0xfffc0006020a7981 */ /* 0x000ea2000c1e9900 */
[----:B------:R-:W-:-:S03]  /*1650*/  IADD3 R25, PT, PT, R11, 0x400, RZ ;  /* 0x000004000b197810 */ /* 0x000fc60007ffe0ff */
[----:B------:R-:W3:Y:S04]  /*1660*/  LDG.E.CONSTANT R19, desc[UR6][R2.64] ;  /* 0x0000000602137981 */ /* 0x000ee8000c1e9900 */
[----:B------:R-:W4:Y:S01]  /*1670*/  LDG.E.CONSTANT R18, desc[UR6][R2.64+0x400] ;  /* 0x0004000602127981 */ /* 0x000f22000c1e9900 */
[----:B------:R-:W-:-:S03]  /*1680*/  IADD3 R7, PT, PT, R11, 0x800, RZ ;  /* 0x000008000b077810 */ /* 0x000fc60007ffe0ff */
[----:B------:R-:W5:Y:S04]  /*1690*/  LDG.E.CONSTANT R16, desc[UR6][R2.64+0xc00] ;  /* 0x000c000602107981 */ /* 0x000f68000c1e9900 */
[----:B------:R-:W5:Y:S04]  /*16a0*/  LDG.E.CONSTANT R15, desc[UR6][R2.64+0x1000] ;  /* 0x00100006020f7981 */ /* 0x000f68000c1e9900 */
[----:B------:R-:W5:Y:S01]  /*16b0*/  LDG.E.CONSTANT R14, desc[UR6][R2.64+0x1400] ;  /* 0x00140006020e7981 */ /* 0x000f62000c1e9900 */
[----:B0-----:R-:W-:-:S03]  /*16c0*/  IMAD.WIDE.U32 R22, R11, 0x4, R4 ;  /* 0x000000040b167825 */ /* 0x001fc600078e0004 */
[----:B------:R-:W5:Y:S04]  /*16d0*/  LDG.E.CONSTANT R20, desc[UR6][R2.64+0x2000] ;  /* 0x0020000602147981 */ /* 0x000f68000c1e9900 */
[----:B------:R0:W2:Y:S01]  /*16e0*/  LDG.E.CONSTANT R12, desc[UR6][R22.64] ;  /* 0x00000006160c7981 */ /* 0x0000a2000c1e9900 */
[----:B------:R-:W-:-:S03]  /*16f0*/  IMAD.WIDE.U32 R24, R25, 0x4, R4 ;  /* 0x0000000419187825 */ /* 0x000fc600078e0004 */
[----:B------:R-:W5:Y:S04]  /*1700*/  LDG.E.CONSTANT R26, desc[UR6][R2.64+0x3000] ;  /* 0x00300006021a7981 */ /* 0x000f68000c1e9900 */
[----:B------:R-:W5:Y:S01]  /*1710*/  LDG.E.CONSTANT R17, desc[UR6][R24.64] ;  /* 0x0000000618117981 */ /* 0x000f62000c1e9900 */
[--C-:B------:R-:W-:Y:S01]  /*1720*/  IMAD.WIDE.U32 R6, R7, 0x4, R4.reuse ;  /* 0x0000000407067825 */ /* 0x100fe200078e0004 */
[----:B0-----:R-:W-:Y:S02]  /*1730*/  IADD3 R23, PT, PT, R11, 0xc00, RZ ;  /* 0x00000c000b177810 */ /* 0x001fe40007ffe0ff */
[----:B------:R-:W5:Y:S04]  /*1740*/  LDG.E.CONSTANT R22, desc[UR6][R2.64+0x1c00] ;  /* 0x001c000602167981 */ /* 0x000f68000c1e9900 */
[----:B------:R-:W5:Y:S01]  /*1750*/  LDG.E.CONSTANT R6, desc[UR6][R6.64] ;  /* 0x0000000606067981 */ /* 0x000f62000c1e9900 */
[----:B------:R-:W-:-:S03]  /*1760*/  IMAD.WIDE.U32 R4, R23, 0x4, R4 ;  /* 0x0000000417047825 */ /* 0x000fc600078e0004 */
[----:B------:R-:W5:Y:S04]  /*1770*/  LDG.E.CONSTANT R23, desc[UR6][R2.64+0x2400] ;  /* 0x0024000602177981 */ /* 0x000f68000c1e9900 */
[----:B------:R-:W5:Y:S04]  /*1780*/  LDG.E.CONSTANT R4, desc[UR6][R4.64] ;  /* 0x0000000604047981 */ /* 0x000f68000c1e9900 */
[----:B------:R-:W5:Y:S04]  /*1790*/  LDG.E.CONSTANT R24, desc[UR6][R2.64+0x2c00] ;  /* 0x002c000602187981 */ /* 0x000f68000c1e9900 */
[----:B------:R0:W5:Y:S01]  /*17a0*/  LDG.E.CONSTANT R25, desc[UR6][R2.64+0x3400] ;  /* 0x0034000602197981 */ /* 0x000162000c1e9900 */
[----:B------:R-:W-:-:S04]  /*17b0*/  IADD3 R8, PT, PT, R8, 0x1000, RZ ;  /* 0x0000100008087810 */ /* 0x000fc80007ffe0ff */
[----:B------:R-:W-:Y:S02]  /*17c0*/  ISETP.GE.AND P1, PT, R8, R13, PT ;  /* 0x0000000d0800720c */ /* 0x000fe40003f26270 */
[----:B0-----:R-:W-:Y:S02]  /*17d0*/  IADD3 R2, P2, PT, R2, 0x4000, RZ ;  /* 0x0000400002027810 */ /* 0x001fe40007f5e0ff */
[----:B------:R-:W-:Y:S02]  /*17e0*/  IADD3 R11, PT, PT, R11, 0x1000, RZ ;  /* 0x000010000b0b7810 */ /* 0x000fe40007ffe0ff */
[----:B------:R-:W-:Y:S01]  /*17f0*/  IADD3.X R3, PT, PT, RZ, R3, RZ, P2, !PT ;  /* 0x00000003ff037210 */ /* 0x000fe200017fe4ff */
[----:B--2---:R-:W-:-:S04]  /*1800*/  FADD R21, R12, R21 ;  /* 0x000000150c157221 */ /* 0x004fc80000000000 */
[----:B------:R-:W-:-:S04]  /*1810*/  FADD R10, R21, R10 ;  /* 0x0000000a150a7221 */ /* 0x000fc80000000000 */
[----:B---3--:R-:W-:-:S04]  /*1820*/  FADD R19, R10, R19 ;  /* 0x000000130a137221 */ /* 0x008fc80000000000 */
[----:B----4-:R-:W-:-:S04]  /*1830*/  FADD R18, R19, R18 ;  /* 0x0000001213127221 */ /* 0x010fc80000000000 */
[----:B-----5:R-:W-:-:S04]  /*1840*/  FADD R17, R18, R17 ;  /* 0x0000001112117221 */ /* 0x020fc80000000000 */
        /* <DEDUP_REMOVED lines=12> */
.L_x_26:
[----:B------:R-:W-:Y:S05]  /*1910*/  BSYNC.RECONVERGENT B2 ;  /* 0x0000000000027941 */ /* 0x000fea0003800200 */
.L_x_25:
[----:B------:R-:W-:Y:S01]  /*1920*/  IADD3 R4, PT, PT, R9, -R8, RZ ;  /* 0x8000000809047210 */ /* 0x000fe20007ffe0ff */
[----:B------:R-:W-:Y:S03]  /*1930*/  BSSY.RECONVERGENT B2, `(.L_x_28) ;  /* 0x000001e000027945 */ /* 0x000fe60003800200 */
[----:B------:R-:W-:-:S13]  /*1940*/  ISETP.GT.AND P1, PT, R4, 0x400, PT ;  /* 0x000004000400780c */ /* 0x000fda0003f24270 */
[----:B------:R-:W-:Y:S05]  /*1950*/  @!P1 BRA `(.L_x_29) ;  /* 0x00000000006c9947 */ /* 0x000fea0003800000 */
[----:B------:R-:W0:Y:S01]  /*1960*/  LDC.64 R6, c[0x0][0x380] ;  /* 0x0000e000ff067b82 */ /* 0x000e220000000a00 */
[----:B------:R-:W2:Y:S01]  /*1970*/  LDG.E.CONSTANT R10, desc[UR6][R2.64+-0x400] ;  /* 0xfffc0006020a7981 */ /* 0x000ea2000c1e9900 */
[----:B------:R-:W-:-:S03]  /*1980*/  VIADD R15, R11, 0x400 ;  /* 0x000004000b0f7836 */ /* 0x000fc60000000000 */
[----:B------:R-:W3:Y:S04]  /*1990*/  LDG.E.CONSTANT R13, desc[UR6][R2.64] ;  /* 0x00000006020d7981 */ /* 0x000ee8000c1e9900 */
[----:B------:R-:W4:Y:S04]  /*19a0*/  LDG.E.CONSTANT R17, desc[UR6][R2.64+0xc00] ;  /* 0x000c000602117981 */ /* 0x000f28000c1e9900 */
[----:B------:R-:W5:Y:S04]  /*19b0*/  LDG.E.CONSTANT R19, desc[UR6][R2.64+0x1000] ;  /* 0x0010000602137981 */ /* 0x000f68000c1e9900 */
[----:B------:R1:W5:Y:S01]  /*19c0*/  LDG.E.CONSTANT R23, desc[UR6][R2.64+0x1400] ;  /* 0x0014000602177981 */ /* 0x000362000c1e9900 */
[----:B0-----:R-:W-:-:S06]  /*19d0*/  IMAD.WIDE.U32 R4, R11, 0x4, R6 ;  /* 0x000000040b047825 */ /* 0x001fcc00078e0006 */
[----:B------:R-:W2:Y:S01]  /*19e0*/  LDG.E.CONSTANT R4, desc[UR6][R4.64] ;  /* 0x0000000604047981 */ /* 0x000ea2000c1e9900 */
[----:B------:R-:W-:-:S03]  /*19f0*/  IMAD.WIDE.U32 R6, R15, 0x4, R6 ;  /* 0x000000040f067825 */ /* 0x000fc600078e0006 */
[----:B------:R-:W4:Y:S04]  /*1a00*/  LDG.E.CONSTANT R15, desc[UR6][R2.64+0x400] ;  /* 0x00040006020f7981 */ /* 0x000f28000c1e9900 */
[----:B------:R-:W5:Y:S01]  /*1a10*/  LDG.E.CONSTANT R7, desc[UR6][R6.64] ;  /* 0x0000000606077981 */ /* 0x000f62000c1e9900 */
[----:B------:R-:W-:Y:S02]  /*1a20*/  PLOP3.LUT P0, PT, PT, PT, PT, 0x8, 0x80 ;  /* 0x000000000080781c */ /* 0x000fe40003f0e170 */
[----:B------:R-:W-:Y:S02]  /*1a30*/  IADD3 R8, PT, PT, R8, 0x800, RZ ;  /* 0x0000080008087810 */ /* 0x000fe40007ffe0ff */
[----:B------:R-:W-:Y:S01]  /*1a40*/  IADD3 R11, PT, PT, R11, 0x800, RZ ;  /* 0x000008000b0b7810 */ /* 0x000fe20007ffe0ff */
[----:B--2---:R-:W-:-:S04]  /*1a50*/  FADD R21, R21, R4 ;  /* 0x0000000415157221 */ /* 0x004fc80000000000 */
[----:B------:R-:W-:-:S04]  /*1a60*/  FADD R10, R21, R10 ;  /* 0x0000000a150a7221 */ /* 0x000fc80000000000 */
[----:B---3--:R-:W-:-:S04]  /*1a70*/  FADD R10, R10, R13 ;  /* 0x0000000d0a0a7221 */ /* 0x008fc80000000000 */
[----:B----4-:R-:W-:-:S04]  /*1a80*/  FADD R10, R10, R15 ;  /* 0x0000000f0a0a7221 */ /* 0x010fc80000000000 */
[----:B-----5:R-:W-:Y:S01]  /*1a90*/  FADD R10, R10, R7 ;  /* 0x000000070a0a7221 */ /* 0x020fe20000000000 */
[----:B------:R-:W-:-:S03]  /*1aa0*/  IADD3 R4, P1, PT, R2, 0x2000, RZ ;  /* 0x0000200002047810 */ /* 0x000fc60007f3e0ff */
[----:B------:R-:W-:Y:S01]  /*1ab0*/  FADD R10, R10, R17 ;  /* 0x000000110a0a7221 */ /* 0x000fe20000000000 */
[----:B------:R-:W-:-:S03]  /*1ac0*/  IADD3.X R5, PT, PT, RZ, R3, RZ, P1, !PT ;  /* 0x00000003ff057210 */ /* 0x000fc60000ffe4ff */
[----:B------:R-:W-:Y:S01]  /*1ad0*/  FADD R10, R10, R19 ;  /* 0x000000130a0a7221 */ /* 0x000fe20000000000 */
[----:B-1----:R-:W-:Y:S02]  /*1ae0*/  MOV R2, R4 ;  /* 0x0000000400027202 */ /* 0x002fe40000000f00 */
[----:B------:R-:W-:Y:S01]  /*1af0*/  MOV R3, R5 ;  /* 0x0000000500037202 */ /* 0x000fe20000000f00 */
[----:B------:R-:W-:-:S07]  /*1b00*/  FADD R21, R10, R23 ;  /* 0x000000170a157221 */ /* 0x000fce0000000000 */
.L_x_29:
[----:B------:R-:W-:Y:S05]  /*1b10*/  BSYNC.RECONVERGENT B2 ;  /* 0x0000000000027941 */ /* 0x000fea0003800200 */
.L_x_28:
[----:B------:R-:W-:-:S13]  /*1b20*/  ISETP.LT.OR P0, PT, R8, R9, P0 ;  /* 0x000000090800720c */ /* 0x000fda0000701670 */
[----:B------:R-:W-:Y:S05]  /*1b30*/  @!P0 BRA `(.L_x_21) ;  /* 0x0000000000288947 */ /* 0x000fea0003800000 */
[----:B------:R-:W0:Y:S01]  /*1b40*/  LDC.64 R4, c[0x0][0x380] ;  /* 0x0000e000ff047b82 */ /* 0x000e220000000a00 */
[----:B------:R-:W2:Y:S04]  /*1b50*/  LDG.E.CONSTANT R6, desc[UR6][R2.64+-0x400] ;  /* 0xfffc000602067981 */ /* 0x000ea8000c1e9900 */
[----:B------:R-:W3:Y:S04]  /*1b60*/  LDG.E.CONSTANT R7, desc[UR6][R2.64] ;  /* 0x0000000602077981 */ /* 0x000ee8000c1e9900 */
[----:B------:R-:W4:Y:S01]  /*1b70*/  LDG.E.CONSTANT R9, desc[UR6][R2.64+0x400] ;  /* 0x0004000602097981 */ /* 0x000f22000c1e9900 */
[----:B0-----:R-:W-:-:S06]  /*1b80*/  IMAD.WIDE.U32 R4, R11, 0x4, R4 ;  /* 0x000000040b047825 */ /* 0x001fcc00078e0004 */
[----:B------:R-:W5:Y:S02]  /*1b90*/  LDG.E.CONSTANT R4, desc[UR6][R4.64] ;  /* 0x0000000604047981 */ /* 0x000f64000c1e9900 */
[----:B-----5:R-:W-:-:S04]  /*1ba0*/  FADD R21, R21, R4 ;  /* 0x0000000415157221 */ /* 0x020fc80000000000 */
[----:B--2---:R-:W-:-:S04]  /*1bb0*/  FADD R6, R21, R6 ;  /* 0x0000000615067221 */ /* 0x004fc80000000000 */
[----:B---3--:R-:W-:-:S04]  /*1bc0*/  FADD R6, R6, R7 ;  /* 0x0000000706067221 */ /* 0x008fc80000000000 */
[----:B----4-:R-:W-:-:S07]  /*1bd0*/  FADD R21, R6, R9 ;  /* 0x0000000906157221 */ /* 0x010fce0000000000 */
.L_x_21:
[----:B------:R-:W-:Y:S05]  /*1be0*/  BSYNC.RECONVERGENT B1 ;  /* 0x0000000000017941 */ /* 0x000fea0003800200 */
.L_x_19:
[----:B------:R-:W0:Y:S01]  /*1bf0*/  S2R R6, SR_LANEID ;  /* 0x0000000000067919 */ /* 0x000e220000000000 */
[----:B------:R-:W1:Y:S01]  /*1c00*/  SHFL.DOWN PT, R2, R21, 0x1, 0x1f ;  /* 0x08201f0015027f89 */ /* 0x000e6200000e0000 */
[C---:B0-----:R-:W-:Y:S02]  /*1c10*/  ISETP.GT.AND P0, PT, R6.reuse, 0x1e, PT ;  /* 0x0000001e0600780c */ /* 0x041fe40003f04270 */
[----:B------:R-:W-:-:S11]  /*1c20*/  ISETP.NE.AND P1, PT, R6, RZ, PT ;  /* 0x000000ff0600720c */ /* 0x000fd60003f25270 */
[----:B-1----:R-:W-:Y:S01]  /*1c30*/  @!P0 FADD R21, R2, R21 ;  /* 0x0000001502158221 */ /* 0x002fe20000000000 */
[----:B------:R-:W-:Y:S01]  /*1c40*/  ISETP.GT.AND P0, PT, R6, 0x1d, PT ;  /* 0x0000001d0600780c */ /* 0x000fe20003f04270 */
[----:B------:R-:W0:Y:S01]  /*1c50*/  @!P1 S2R R5, SR_CgaCtaId ;  /* 0x0000000000059919 */ /* 0x000e220000008800 */
[----:B------:R-:W-:Y:S02]  /*1c60*/  @!P1 MOV R4, 0x400 ;  /* 0x0000040000049802 */ /* 0x000fe40000000f00 */
[----:B------:R-:W-:Y:S01]  /*1c70*/  @!P1 SHF.R.U32.HI R3, RZ, 0x3, R0 ;  /* 0x00000003ff039819 */ /* 0x000fe20000011600 */
[----:B------:R-:W1:Y:S03]  /*1c80*/  SHFL.DOWN PT, R2, R21, 0x2, 0x1f ;  /* 0x08401f0015027f89 */ /* 0x000e6600000e0000 */
[----:B------:R-:W-:-:S05]  /*1c90*/  @!P1 LOP3.LUT R3, R3, 0x7c, RZ, 0xc0, !PT ;  /* 0x0000007c03039812 */ /* 0x000fca00078ec0ff */
[----:B-1----:R-:W-:Y:S01]  /*1ca0*/  @!P0 FADD R21, R21, R2 ;  /* 0x0000000215158221 */ /* 0x002fe20000000000 */
[----:B------:R-:W-:Y:S02]  /*1cb0*/  ISETP.GT.AND P0, PT, R6, 0x1b, PT ;  /* 0x0000001b0600780c */ /* 0x000fe40003f04270 */
[----:B0-----:R-:W-:Y:S02]  /*1cc0*/  @!P1 LEA R4, R5, R4, 0x18 ;  /* 0x0000000405049211 */ /* 0x001fe400078ec0ff */
[----:B------:R-:W0:Y:S02]  /*1cd0*/  SHFL.DOWN PT, R2, R21, 0x4, 0x1f ;  /* 0x08801f0015027f89 */ /* 0x000e2400000e0000 */
[----:B------:R-:W-:-:S07]  /*1ce0*/  @!P1 IADD3 R3, PT, PT, R3, R4, RZ ;  /* 0x0000000403039210 */ /* 0x000fce0007ffe0ff */
        /* <DEDUP_REMOVED lines=12> */
[----:B------:R-:W0:Y:S01]  /*1db0*/  S2UR UR5, SR_CgaCtaId ;  /* 0x00000000000579c3 */ /* 0x000e220000008800 */
[----:B------:R-:W-:Y:S02]  /*1dc0*/  UMOV UR4, 0x400 ;  /* 0x0000040000047882 */ /* 0x000fe40000000000 */
[----:B0-----:R-:W-:-:S09]  /*1dd0*/  ULEA UR4, UR5, UR4, 0x18 ;  /* 0x0000000405047291 */ /* 0x001fd2000f8ec0ff */
[----:B---3--:R-:W0:Y:S04]  /*1de0*/  LDS R3, [UR4+0xc] ;  /* 0x00000c04ff037984 */ /* 0x008e280008000800 */
        /* <DEDUP_REMOVED lines=10> */
.L_x_2:
        /* <DEDUP_REMOVED lines=12> */
.L_x_32:
[----:B------:R-:W-:Y:S05]  /*1f50*/  BSYNC.RECONVERGENT B1 ;  /* 0x0000000000017941 */ /* 0x000fea0003800200 */
.L_x_31:
[----:B------:R-:W-:Y:S01]  /*1f60*/  ISETP.GE.AND P0, PT, R11, R20, PT ;  /* 0x000000140b00720c */ /* 0x000fe20003f06270 */
[----:B------:R-:W-:-:S12]  /*1f70*/  BSSY.RECONVERGENT B1, `(.L_x_33) ;  /* 0x0000074000017945 */ /* 0x000fd80003800200 */
[----:B------:R-:W-:Y:S05]  /*1f80*/  @P0 BRA `(.L_x_34) ;  /* 0x0000000400c80947 */ /* 0x000fea0003800000 */
[----:B0-----:R-:W-:Y:S01]  /*1f90*/  LOP3.LUT R3, RZ, R11, RZ, 0x33, !PT ;  /* 0x0000000bff037212 */ /* 0x001fe200078e33ff */
[----:B------:R-:W-:Y:S04]  /*1fa0*/  BSSY.RECONVERGENT B2, `(.L_x_35) ;  /* 0x0000015000027945 */ /* 0x000fe80003800200 */
[----:B------:R-:W-:-:S05]  /*1fb0*/  IMAD.IADD R4, R3, 0x1, R20 ;  /* 0x0000000103047824 */ /* 0x000fca00078e0214 */
        /* <DEDUP_REMOVED lines=10> */
.L_x_37:
[----:B------:R-:W-:-:S06]  /*2060*/  MOV R3, R5 ;  /* 0x0000000500037202 */ /* 0x000fcc0000000f00 */
[----:B------:R0:W2:Y:S01]  /*2070*/  LDG.E.CONSTANT R3, desc[UR6][R2.64] ;  /* 0x0000000602037981 */ /* 0x0000a2000c1e9900 */
[----:B------:R-:W-:Y:S02]  /*2080*/  IADD3 R4, PT, PT, R4, 0x1, RZ ;  /* 0x0000000104047810 */ /* 0x000fe40007ffe0ff */
[----:B------:R-:W-:Y:S02]  /*2090*/  IADD3 R11, PT, PT, R11, 0x100, RZ ;  /* 0x000001000b0b7810 */ /* 0x000fe40007ffe0ff */
[----:B------:R-:W-:Y:S02]  /*20a0*/  ISETP.NE.AND P0, PT, R4, RZ, PT ;  /* 0x000000ff0400720c */ /* 0x000fe40003f05270 */
[----:B0-----:R-:W-:-:S04]  /*20b0*/  IADD3 R2, P2, PT, R2, 0x400, RZ ;  /* 0x0000040002027810 */ /* 0x001fc80007f5e0ff */
[----:B------:R-:W-:Y:S01]  /*20c0*/  IADD3.X R5, PT, PT, RZ, R5, RZ, P2, !PT ;  /* 0x00000005ff057210 */ /* 0x000fe200017fe4ff */
[----:B--2--5:R-:W-:-:S06]  /*20d0*/  FADD R0, R3, R0 ;  /* 0x0000000003007221 */ /* 0x024fcc0000000000 */
[----:B------:R-:W-:Y:S05]  /*20e0*/  @P0 BRA `(.L_x_37) ;  /* 0xfffffffc00dc0947 */ /* 0x000fea000383ffff */
.L_x_36:
[----:B------:R-:W-:Y:S05]  /*20f0*/  BSYNC.RECONVERGENT B2 ;  /* 0x0000000000027941 */ /* 0x000fea0003800200 */
.L_x_35:
        /* <DEDUP_REMOVED lines=8> */
.L_x_40:
        /* <DEDUP_REMOVED lines=9> */
[----:B------:R-:W-:-:S03]  /*2210*/  VIADD R3, R11, 0x800 ;  /* 0x000008000b037836 */ /* 0x000fc60000000000 */
[----:B------:R-:W4:Y:S01]  /*2220*/  LDG.E.CONSTANT R15, desc[UR6][R4.64+0x400] ;  /* 0x00040006040f7981 */ /* 0x000f22000c1e9900 */
        /* <DEDUP_REMOVED lines=32> */
.L_x_39:
[----:B------:R-:W-:Y:S05]  /*2430*/  BSYNC.RECONVERGENT B2 ;  /* 0x0000000000027941 */ /* 0x000fea0003800200 */
.L_x_38:
[----:B------:R-:W-:Y:S01]  /*2440*/  IADD3 R2, PT, PT, -R11, R20, RZ ;  /* 0x000000140b027210 */ /* 0x000fe20007ffe1ff */
[----:B------:R-:W-:Y:S03]  /*2450*/  BSSY.RECONVERGENT B2, `(.L_x_41) ;  /* 0x0000019000027945 */ /* 0x000fe60003800200 */
[----:B------:R-:W-:-:S13]  /*2460*/  ISETP.GT.AND P1, PT, R2, 0x400, PT ;  /* 0x000004000200780c */ /* 0x000fda0003f24270 */
[----:B------:R-:W-:Y:S05]  /*2470*/  @!P1 BRA `(.L_x_42) ;  /* 0x0000000000589947 */ /* 0x000fea0003800000 */
        /* <DEDUP_REMOVED lines=22> */
.L_x_42:
[----:B------:R-:W-:Y:S05]  /*25e0*/  BSYNC.RECONVERGENT B2 ;  /* 0x0000000000027941 */ /* 0x000fea0003800200 */
.L_x_41:
        /* <DEDUP_REMOVED lines=12> */
.L_x_34:
[----:B------:R-:W-:Y:S05]  /*26b0*/  BSYNC.RECONVERGENT B1 ;  /* 0x0000000000017941 */ /* 0x000fea0003800200 */
.L_x_33:
        /* <DEDUP_REMOVED lines=35> */
[----:B--2---:R-:W0:Y:S04]  /*28f0*/  LDS R3, [UR4+0xc] ;  /* 0x00000c04ff037984 */ /* 0x004e280008000800 */
        /* <DEDUP_REMOVED lines=10> */
.L_x_43:
[----:B0-----:R-:W0:Y:S01]  /*29a0*/  S2R R2, SR_LANEID ;  /* 0x0000000000027919 */ /* 0x001e220000000000 */
[----:B------:R-:W-:-:S04]  /*29b0*/  LOP3.LUT R0, R9, 0x3e0, RZ, 0xc0, !PT ;  /* 0x000003e009007812 */ /* 0x000fc800078ec0ff */
[----:B------:R-:W-:Y:S02]  /*29c0*/  IADD3 R3, PT, PT, R0, 0x20, RZ ;  /* 0x0000002000037810 */ /* 0x000fe40007ffe0ff */
[----:B------:R-:W-:Y:S02]  /*29d0*/  LOP3.LUT R7, RZ, R0, RZ, 0x33, !PT ;  /* 0x00000000ff077212 */ /* 0x000fe400078e33ff */
[-C--:B------:R-:W-:Y:S02]  /*29e0*/  ISETP.GT.AND P0, PT, R3, R20.reuse, PT ;  /* 0x000000140300720c */ /* 0x080fe40003f04270 */
[----:B------:R-:W-:-:S04]  /*29f0*/  IADD3 R7, PT, PT, R7, R20, RZ ;  /* 0x0000001407077210 */ /* 0x000fc80007ffe0ff */
[----:B------:R-:W-:-:S05]  /*2a00*/  SEL R4, R7, 0x1f, P0 ;  /* 0x0000001f07047807 */ /* 0x000fca0000000000 */
[----:B------:R-:W1:Y:S01]  /*2a10*/  SHFL.DOWN PT, R0, R5, 0x1, R4 ;  /* 0x0820000005007989 */ /* 0x000e6200000e0004 */
[C---:B0-----:R-:W-:Y:S01]  /*2a20*/  ISETP.GE.AND P0, PT, R2.reuse, R4, PT ;  /* 0x000000040200720c */ /* 0x041fe20003f06270 */
[C---:B------:R-:W-:Y:S01]  /*2a30*/  VIADD R3, R2.reuse, 0x2 ;  /* 0x0000000202037836 */ /* 0x040fe20000000000 */
[----:B------:R-:W-:-:S11]  /*2a40*/  ISETP.NE.AND P1, PT, R2, RZ, PT ;  /* 0x000000ff0200720c */ /* 0x000fd60003f25270 */
[----:B-1----:R-:W-:Y:S01]  /*2a50*/  @!P0 FADD R5, R0, R5 ;  /* 0x0000000500058221 */ /* 0x002fe20000000000 */
[-C--:B------:R-:W-:Y:S01]  /*2a60*/  ISETP.GT.AND P0, PT, R3, R4.reuse, PT ;  /* 0x000000040300720c */ /* 0x080fe20003f04270 */
[----:B------:R-:W0:Y:S01]  /*2a70*/  @!P1 S2R R6, SR_CgaCtaId ;  /* 0x0000000000069919 */ /* 0x000e220000008800 */
[----:B------:R-:W-:Y:S02]  /*2a80*/  IADD3 R3, PT, PT, R2, 0x4, RZ ;  /* 0x0000000402037810 */ /* 0x000fe40007ffe0ff */
[----:B------:R-:W1:Y:S09]  /*2a90*/  SHFL.DOWN PT, R0, R5, 0x2, R4 ;  /* 0x0840000005007989 */ /* 0x000e7200000e0004 */
[----:B-1----:R-:W-:Y:S01]  /*2aa0*/  @!P0 FADD R5, R5, R0 ;  /* 0x0000000005058221 */ /* 0x002fe20000000000 */
[----:B------:R-:W-:-:S02]  /*2ab0*/  ISETP.GT.AND P0, PT, R3, R4, PT ;  /* 0x000000040300720c */ /* 0x000fc40003f04270 */
[----:B------:R-:W-:Y:S02]  /*2ac0*/  IADD3 R3, PT, PT, R2, 0x8, RZ ;  /* 0x0000000802037810 */ /* 0x000fe40007ffe0ff */
[----:B------:R-:W1:Y:S09]  /*2ad0*/  SHFL.DOWN PT, R0, R5, 0x4, R4 ;  /* 0x0880000005007989 */ /* 0x000e7200000e0004 */
[----:B-1----:R-:W-:Y:S01]  /*2ae0*/  @!P0 FADD R5, R5, R0 ;  /* 0x0000000005058221 */ /* 0x002fe20000000000 */
[----:B------:R-:W-:-:S02]  /*2af0*/  ISETP.GT.AND P0, PT, R3, R4, PT ;  /* 0x000000040300720c */ /* 0x000fc40003f04270 */
[----:B------:R-:W-:Y:S02]  /*2b00*/  IADD3 R3, PT, PT, R2, 0x10, RZ ;  /* 0x0000001002037810 */ /* 0x000fe40007ffe0ff */
[----:B------:R-:W1:Y:S01]  /*2b10*/  SHFL.DOWN PT, R0, R5, 0x8, R4 ;  /* 0x0900000005007989 */ /* 0x000e6200000e0004 */
[----:B------:R-:W-:-:S04]  /*2b20*/  @!P1 SHF.R.U32.HI R2, RZ, 0x3, R9 ;  /* 0x00000003ff029819 */ /* 0x000fc80000011609 */
[----:B------:R-:W-:-:S04]  /*2b30*/  @!P1 LOP3.LUT R2, R2, 0x7c, RZ, 0xc0, !PT ;  /* 0x0000007c02029812 */ /* 0x000fc800078ec0ff */
[----:B-1----:R-:W-:Y:S01]  /*2b40*/  @!P0 FADD R5, R5, R0 ;  /* 0x0000000005058221 */ /* 0x002fe20000000000 */
[----:B------:R-:W-:Y:S02]  /*2b50*/  ISETP.GT.AND P0, PT, R3, R4, PT ;  /* 0x000000040300720c */ /* 0x000fe40003f04270 */
[----:B------:R-:W-:Y:S02]  /*2b60*/  @!P1 MOV R3, 0x400 ;  /* 0x0000040000039802 */ /* 0x000fe40000000f00 */
[----:B------:R-:W1:Y:S02]  /*2b70*/  SHFL.DOWN PT, R0, R5, 0x10, R4 ;  /* 0x0a00000005007989 */ /* 0x000e6400000e0004 */
[----:B0-----:R-:W-:-:S04]  /*2b80*/  @!P1 LEA R3, R6, R3, 0x18 ;  /* 0x0000000306039211 */ /* 0x001fc800078ec0ff */
[----:B------:R-:W-:-:S03]  /*2b90*/  @!P1 IADD3 R3, PT, PT, R2, R3, RZ ;  /* 0x0000000302039210 */ /* 0x000fc60007ffe0ff */
[----:B-1----:R-:W-:Y:S01]  /*2ba0*/  @!P0 FADD R5, R5, R0 ;  /* 0x0000000005058221 */ /* 0x002fe20000000000 */
        /* <DEDUP_REMOVED lines=12> */
[----:B-1----:R-:W0:Y:S04]  /*2c70*/  LDS R3, [UR4+0xc] ;  /* 0x00000c04ff037984 */ /* 0x002e280008000800 */
        /* <DEDUP_REMOVED lines=13> */
.L_x_30:
[----:B------:R-:W0:Y:S01]  /*2d50*/  S2R R8, SR_TID.X ;  /* 0x0000000000087919 */ /* 0x000e220000002100 */
[----:B------:R-:W0:Y:S02]  /*2d60*/  LDC.64 R2, c[0x0][0x380] ;  /* 0x0000e000ff027b82 */ /* 0x000e240000000a00 */
[----:B0-----:R-:W-:-:S05]  /*2d70*/  IMAD.WIDE.U32 R2, R8, 0x4, R2 ;  /* 0x0000000408027825 */ /* 0x001fca00078e0002 */
[----:B------:R-:W2:Y:S04]  /*2d80*/  LDG.E.CONSTANT R19, desc[UR6][R2.64] ;  /* 0x0000000602137981 */ /* 0x000ea8000c1e9900 */
[----:B------:R-:W2:Y:S04]  /*2d90*/  LDG.E.CONSTANT R0, desc[UR6][R2.64+0x400] ;  /* 0x0004000602007981 */ /* 0x000ea8000c1e9900 */
[----:B------:R-:W3:Y:S04]  /*2da0*/  LDG.E.CONSTANT R4, desc[UR6][R2.64+0x800] ;  /* 0x0008000602047981 */ /* 0x000ee8000c1e9900 */
[----:B------:R-:W3:Y:S04]  /*2db0*/  LDG.E.CONSTANT R5, desc[UR6][R2.64+0xc00] ;  /* 0x000c000602057981 */ /* 0x000ee8000c1e9900 */
[----:B------:R-:W4:Y:S04]  /*2dc0*/  LDG.E.CONSTANT R6, desc[UR6][R2.64+0x1000] ;  /* 0x0010000602067981 */ /* 0x000f28000c1e9900 */
[----:B------:R-:W4:Y:S04]  /*2dd0*/  LDG.E.CONSTANT R7, desc[UR6][R2.64+0x1400] ;  /* 0x0014000602077981 */ /* 0x000f28000c1e9900 */
[----:B------:R-:W5:Y:S04]  /*2de0*/  LDG.E.CONSTANT R9, desc[UR6][R2.64+0x1800] ;  /* 0x0018000602097981 */ /* 0x000f68000c1e9900 */
        /* <DEDUP_REMOVED lines=8> */
[----:B------:R-:W5:Y:S01]  /*2e70*/  LDG.E.CONSTANT R18, desc[UR6][R2.64+0x3c00] ;  /* 0x003c000602127981 */ /* 0x000f62000c1e9900 */
[----:B------:R-:W-:Y:S01]  /*2e80*/  ISETP.GE.U32.AND P0, PT, R20, 0x2000, PT ;  /* 0x000020001400780c */ /* 0x000fe20003f06070 */
[----:B--2---:R-:W-:Y:S01]  /*2e90*/  FADD R0, R19, R0 ;  /* 0x0000000013007221 */ /* 0x004fe20000000000 */
[----:B---3--:R-:W-:-:S04]  /*2ea0*/  FADD R5, R4, R5 ;  /* 0x0000000504057221 */ /* 0x008fc80000000000 */
[----:B------:R-:W-:Y:S01]  /*2eb0*/  FADD R0, R0, R5 ;  /* 0x0000000500007221 */ /* 0x000fe20000000000 */
[----:B----4-:R-:W-:Y:S01]  /*2ec0*/  FADD R6, R6, R7 ;  /* 0x0000000706067221 */ /* 0x010fe20000000000 */
[----:B-----5:R-:W-:-:S04]  /*2ed0*/  FADD R9, R9, R10 ;  /* 0x0000000a09097221 */ /* 0x020fc80000000000 */
[----:B------:R-:W-:Y:S01]  /*2ee0*/  FADD R9, R6, R9 ;  /* 0x0000000906097221 */ /* 0x000fe20000000000 */
[----:B------:R-:W-:-:S03]  /*2ef0*/  FADD R11, R11, R12 ;  /* 0x0000000c0b0b7221 */ /* 0x000fc60000000000 */
[----:B------:R-:W-:Y:S01]  /*2f00*/  FADD R0, R0, R9 ;  /* 0x0000000900007221 */ /* 0x000fe20000000000 */
[----:B------:R-:W-:-:S04]  /*2f10*/  FADD R14, R13, R14 ;  /* 0x0000000e0d0e7221 */ /* 0x000fc80000000000 */
[----:B------:R-:W-:Y:S01]  /*2f20*/  FADD R11, R11, R14 ;  /* 0x0000000e0b0b7221 */ /* 0x000fe20000000000 */
[----:B------:R-:W-:Y:S01]  /*2f30*/  FADD R15, R15, R16 ;  /* 0x000000100f0f7221 */ /* 0x000fe20000000000 */
[----:B------:R-:W-:-:S04]  /*2f40*/  FADD R18, R17, R18 ;  /* 0x0000001211127221 */ /* 0x000fc80000000000 */
[----:B------:R-:W-:-:S04]  /*2f50*/  FADD R18, R15, R18 ;  /* 0x000000120f127221 */ /* 0x000fc80000000000 */
[----:B------:R-:W-:Y:S01]  /*2f60*/  FADD R5, R11, R18 ;  /* 0x000000120b057221 */ /* 0x000fe20000000000 */
[----:B------:R-:W-:-:S03]  /*2f70*/  HFMA2 R11, -RZ, RZ, 0, 0.00048828125 ;  /* 0x00001000ff0b7431 */ /* 0x000fc600000001ff */
[----:B------:R-:W-:Y:S01]  /*2f80*/  FADD R0, R0, R5 ;  /* 0x0000000500007221 */ /* 0x000fe20000000000 */
[----:B------:R-:W-:Y:S06]  /*2f90*/  @!P0 BRA `(.L_x_44) ;  /* 0x0000000000ac8947 */ /* 0x000fec0003800000 */
[----:B------:R-:W0:Y:S01]  /*2fa0*/  LDC R7, c[0x0][0x390] ;  /* 0x0000e400ff077b82 */ /* 0x000e220000000800 */
[----:B------:R-:W-:Y:S02]  /*2fb0*/  IADD3 R6, PT, PT, R20, -0x1000, RZ ;  /* 0xfffff00014067810 */ /* 0x000fe40007ffe0ff */
[----:B------:R-:W-:-:S07]  /*2fc0*/  MOV R11, 0x1000 ;  /* 0x00001000000b7802 */ /* 0x000fce0000000f00 */
.L_x_46:
[----:B------:R-:W-:-:S05]  /*2fd0*/  IMAD.WIDE R4, R11, 0x4, R2 ;  /* 0x000000040b047825 */ /* 0x000fca00078e0202 */
[----:B------:R-:W2:Y:S04]  /*2fe0*/  LDG.E.CONSTANT R20, desc[UR6][R4.64+0x400] ;  /* 0x0004000604147981 */ /* 0x000ea8000c1e9900 */
[----:B------:R-:W2:Y:S04]  /*2ff0*/  LDG.E.CONSTANT R21, desc[UR6][R4.64+0x800] ;  /* 0x0008000604157981 */ /* 0x000ea8000c1e9900 */
        /* <DEDUP_REMOVED lines=13> */
[----:B------:R1:W5:Y:S01]  /*30d0*/  LDG.E.CONSTANT R18, desc[UR6][R4.64+0x3c00] ;  /* 0x003c000604127981 */ /* 0x000362000c1e9900 */
[----:B--2---:R-:W-:Y:S01]  /*30e0*/  FADD R21, R20, R21 ;  /* 0x0000001514157221 */ /* 0x004fe20000000000 */
[----:B0-----:R-:W-:-:S05]  /*30f0*/  MOV R20, R7 ;  /* 0x0000000700147202 */ /* 0x001fca0000000f00 */
[----:B-1----:R-:W-:Y:S02]  /*3100*/  IMAD.IADD R4, R20, 0x1, -R11 ;  /* 0x0000000114047824 */ /* 0x002fe400078e0a0b */
[----:B---3--:R-:W-:-:S03]  /*3110*/  FADD R0, R19, R0 ;  /* 0x0000000013007221 */ /* 0x008fc60000000000 */
[----:B------:R-:W-:Y:S01]  /*3120*/  ISETP.GE.AND P0, PT, R4, 0x1000, PT ;  /* 0x000010000400780c */ /* 0x000fe20003f06270 */
[----:B----4-:R-:W-:Y:S01]  /*3130*/  FADD R22, R22, R23 ;  /* 0x0000001716167221 */ /* 0x010fe20000000000 */
[----:B------:R-:W-:Y:S01]  /*3140*/  FADD R0, R0, R21 ;  /* 0x0000001500007221 */ /* 0x000fe20000000000 */
[----:B-----5:R-:W-:-:S04]  /*3150*/  FADD R25, R24, R25 ;  /* 0x0000001918197221 */ /* 0x020fc80000000000 */
[----:B------:R-:W-:Y:S01]  /*3160*/  FADD R25, R22, R25 ;  /* 0x0000001916197221 */ /* 0x000fe20000000000 */
[----:B------:R-:W-:Y:S01]  /*3170*/  FADD R16, R16, R17 ;  /* 0x0000001110107221 */ /* 0x000fe20000000000 */
[----:B------:R-:W-:-:S04]  /*3180*/  FADD R15, R15, R10 ;  /* 0x0000000a0f0f7221 */ /* 0x000fc80000000000 */
[----:B------:R-:W-:Y:S01]  /*3190*/  FADD R15, R16, R15 ;  /* 0x0000000f100f7221 */ /* 0x000fe20000000000 */
[----:B------:R-:W-:Y:S01]  /*31a0*/  FADD R9, R14, R9 ;  /* 0x000000090e097221 */ /* 0x000fe20000000000 */
[----:B------:R-:W-:-:S04]  /*31b0*/  FADD R12, R13, R12 ;  /* 0x0000000c0d0c7221 */ /* 0x000fc80000000000 */
[----:B------:R-:W-:Y:S01]  /*31c0*/  FADD R12, R9, R12 ;  /* 0x0000000c090c7221 */ /* 0x000fe20000000000 */
[----:B------:R-:W-:-:S03]  /*31d0*/  FADD R0, R0, R25 ;  /* 0x0000001900007221 */ /* 0x000fc60000000000 */
[----:B------:R-:W-:-:S04]  /*31e0*/  FADD R15, R15, R12 ;  /* 0x0000000c0f0f7221 */ /* 0x000fc80000000000 */
[----:B------:R-:W-:-:S04]  /*31f0*/  FADD R15, R0, R15 ;  /* 0x0000000f000f7221 */ /* 0x000fc80000000000 */
[----:B------:R-:W-:Y:S01]  /*3200*/  FADD R0, R18, R15 ;  /* 0x0000000f12007221 */ /* 0x000fe20000000000 */
[----:B------:R-:W-:Y:S06]  /*3210*/  @!P0 BRA `(.L_x_45) ;  /* 0x0000000800308947 */ /* 0x000fec0003800000 */
[----:B------:R-:W-:-:S04]  /*3220*/  IADD3 R11, PT, PT, R11, 0x1000, RZ ;  /* 0x000010000b0b7810 */ /* 0x000fc80007ffe0ff */
[----:B------:R-:W-:-:S13]  /*3230*/  ISETP.GT.AND P0, PT, R11, R6, PT ;  /* 0x000000060b00720c */ /* 0x000fda0003f04270 */
[----:B------:R-:W-:Y:S05]  /*3240*/  @!P0 BRA `(.L_x_46) ;  /* 0xfffffffc00608947 */ /* 0x000fea000383ffff */
.L_x_44:
[----:B------:R-:W-:-:S13]  /*3250*/  ISETP.GE.AND P0, PT, R11, R20, PT ;  /* 0x000000140b00720c */ /* 0x000fda0003f06270 */
[----:B------:R-:W-:Y:S05]  /*3260*/  @P0 BRA `(.L_x_45) ;  /* 0x00000008001c0947 */ /* 0x000fea0003800000 */
[----:B------:R-:W-:Y:S01]  /*3270*/  IADD3 R9, PT, PT, -R11, R20, RZ ;  /* 0x000000140b097210 */ /* 0x000fe20007ffe1ff */
[----:B------:R-:W-:Y:S03]  /*3280*/  BSSY.RECONVERGENT B1, `(.L_x_45) ;  /* 0x0000085000017945 */ /* 0x000fe60003800200 */
        /* <DEDUP_REMOVED lines=16> */
.L_x_50:
        /* <DEDUP_REMOVED lines=8> */
.L_x_49:
[----:B------:R-:W-:Y:S05]  /*3410*/  BSYNC.RECONVERGENT B2 ;  /* 0x0000000000027941 */ /* 0x000fea0003800200 */
.L_x_48:
[----:B------:R-:W-:Y:S05]  /*3420*/  @!P1 BRA `(.L_x_47) ;  /* 0x0000000400a89947 */ /* 0x000fea0003800000 */
[----:B------:R-:W0:Y:S01]  /*3430*/  LDCU.64 UR4, c[0x0][0x380] ;  /* 0x00007000ff0477ac */ /* 0x000e220008000a00 */
[----:B------:R-:W-:Y:S01]  /*3440*/  IADD3 R5, PT, PT, R9, -R10, RZ ;  /* 0x8000000a09057210 */ /* 0x000fe20007ffe0ff */
[----:B------:R-:W-:Y:S01]  /*3450*/  BSSY.RECONVERGENT B2, `(.L_x_51) ;  /* 0x000003b000027945 */ /* 0x000fe20003800200 */
[CC--:B------:R-:W-:Y:S02]  /*3460*/  IADD3 R3, P0, PT, R10.reuse, R11.reuse, RZ ;  /* 0x0000000b0a037210 */ /* 0x0c0fe40007f1e0ff */
[----:B------:R-:W-:Y:S02]  /*3470*/  ISETP.GT.AND P1, PT, R5, 0xc00, PT ;  /* 0x00000c000500780c */ /* 0x000fe40003f24270 */
[----:B------:R-:W-:Y:S01]  /*3480*/  IADD3 R11, PT, PT, R10, R11, RZ ;  /* 0x0000000b0a0b7210 */ /* 0x000fe20007ffe0ff */
[----:B------:R-:W-:Y:S01]  /*3490*/  IMAD.X R4, RZ, RZ, RZ, P0 ;  /* 0x000000ffff047224 */ /* 0x000fe200000e06ff */
[----:B0-----:R-:W-:-:S04]  /*34a0*/  LEA R2, P0, R3, UR4, 0x2 ;  /* 0x0000000403027c11 */ /* 0x001fc8000f8010ff */
[----:B------:R-:W-:Y:S02]  /*34b0*/  LEA.HI.X R3, R3, UR5, R4, 0x2, P0 ;  /* 0x0000000503037c11 */ /* 0x000fe400080f1404 */
[----:B------:R-:W-:-:S04]  /*34c0*/  IADD3 R2, P0, PT, R2, 0x800, RZ ;  /* 0x0000080002027810 */ /* 0x000fc80007f1e0ff */
[----:B------:R-:W-:Y:S02]  /*34d0*/  IADD3.X R3, PT, PT, RZ, R3, RZ, P0, !PT ;  /* 0x00000003ff037210 */ /* 0x000fe400007fe4ff */
[----:B------:R-:W-:Y:S01]  /*34e0*/  PLOP3.LUT P0, PT, PT, PT, PT, 0x80, 0x8 ;  /* 0x000000000008781c */ /* 0x000fe20003f0f070 */
[----:B------:R-:W-:-:S12]  /*34f0*/  @!P1 BRA `(.L_x_52) ;  /* 0x0000000000c09947 */ /* 0x000fd80003800000 */
[----:B------:R-:W-:Y:S02]  /*3500*/  PLOP3.LUT P0, PT, PT, PT, PT, 0x8, 0x80 ;  /* 0x000000000080781c */ /* 0x000fe40003f0e170 */
[----:B------:R-:W-:-:S11]  /*3510*/  IADD3 R13, PT, PT, R9, -0xc00, RZ ;  /* 0xfffff400090d7810 */ /* 0x000fd60007ffe0ff */
.L_x_53:
[----:B------:R-:W0:Y:S01]  /*3520*/  LDC.64 R4, c[0x0][0x380] ;  /* 0x0000e000ff047b82 */ /* 0x000e220000000a00 */
[----:B------:R-:W2:Y:S01]  /*3530*/  LDG.E.CONSTANT R12, desc[UR6][R2.64+-0x400] ;  /* 0xfffc0006020c7981 */ /* 0x000ea2000c1e9900 */
[----:B------:R-:W-:-:S03]  /*3540*/  IADD3 R25, PT, PT, R11, 0x400, RZ ;  /* 0x000004000b197810 */ /* 0x000fc60007ffe0ff */
[----:B------:R-:W3:Y:S04]  /*3550*/  LDG.E.CONSTANT R20, desc[UR6][R2.64] ;  /* 0x0000000602147981 */ /* 0x000ee8000c1e9900 */
[----:B------:R-:W4:Y:S01]  /*3560*/  LDG.E.CONSTANT R19, desc[UR6][R2.64+0x400] ;  /* 0x0004000602137981 */ /* 0x000f22000c1e9900 */
[----:B------:R-:W-:-:S03]  /*3570*/  IADD3 R7, PT, PT, R11, 0x800, RZ ;  /* 0x000008000b077810 */ /* 0x000fc60007ffe0ff */
[----:B------:R-:W5:Y:S04]  /*3580*/  LDG.E.CONSTANT R17, desc[UR6][R2.64+0xc00] ;  /* 0x000c000602117981 */ /* 0x000f68000c1e9900 */
[----:B------:R-:W5:Y:S01]  /*3590*/  LDG.E.CONSTANT R16, desc[UR6][R2.64+0x1000] ;  /* 0x0010000602107981 */ /* 0x000f62000c1e9900 */
[----:B------:R-:W-:-:S03]  /*35a0*/  IADD3 R23, PT, PT, R11, 0xc00, RZ ;  /* 0x00000c000b177810 */ /* 0x000fc60007ffe0ff */
[----:B------:R-:W5:Y:S01]  /*35b0*/  LDG.E.CONSTANT R22, desc[UR6][R2.64+0x1c00] ;  /* 0x001c000602167981 */ /* 0x000f62000c1e9900 */
[----:B0-----:R-:W-:-:S03]  /*35c0*/  IMAD.WIDE.U32 R14, R11, 0x4, R4 ;  /* 0x000000040b0e7825 */ /* 0x001fc600078e0004 */
[----:B------:R-:W5:Y:S04]  /*35d0*/  LDG.E.CONSTANT R21, desc[UR6][R2.64+0x2000] ;  /* 0x0020000602157981 */ /* 0x000f68000c1e9900 */
[----:B------:R-:W5:Y:S04]  /*35e0*/  LDG.E.CONSTANT R26, desc[UR6][R2.64+0x3000] ;  /* 0x00300006021a7981 */ /* 0x000f68000c1e9900 */
[----:B------:R-:W2:Y:S01]  /*35f0*/  LDG.E.CONSTANT R15, desc[UR6][R14.64] ;  /* 0x000000060e0f7981 */ /* 0x000ea2000c1e9900 */
[----:B------:R-:W-:-:S05]  /*3600*/  IMAD.WIDE.U32 R24, R25, 0x4, R4 ;  /* 0x0000000419187825 */ /* 0x000fca00078e0004 */
[----:B------:R-:W5:Y:S01]  /*3610*/  LDG.E.CONSTANT R18, desc[UR6][R24.64] ;  /* 0x0000000618127981 */ /* 0x000f62000c1e9900 */
[----:B------:R-:W-:-:S03]  /*3620*/  IMAD.WIDE.U32 R6, R7, 0x4, R4 ;  /* 0x0000000407067825 */ /* 0x000fc600078e0004 */
        /* <DEDUP_REMOVED lines=8> */
[----:B------:R-:W-:Y:S01]  /*36b0*/  ISETP.GE.AND P1, PT, R10, R13, PT ;  /* 0x0000000d0a00720c */ /* 0x000fe20003f26270 */
[----:B------:R-:W-:Y:S01]  /*36c0*/  VIADD R11, R11, 0x1000 ;  /* 0x000010000b0b7836 */ /* 0x000fe20000000000 */
[----:B0-----:R-:W-:-:S04]  /*36d0*/  IADD3 R2, P2, PT, R2, 0x4000, RZ ;  /* 0x0000400002027810 */ /* 0x001fc80007f5e0ff */
        /* <DEDUP_REMOVED lines=18> */
.L_x_52:
[----:B------:R-:W-:Y:S05]  /*3800*/  BSYNC.RECONVERGENT B2 ;  /* 0x0000000000027941 */ /* 0x000fea0003800200 */
.L_x_51:
[----:B------:R-:W-:Y:S01]  /*3810*/  IADD3 R4, PT, PT, R9, -R10, RZ ;  /* 0x8000000a09047210 */ /* 0x000fe20007ffe0ff */
[----:B------:R-:W-:Y:S03]  /*3820*/  BSSY.RECONVERGENT B2, `(.L_x_54) ;  /* 0x000001e000027945 */ /* 0x000fe60003800200 */
[----:B------:R-:W-:-:S13]  /*3830*/  ISETP.GT.AND P1, PT, R4, 0x400, PT ;  /* 0x000004000400780c */ /* 0x000fda0003f24270 */
[----:B------:R-:W-:Y:S05]  /*3840*/  @!P1 BRA `(.L_x_55) ;  /* 0x00000000006c9947 */ /* 0x000fea0003800000 */
[----:B------:R-:W0:Y:S01]  /*3850*/  LDC.64 R6, c[0x0][0x380] ;  /* 0x0000e000ff067b82 */ /* 0x000e220000000a00 */
[----:B------:R-:W2:Y:S01]  /*3860*/  LDG.E.CONSTANT R13, desc[UR6][R2.64+-0x400] ;  /* 0xfffc0006020d7981 */ /* 0x000ea2000c1e9900 */
[----:B------:R-:W-:-:S03]  /*3870*/  IADD3 R17, PT, PT, R11, 0x400, RZ ;  /* 0x000004000b117810 */ /* 0x000fc60007ffe0ff */
[----:B------:R-:W3:Y:S04]  /*3880*/  LDG.E.CONSTANT R15, desc[UR6][R2.64] ;  /* 0x00000006020f7981 */ /* 0x000ee8000c1e9900 */
[----:B------:R-:W4:Y:S04]  /*3890*/  LDG.E.CONSTANT R19, desc[UR6][R2.64+0xc00] ;  /* 0x000c000602137981 */ /* 0x000f28000c1e9900 */
[----:B------:R-:W5:Y:S04]  /*38a0*/  LDG.E.CONSTANT R21, desc[UR6][R2.64+0x1000] ;  /* 0x0010000602157981 */ /* 0x000f68000c1e9900 */
[----:B------:R-:W5:Y:S01]  /*38b0*/  LDG.E.CONSTANT R23, desc[UR6][R2.64+0x1400] ;  /* 0x0014000602177981 */ /* 0x000f62000c1e9900 */
[----:B0-----:R-:W-:-:S06]  /*38c0*/  IMAD.WIDE.U32 R4, R11, 0x4, R6 ;  /* 0x000000040b047825 */ /* 0x001fcc00078e0006 */
[----:B------:R0:W2:Y:S01]  /*38d0*/  LDG.E.CONSTANT R5, desc[UR6][R4.64] ;  /* 0x0000000604057981 */ /* 0x0000a2000c1e9900 */
[----:B------:R-:W-:-:S03]  /*38e0*/  IMAD.WIDE.U32 R6, R17, 0x4, R6 ;  /* 0x0000000411067825 */ /* 0x000fc600078e0006 */
[----:B------:R1:W4:Y:S04]  /*38f0*/  LDG.E.CONSTANT R17, desc[UR6][R2.64+0x400] ;  /* 0x0004000602117981 */ /* 0x000328000c1e9900 */
[----:B------:R-:W5:Y:S01]  /*3900*/  LDG.E.CONSTANT R7, desc[UR6][R6.64] ;  /* 0x0000000606077981 */ /* 0x000f62000c1e9900 */
[----:B0-----:R-:W-:Y:S02]  /*3910*/  IADD3 R4, P1, PT, R2, 0x2000, RZ ;  /* 0x0000200002047810 */ /* 0x001fe40007f3e0ff */
[----:B------:R-:W-:Y:S02]  /*3920*/  PLOP3.LUT P0, PT, PT, PT, PT, 0x8, 0x80 ;  /* 0x000000000080781c */ /* 0x000fe40003f0e170 */
[----:B------:R-:W-:Y:S02]  /*3930*/  IADD3 R10, PT, PT, R10, 0x800, RZ ;  /* 0x000008000a0a7810 */ /* 0x000fe40007ffe0ff */
[----:B------:R-:W-:-:S02]  /*3940*/  IADD3 R11, PT, PT, R11, 0x800, RZ ;  /* 0x000008000b0b7810 */ /* 0x000fc40007ffe0ff */
[----:B-1----:R-:W-:Y:S01]  /*3950*/  MOV R2, R4 ;  /* 0x0000000400027202 */ /* 0x002fe20000000f00 */
[----:B--2---:R-:W-:-:S04]  /*3960*/  FADD R0, R0, R5 ;  /* 0x0000000500007221 */ /* 0x004fc80000000000 */
[----:B------:R-:W-:-:S04]  /*3970*/  FADD R0, R0, R13 ;  /* 0x0000000d00007221 */ /* 0x000fc80000000000 */
[----:B---3--:R-:W-:-:S04]  /*3980*/  FADD R0, R0, R15 ;  /* 0x0000000f00007221 */ /* 0x008fc80000000000 */
[----:B----4-:R-:W-:-:S04]  /*3990*/  FADD R0, R0, R17 ;  /* 0x0000001100007221 */ /* 0x010fc80000000000 */
[----:B-----5:R-:W-:-:S04]  /*39a0*/  FADD R0, R0, R7 ;  /* 0x0000000700007221 */ /* 0x020fc80000000000 */
[----:B------:R-:W-:Y:S01]  /*39b0*/  FADD R0, R0, R19 ;  /* 0x0000001300007221 */ /* 0x000fe20000000000 */
[----:B------:R-:W-:-:S03]  /*39c0*/  IADD3.X R5, PT, PT, RZ, R3, RZ, P1, !PT ;  /* 0x00000003ff057210 */ /* 0x000fc60000ffe4ff */
[----:B------:R-:W-:Y:S01]  /*39d0*/  FADD R0, R0, R21 ;  /* 0x0000001500007221 */ /* 0x000fe20000000000 */
[----:B------:R-:W-:-:S03]  /*39e0*/  MOV R3, R5 ;  /* 0x0000000500037202 */ /* 0x000fc60000000f00 */
[----:B------:R-:W-:-:S07]  /*39f0*/  FADD R0, R0, R23 ;  /* 0x0000001700007221 */ /* 0x000fce0000000000 */
.L_x_55:
[----:B------:R-:W-:Y:S05]  /*3a00*/  BSYNC.RECONVERGENT B2 ;  /* 0x0000000000027941 */ /* 0x000fea0003800200 */
.L_x_54:
[----:B------:R-:W-:-:S13]  /*3a10*/  ISETP.LT.OR P0, PT, R10, R9, P0 ;  /* 0x000000090a00720c */ /* 0x000fda0000701670 */
[----:B------:R-:W-:Y:S05]  /*3a20*/  @!P0 BRA `(.L_x_47) ;  /* 0x0000000000288947 */ /* 0x000fea0003800000 */
[----:B------:R-:W0:Y:S01]  /*3a30*/  LDC.64 R4, c[0x0][0x380] ;  /* 0x0000e000ff047b82 */ /* 0x000e220000000a00 */
[----:B------:R-:W2:Y:S04]  /*3a40*/  LDG.E.CONSTANT R7, desc[UR6][R2.64+-0x400] ;  /* 0xfffc000602077981 */ /* 0x000ea8000c1e9900 */
[----:B------:R-:W3:Y:S01]  /*3a50*/  LDG.E.CONSTANT R9, desc[UR6][R2.64] ;  /* 0x0000000602097981 */ /* 0x000ee2000c1e9900 */
[----:B0-----:R-:W-:-:S03]  /*3a60*/  IMAD.WIDE.U32 R4, R11, 0x4, R4 ;  /* 0x000000040b047825 */ /* 0x001fc600078e0004 */
[----:B------:R-:W4:Y:S04]  /*3a70*/  LDG.E.CONSTANT R11, desc[UR6][R2.64+0x400] ;  /* 0x00040006020b7981 */ /* 0x000f28000c1e9900 */
[----:B------:R-:W5:Y:S02]  /*3a80*/  LDG.E.CONSTANT R5, desc[UR6][R4.64] ;  /* 0x0000000604057981 */ /* 0x000f64000c1e9900 */
[----:B-----5:R-:W-:-:S04]  /*3a90*/  FADD R0, R0, R5 ;  /* 0x0000000500007221 */ /* 0x020fc80000000000 */
[----:B--2---:R-:W-:-:S04]  /*3aa0*/  FADD R0, R0, R7 ;  /* 0x0000000700007221 */ /* 0x004fc80000000000 */
[----:B---3--:R-:W-:-:S04]  /*3ab0*/  FADD R0, R0, R9 ;  /* 0x0000000900007221 */ /* 0x008fc80000000000 */
[----:B----4-:R-:W-:-:S07]  /*3ac0*/  FADD R0, R0, R11 ;  /* 0x0000000b00007221 */ /* 0x010fce0000000000 */
.L_x_47:
[----:B------:R-:W-:Y:S05]  /*3ad0*/  BSYNC.RECONVERGENT B1 ;  /* 0x0000000000017941 */ /* 0x000fea0003800200 */
.L_x_45:
[----:B------:R-:W0:Y:S01]  /*3ae0*/  S2R R6, SR_LANEID ;  /* 0x0000000000067919 */ /* 0x000e220000000000 */
[----:B------:R-:W-:-:S05]  /*3af0*/  MOV R3, R0 ;  /* 0x0000000000037202 */ /* 0x000fca0000000f00 */
        /* <DEDUP_REMOVED lines=30> */
[----:B------:R-:W1:Y:S04]  /*3ce0*/  LDS R3, [UR4+0xc] ;  /* 0x00000c04ff037984 */ /* 0x000e680008000800 */
[----:B0-----:R-:W0:Y:S04]  /*3cf0*/  LDS.128 R4, [UR4+0x10] ;  /* 0x00001004ff047984 */ /* 0x001e280008000c00 */
[----:B------:R-:W2:Y:S01]  /*3d00*/  LDS.64 R8, [UR4+0x20] ;  /* 0x00002004ff087984 */ /* 0x000ea20008000a00 */
[----:B-1----:R-:W-:-:S04]  /*3d10*/  FADD R3, R0, R3 ;  /* 0x0000000300037221 */ /* 0x002fc80000000000 */
[----:B0-----:R-:W-:-:S04]  /*3d20*/  FADD R4, R3, R4 ;  /* 0x0000000403047221 */ /* 0x001fc80000000000 */
[----:B------:R-:W-:-:S04]  /*3d30*/  FADD R5, R4, R5 ;  /* 0x0000000504057221 */ /* 0x000fc80000000000 */
[----:B------:R-:W-:-:S04]  /*3d40*/  FADD R6, R5, R6 ;  /* 0x0000000605067221 */ /* 0x000fc80000000000 */
[----:B------:R-:W-:-:S04]  /*3d50*/  FADD R7, R6, R7 ;  /* 0x0000000706077221 */ /* 0x000fc80000000000 */
[----:B--2---:R-:W-:-:S04]  /*3d60*/  FADD R8, R7, R8 ;  /* 0x0000000807087221 */ /* 0x004fc80000000000 */
[----:B------:R-:W-:-:S07]  /*3d70*/  FADD R0, R8, R9 ;  /* 0x0000000908007221 */ /* 0x000fce0000000000 */
.L_x_17:
[----:B------:R-:W-:Y:S05]  /*3d80*/  BSYNC.RECONVERGENT B0 ;  /* 0x0000000000007941 */ /* 0x000fea0003800200 */
.L_x_1:
[----:B------:R-:W-:Y:S05]  /*3d90*/  @P0 EXIT ;  /* 0x000000000000094d */ /* 0x000fea0003800000 */
[----:B01234-:R-:W0:Y:S01]  /*3da0*/  LDC.64 R2, c[0x0][0x388] ;  /* 0x0000e200ff027b82 */ /* 0x01fe220000000a00 */
[----:B------:R-:W1:Y:S02]  /*3db0*/  LDCU UR4, c[0x0][0x398] ;  /* 0x00007300ff0477ac */ /* 0x000e640008000800 */
[----:B-1----:R-:W-:-:S05]  /*3dc0*/  FADD R5, R0, UR4 ;  /* 0x0000000400057e21 */ /* 0x002fca0008000000 */
[----:B0-----:R-:W-:Y:S01]  /*3dd0*/  STG.E desc[UR6][R2.64], R5 ;  /* 0x0000000502007986 */ /* 0x001fe2000c101906 */
[----:B------:R-:W-:Y:S05]  /*3de0*/  EXIT ;  /* 0x000000000000794d */ /* 0x000fea0003800000 */
.L_x_56:
[----:B------:R-:W-:-:S00]  /*3df0*/  BRA `(.L_x_56) ;  /* 0xfffffffc00fc7947 */ /* 0x000fc0000383ffff */
[----:B------:R-:W-:-:S00]  /*3e00*/  NOP ;  /* 0x0000000000007918 */ /* 0x000fc00000000000 */
[----:B------:R-:W-:-:S00]  /*3e10*/  NOP ;  /* 0x0000000000007918 */ /* 0x000fc00000000000 */
[----:B------:R-:W-:-:S00]  /*3e20*/  NOP ;  /* 0x0000000000007918 */ /* 0x000fc00000000000 */
[----:B------:R-:W-:-:S00]  /*3e30*/  NOP ;  /* 0x0000000000007918 */ /* 0x000fc00000000000 */
[----:B------:R-:W-:-:S00]  /*3e40*/  NOP ;  /* 0x0000000000007918 */ /* 0x000fc00000000000 */
[----:B------:R-:W-:-:S00]  /*3e50*/  NOP ;  /* 0x0000000000007918 */ /* 0x000fc00000000000 */
[----:B------:R-:W-:-:S00]  /*3e60*/  NOP ;  /* 0x0000000000007918 */ /* 0x000fc00000000000 */
[----:B------:R-:W-:-:S00]  /*3e70*/  NOP ;  /* 0x0000000000007918 */ /* 0x000fc00000000000 */
.L_x_260:


//--------------------- .text._ZN3cub18CUB_300001_SM_10006detail6reduce18DeviceReduceKernelINS2_10policy_hubIfyN4cuda3std3__44plusIfEEE10Policy1000EN6thrust24THRUST_300001_SM_1000_NS10device_ptrIfEEyS9_fNS7_10__identityEEEvT0_PT3_T1_NS0_13GridEvenShareISK_EET2_T4_ --------------------------
	.section	.text._ZN3cub18CUB_300001_SM_10006detail6reduce18DeviceReduceKernelINS2_10policy_hubIfyN4cuda3std3__44plusIfEEE10Policy1000EN6thrust24THRUST_300001_SM_1000_NS10device_ptrIfEEyS9_fNS7_10__identityEEEvT0_PT3_T1_NS0_13GridEvenShareISK_EET2_T4_,"ax",@progbits
	.align	128
        .global         _ZN3cub18CUB_300001_SM_10006detail6reduce18DeviceReduceKernelINS2_10policy_hubIfyN4cuda3std3__44plusIfEEE10Policy1000EN6thrust24THRUST_300001_SM_1000_NS10device_ptrIfEEyS9_fNS7_10__identityEEEvT0_PT3_T1_NS0_13GridEvenShareISK_EET2_T4_
        .type           _ZN3cub18CUB_300001_SM_10006detail6reduce18DeviceReduceKernelINS2_10policy_hubIfyN4cuda3std3__44plusIfEEE10Policy1000EN6thrust24THRUST_300001_SM_1000_NS10device_ptrIfEEyS9_fNS7_10__identityEEEvT0_PT3_T1_NS0_13GridEvenShareISK_EET2_T4_,@function
        .size           _ZN3cub18CUB_300001_SM_10006detail6reduce18DeviceReduceKernelINS2_10policy_hubIfyN4cuda3std3__44plusIfEEE10Policy1000EN6thrust24THRUST_300001_SM_1000_NS10device_ptrIfEEyS9_fNS7_10__identityEEEvT0_PT3_T1_NS0_13GridEvenShareISK_EET2_T4_,(.L_x_261 - _ZN3cub18CUB_300001_SM_10006detail6reduce18DeviceReduceKernelINS2_10policy_hubIfyN4cuda3std3__44plusIfEEE10Policy1000EN6thrust24THRUST_300001_SM_1000_NS10device_ptrIfEEyS9_fNS7_10__identityEEEvT0_PT3_T1_NS0_13GridEvenShareISK_EET2_T4_)
        .other          _ZN3cub18CUB_300001_SM_10006detail6reduce18DeviceReduceKernelINS2_10policy_hubIfyN4cuda3std3__44plusIfEEE10Policy1000EN6thrust24THRUST_300001_SM_1000_NS10device_ptrIfEEyS9_fNS7_10__identityEEEvT0_PT3_T1_NS0_13GridEvenShareISK_EET2_T4_,@"STO_CUDA_ENTRY STV_DEFAULT"
_ZN3cub18CUB_300001_SM_10006detail6reduce18DeviceReduceKernelINS2_10policy_hubIfyN4cuda3std3__44plusIfEEE10Policy1000EN6thrust24THRUST_300001_SM_1000_NS10device_ptrIfEEyS9_fNS7_10__identityEEEvT0_PT3_T1_NS0_13GridEvenShareISK_EET2_T4_:
.text._ZN3cub18CUB_300001_SM_10006detail6reduce18DeviceReduceKernelINS2_10policy_hubIfyN4cuda3std3__44plusIfEEE10Policy1000EN6thrust24THRUST_300001_SM_1000_NS10device_ptrIfEEyS9_fNS7_10__identityEEEvT0_PT3_T1_NS0_13GridEvenShareISK_EET2_T4_:
[----:B------:R-:W-:Y:S08]  /*0000*/  LDC R1, c[0x0][0x37c] ;  /* 0x0000df00ff017b82 */ /* 0x000ff00000000800 */
[----:B------:R-:W0:Y:S01]  /*0010*/  S2UR UR16, SR_CTAID.X ;  /* 0x00000000001079c3 */ /* 0x000e220000002500 */
[----:B------:R-:W1:Y:S01]  /*0020*/  LDCU.64 UR8, c[0x0][0x3b8] ;  /* 0x00007700ff0877ac */ /* 0x000e620008000a00 */
[----:B------:R-:W-:Y:S01]  /*0030*/  BSSY.RECONVERGENT B0, `(.L_x_57) ;  /* 0x0000229000007945 */ /* 0x000fe20003800200 */
[----:B------:R-:W2:Y:S01]  /*0040*/  LDCU UR5, c[0x0][0x3c0] ;  /* 0x00007800ff0577ac */ /* 0x000ea20008000800 */
[----:B------:R-:W3:Y:S01]  /*0050*/  LDCU.64 UR14, c[0x0][0x358] ;  /* 0x00006b00ff0e77ac */ /* 0x000ee20008000a00 */
[----:B-1----:R-:W-:-:S02]  /*0060*/  IMAD.U32 R2, RZ, RZ, UR8 ;  /* 0x00000008ff027e24 */ /* 0x002fc4000f8e00ff */
[----:B------:R-:W-:Y:S01]  /*0070*/  IMAD.U32 R3, RZ, RZ, UR9 ;  /* 0x00000009ff037e24 */ /* 0x000fe2000f8e00ff */
[----:B--2---:R-:W-:Y:S02]  /*0080*/  USHF.L.U32 UR5, UR5, 0xc, URZ ;  /* 0x0000000c05057899 */ /* 0x004fe400080006ff */
[----:B0-----:R-:W-:Y:S02]  /*0090*/  USHF.L.U32 UR7, UR16, 0xc, URZ ;  /* 0x0000000c10077899 */ /* 0x001fe400080006ff */
[----:B------:R-:W-:-:S04]  /*00a0*/  USHF.R.S32.HI UR4, URZ, 0x1f, UR5 ;  /* 0x0000001fff047899 */ /* 0x000fc80008011405 */
[----:B------:R-:W-:-:S04]  /*00b0*/  IADD3 R23, P1, PT, R2, -UR7, RZ ;  /* 0x8000000702177c10 */ /* 0x000fc8000ff3e0ff */
[----:B------:R-:W-:Y:S02]  /*00c0*/  ISETP.GT.U32.AND P0, PT, R23, 0xfff, PT ;  /* 0x00000fff1700780c */ /* 0x000fe40003f04070 */
[----:B------:R-:W-:-:S04]  /*00d0*/  IADD3.X R22, PT, PT, R3, -0x1, RZ, P1, !PT ;  /* 0xffffffff03167810 */ /* 0x000fc80000ffe4ff */
[----:B------:R-:W-:-:S13]  /*00e0*/  ISETP.GT.U32.AND.EX P0, PT, R22, RZ, PT, P0 ;  /* 0x000000ff1600720c */ /* 0x000fda0003f04100 */
[----:B---3--:R-:W-:Y:S05]  /*00f0*/  @P0 BRA `(.L_x_58) ;  /* 0x0000000c00c40947 */ /* 0x008fea0003800000 */
[----:B------:R-:W0:Y:S01]  /*0100*/  S2R R0, SR_TID.X ;  /* 0x0000000000007919 */ /* 0x000e220000002100 */
[----:B------:R-:W-:Y:S01]  /*0110*/  IADD3 R5, PT, PT, R2, -UR7, RZ ;  /* 0x8000000702057c10 */ /* 0x000fe2000fffe0ff */
[----:B------:R-:W-:Y:S01]  /*0120*/  BSSY.RECONVERGENT B1, `(.L_x_59) ;  /* 0x000000a000017945 */ /* 0x000fe20003800200 */
[----:B------:R-:W-:Y:S02]  /*0130*/  IMAD.MOV.U32 R4, RZ, RZ, RZ ;  /* 0x000000ffff047224 */ /* 0x000fe400078e00ff */
[----:B0-----:R-:W-:Y:S02]  /*0140*/  ISETP.GE.AND P0, PT, R0, R5, PT ;  /* 0x000000050000720c */ /* 0x001fe40003f06270 */
[----:B------:R-:W-:-:S11]  /*0150*/  MOV R6, R0 ;  /* 0x0000000000067202 */ /* 0x000fd60000000f00 */
[----:B------:R-:W-:Y:S05]  /*0160*/  @P0 BRA `(.L_x_60) ;  /* 0x0000000000140947 */ /* 0x000fea0003800000 */
[----:B------:R-:W0:Y:S01]  /*0170*/  LDC.64 R8, c[0x0][0x380] ;  /* 0x0000e000ff087b82 */ /* 0x000e220000000a00 */
[----:B------:R-:W-:-:S04]  /*0180*/  VIADD R3, R0, UR7 ;  /* 0x0000000700037c36 */ /* 0x000fc80008000000 */
[----:B0-----:R-:W-:-:S05]  /*0190*/  IMAD.WIDE.U32 R8, R3, 0x4, R8 ;  /* 0x0000000403087825 */ /* 0x001fca00078e0008 */
[----:B------:R0:W5:Y:S01]  /*01a0*/  LDG.E R4, desc[UR14][R8.64] ;  /* 0x0000000e08047981 */ /* 0x000162000c1e1900 */
[----:B------:R-:W-:-:S07]  /*01b0*/  IADD3 R6, PT, PT, R0, 0x100, RZ ;  /* 0x0000010000067810 */ /* 0x000fce0007ffe0ff */
.L_x_60:
[----:B------:R-:W-:Y:S05]  /*01c0*/  BSYNC.RECONVERGENT B1 ;  /* 0x0000000000017941 */ /* 0x000fea0003800200 */
.L_x_59:
[----:B------:R-:W-:Y:S01]  /*01d0*/  ISETP.GE.AND P0, PT, R6, R5, PT ;  /* 0x000000050600720c */ /* 0x000fe20003f06270 */
[----:B------:R-:W-:-:S12]  /*01e0*/  BSSY.RECONVERGENT B1, `(.L_x_61) ;  /* 0x0000079000017945 */ /* 0x000fd80003800200 */
[----:B------:R-:W-:Y:S05]  /*01f0*/  @P0 BRA `(.L_x_62) ;  /* 0x0000000400dc0947 */ /* 0x000fea0003800000 */
[----:B------:R-:W-:Y:S01]  /*0200*/  LOP3.LUT R3, RZ, R6, RZ, 0x33, !PT ;  /* 0x00000006ff037212 */ /* 0x000fe200078e33ff */
[----:B------:R-:W-:Y:S03]  /*0210*/  BSSY.RECONVERGENT B2, `(.L_x_63) ;  /* 0x0000037000027945 */ /* 0x000fe60003800200 */
[----:B------:R-:W-:-:S04]  /*0220*/  IADD3 R3, PT, PT, R2, -UR7, R3 ;  /* 0x8000000702037c10 */ /* 0x000fc8000fffe003 */
[C---:B------:R-:W-:Y:S02]  /*0230*/  ISETP.GE.U32.AND P1, PT, R3.reuse, 0xf00, PT ;  /* 0x00000f000300780c */ /* 0x040fe40003f26070 */
[----:B------:R-:W-:-:S04]  /*0240*/  LEA.HI R7, R3, 0x1, RZ, 0x18 ;  /* 0x0000000103077811 */ /* 0x000fc800078fc0ff */
[----:B------:R-:W-:-:S04]  /*0250*/  LOP3.LUT R22, R7, 0xf, RZ, 0xc0, !PT ;  /* 0x0000000f07167812 */ /* 0x000fc800078ec0ff */
[----:B------:R-:W-:-:S03]  /*0260*/  ISETP.NE.AND P0, PT, R22, RZ, PT ;  /* 0x000000ff1600720c */ /* 0x000fc60003f05270 */
[----:B------:R-:W-:Y:S10]  /*0270*/  @!P1 BRA `(.L_x_64) ;  /* 0x0000000000c09947 */ /* 0x000ff40003800000 */
[----:B------:R-:W1:Y:S01]  /*0280*/  LDCU.64 UR8, c[0x0][0x380] ;  /* 0x00007000ff0877ac */ /* 0x000e620008000a00 */
[----:B------:R-:W-:Y:S01]  /*0290*/  IMAD.WIDE.U32 R2, R6, 0x4, RZ ;  /* 0x0000000406027825 */ /* 0x000fe200078e00ff */
[----:B------:R-:W-:Y:S01]  /*02a0*/  LOP3.LUT R11, R7, 0x1fffff0, RZ, 0xc0, !PT ;  /* 0x01fffff0070b7812 */ /* 0x000fe200078ec0ff */
[----:B------:R-:W-:-:S04]  /*02b0*/  UIMAD.WIDE.U32 UR4, UR16, 0x4000, URZ ;  /* 0x00004000100478a5 */ /* 0x000fc8000f8e00ff */
[----:B------:R-:W-:Y:S02]  /*02c0*/  IMAD.MOV R11, RZ, RZ, -R11 ;  /* 0x000000ffff0b7224 */ /* 0x000fe400078e0a0b */
[----:B------:R-:W-:Y:S02]  /*02d0*/  LOP3.LUT R2, R2, UR4, RZ, 0xfc, !PT ;  /* 0x0000000402027c12 */ /* 0x000fe4000f8efcff */
[----:B------:R-:W-:Y:S02]  /*02e0*/  LOP3.LUT R3, R3, UR5, RZ, 0xfc, !PT ;  /* 0x0000000503037c12 */ /* 0x000fe4000f8efcff */
[----:B-1----:R-:W-:-:S04]  /*02f0*/  IADD3 R2, P1, PT, R2, UR8, RZ ;  /* 0x0000000802027c10 */ /* 0x002fc8000ff3e0ff */
[----:B------:R-:W-:-:S04]  /*0300*/  IADD3 R2, P2, PT, R2, 0x2000, RZ ;  /* 0x0000200002027810 */ /* 0x000fc80007f5e0ff */
[----:B------:R-:W-:-:S09]  /*0310*/  IADD3.X R3, PT, PT, RZ, UR9, R3, P2, P1 ;  /* 0x00000009ff037c10 */ /* 0x000fd200097e2403 */
.L_x_65:
[----:B------:R-:W2:Y:S04]  /*0320*/  LDG.E R21, desc[UR14][R2.64+-0x2000] ;  /* 0xffe0000e02157981 */ /* 0x000ea8000c1e1900 */
[----:B------:R-:W3:Y:S04]  /*0330*/  LDG.E R20, desc[UR14][R2.64+-0x1c00] ;  /* 0xffe4000e02147981 */ /* 0x000ee8000c1e1900 */
[----:B------:R-:W4:Y:S04]  /*0340*/  LDG.E R23, desc[UR14][R2.64+-0x1800] ;  /* 0xffe8000e02177981 */ /* 0x000f28000c1e1900 */
        /* <DEDUP_REMOVED lines=11> */
[----:B0-----:R-:W4:Y:S04]  /*0400*/  LDG.E R9, desc[UR14][R2.64+0x1800] ;  /* 0x0018000e02097981 */ /* 0x001f28000c1e1900 */
[----:B------:R0:W4:Y:S01]  /*0410*/  LDG.E R8, desc[UR14][R2.64+0x1c00] ;  /* 0x001c000e02087981 */ /* 0x000122000c1e1900 */
[----:B------:R-:W-:-:S02]  /*0420*/  IADD3 R11, PT, PT, R11, 0x10, RZ ;  /* 0x000000100b0b7810 */ /* 0x000fc40007ffe0ff */
[----:B------:R-:W-:Y:S02]  /*0430*/  IADD3 R6, PT, PT, R6, 0x1000, RZ ;  /* 0x0000100006067810 */ /* 0x000fe40007ffe0ff */
[----:B------:R-:W-:Y:S02]  /*0440*/  ISETP.NE.AND P1, PT, R11, RZ, PT ;  /* 0x000000ff0b00720c */ /* 0x000fe40003f25270 */
[----:B0-----:R-:W-:-:S05]  /*0450*/  IADD3 R2, P2, PT, R2, 0x4000, RZ ;  /* 0x0000400002027810 */ /* 0x001fca0007f5e0ff */
[----:B------:R-:W-:Y:S02]  /*0460*/  IMAD.X R3, RZ, RZ, R3, P2 ;  /* 0x000000ffff037224 */ /* 0x000fe400010e0603 */
        /* <DEDUP_REMOVED lines=16> */
[----:B------:R-:W-:Y:S06]  /*0570*/  @P1 BRA `(.L_x_65) ;  /* 0xfffffffc00681947 */ /* 0x000fec000383ffff */
.L_x_64:
[----:B------:R-:W-:Y:S05]  /*0580*/  BSYNC.RECONVERGENT B2 ;  /* 0x0000000000027941 */ /* 0x000fea0003800200 */
.L_x_63:
[----:B------:R-:W-:Y:S05]  /*0590*/  @!P0 BRA `(.L_x_62) ;  /* 0x0000000000f48947 */ /* 0x000fea0003800000 */
[----:B------:R-:W-:Y:S01]  /*05a0*/  ISETP.GE.U32.AND P0, PT, R22, 0x8, PT ;  /* 0x000000081600780c */ /* 0x000fe20003f06070 */
[----:B------:R-:W-:Y:S01]  /*05b0*/  BSSY.RECONVERGENT B2, `(.L_x_66) ;  /* 0x000001a000027945 */ /* 0x000fe20003800200 */
[----:B------:R-:W-:-:S04]  /*05c0*/  LOP3.LUT R10, R7, 0x7, RZ, 0xc0, !PT ;  /* 0x00000007070a7812 */ /* 0x000fc800078ec0ff */
[----:B------:R-:W-:-:S07]  /*05d0*/  ISETP.NE.AND P1, PT, R10, RZ, PT ;  /* 0x000000ff0a00720c */ /* 0x000fce0003f25270 */
[----:B------:R-:W-:Y:S06]  /*05e0*/  @!P0 BRA `(.L_x_67) ;  /* 0x0000000000588947 */ /* 0x000fec0003800000 */
[----:B------:R-:W1:Y:S01]  /*05f0*/  LDCU.64 UR4, c[0x0][0x380] ;  /* 0x00007000ff0477ac */ /* 0x000e620008000a00 */
[----:B------:R-:W-:-:S04]  /*0600*/  IADD3 R3, P0, PT, R6, UR7, RZ ;  /* 0x0000000706037c10 */ /* 0x000fc8000ff1e0ff */
[----:B0-----:R-:W-:Y:S02]  /*0610*/  LEA.HI.X.SX32 R8, R6, RZ, 0x1, P0 ;  /* 0x000000ff06087211 */ /* 0x001fe400000f0eff */
[----:B-1----:R-:W-:-:S04]  /*0620*/  LEA R2, P0, R3, UR4, 0x2 ;  /* 0x0000000403027c11 */ /* 0x002fc8000f8010ff */
[----:B------:R-:W-:-:S05]  /*0630*/  LEA.HI.X R3, R3, UR5, R8, 0x2, P0 ;  /* 0x0000000503037c11 */ /* 0x000fca00080f1408 */
[----:B------:R-:W2:Y:S04]  /*0640*/  LDG.E R9, desc[UR14][R2.64] ;  /* 0x0000000e02097981 */ /* 0x000ea8000c1e1900 */
[----:B------:R-:W3:Y:S04]  /*0650*/  LDG.E R8, desc[UR14][R2.64+0x400] ;  /* 0x0004000e02087981 */ /* 0x000ee8000c1e1900 */
[----:B------:R-:W4:Y:S04]  /*0660*/  LDG.E R11, desc[UR14][R2.64+0x800] ;  /* 0x0008000e020b7981 */ /* 0x000f28000c1e1900 */
[----:B------:R-:W4:Y:S04]  /*0670*/  LDG.E R13, desc[UR14][R2.64+0xc00] ;  /* 0x000c000e020d7981 */ /* 0x000f28000c1e1900 */
[----:B------:R-:W4:Y:S04]  /*0680*/  LDG.E R15, desc[UR14][R2.64+0x1000] ;  /* 0x0010000e020f7981 */ /* 0x000f28000c1e1900 */
[----:B------:R-:W4:Y:S04]  /*0690*/  LDG.E R17, desc[UR14][R2.64+0x1400] ;  /* 0x0014000e02117981 */ /* 0x000f28000c1e1900 */
[----:B------:R-:W4:Y:S04]  /*06a0*/  LDG.E R19, desc[UR14][R2.64+0x1800] ;  /* 0x0018000e02137981 */ /* 0x000f28000c1e1900 */
[----:B------:R-:W4:Y:S01]  /*06b0*/  LDG.E R21, desc[UR14][R2.64+0x1c00] ;  /* 0x001c000e02157981 */ /* 0x000f22000c1e1900 */
[----:B------:R-:W-:-:S02]  /*06c0*/  VIADD R6, R6, 0x800 ;  /* 0x0000080006067836 */ /* 0x000fc40000000000 */
        /* <DEDUP_REMOVED lines=8> */
.L_x_67:
[----:B------:R-:W-:Y:S05]  /*0750*/  BSYNC.RECONVERGENT B2 ;  /* 0x0000000000027941 */ /* 0x000fea0003800200 */
.L_x_66:
        /* <DEDUP_REMOVED lines=14> */
[----:B------:R-:W4:Y:S01]  /*0840*/  LDG.E R13, desc[UR14][R2.64+0xc00] ;  /* 0x000c000e020d7981 */ /* 0x000f22000c1e1900 */
[----:B------:R-:W-:Y:S01]  /*0850*/  IADD3 R6, PT, PT, R6, 0x400, RZ ;  /* 0x0000040006067810 */ /* 0x000fe20007ffe0ff */
[----:B--2--5:R-:W-:-:S04]  /*0860*/  FADD R9, R4, R9 ;  /* 0x0000000904097221 */ /* 0x024fc80000000000 */
[----:B---3--:R-:W-:-:S04]  /*0870*/  FADD R8, R9, R8 ;  /* 0x0000000809087221 */ /* 0x008fc80000000000 */
[----:B----4-:R-:W-:-:S04]  /*0880*/  FADD R8, R8, R11 ;  /* 0x0000000b08087221 */ /* 0x010fc80000000000 */
[----:B------:R-:W-:-:S07]  /*0890*/  FADD R4, R8, R13 ;  /* 0x0000000d08047221 */ /* 0x000fce0000000000 */
.L_x_69:
[----:B------:R-:W-:Y:S05]  /*08a0*/  BSYNC.RECONVERGENT B2 ;  /* 0x0000000000027941 */ /* 0x000fea0003800200 */
.L_x_68:
[----:B------:R-:W-:Y:S05]  /*08b0*/  @!P1 BRA `(.L_x_62) ;  /* 0x00000000002c9947 */ /* 0x000fea0003800000 */
[----:B------:R-:W1:Y:S01]  /*08c0*/  LDC.64 R2, c[0x0][0x380] ;  /* 0x0000e000ff027b82 */ /* 0x000e620000000a00 */
[----:B0-----:R-:W-:Y:S01]  /*08d0*/  IMAD.U32 R9, RZ, RZ, UR16 ;  /* 0x00000010ff097e24 */ /* 0x001fe2000f8e00ff */
[----:B------:R-:W-:-:S03]  /*08e0*/  IADD3 R7, PT, PT, -R7, RZ, RZ ;  /* 0x000000ff07077210 */ /* 0x000fc60007ffe1ff */
[----:B-1----:R-:W-:-:S07]  /*08f0*/  IMAD.WIDE.U32 R2, R9, 0x4000, R2 ;  /* 0x0000400009027825 */ /* 0x002fce00078e0002 */
.L_x_70:
[----:B------:R-:W-:-:S06]  /*0900*/  IMAD.WIDE R8, R6, 0x4, R2 ;  /* 0x0000000406087825 */ /* 0x000fcc00078e0202 */
[----:B------:R-:W2:Y:S01]  /*0910*/  LDG.E R9, desc[UR14][R8.64] ;  /* 0x0000000e08097981 */ /* 0x000ea2000c1e1900 */
[----:B------:R-:W-:Y:S01]  /*0920*/  VIADD R7, R7, 0x1 ;  /* 0x0000000107077836 */ /* 0x000fe20000000000 */
[----:B------:R-:W-:-:S04]  /*0930*/  IADD3 R6, PT, PT, R6, 0x100, RZ ;  /* 0x0000010006067810 */ /* 0x000fc80007ffe0ff */
[----:B------:R-:W-:Y:S01]  /*0940*/  ISETP.NE.AND P0, PT, R7, RZ, PT ;  /* 0x000000ff0700720c */ /* 0x000fe20003f05270 */
[----:B--2--5:R-:W-:-:S12]  /*0950*/  FADD R4, R9, R4 ;  /* 0x0000000409047221 */ /* 0x024fd80000000000 */
[----:B------:R-:W-:Y:S05]  /*0960*/  @P0 BRA `(.L_x_70) ;  /* 0xfffffffc00e40947 */ /* 0x000fea000383ffff */
.L_x_62:
[----:B------:R-:W-:Y:S05]  /*0970*/  BSYNC.RECONVERGENT B1 ;  /* 0x0000000000017941 */ /* 0x000fea0003800200 */
.L_x_61:
[----:B------:R-:W-:Y:S01]  /*0980*/  ISETP.GE.AND P0, PT, R5, 0x100, PT ;  /* 0x000001000500780c */ /* 0x000fe20003f06270 */
[----:B-----5:R-:W-:-:S12]  /*0990*/  IMAD.MOV.U32 R11, RZ, RZ, R4 ;  /* 0x000000ffff0b7224 */ /* 0x020fd800078e0004 */
[----:B------:R-:W-:Y:S05]  /*09a0*/  @!P0 BRA `(.L_x_71) ;  /* 0x0000000000ac8947 */ /* 0x000fea0003800000 */
[----:B------:R-:W1:Y:S01]  /*09b0*/  S2R R7, SR_LANEID ;  /* 0x0000000000077919 */ /* 0x000e620000000000 */
[----:B------:R-:W2:Y:S02]  /*09c0*/  SHFL.DOWN PT, R2, R11, 0x1, 0x1f ;  /* 0x08201f000b027f89 */ /* 0x000ea400000e0000 */
[----:B--2---:R-:W-:Y:S01]  /*09d0*/  FADD R2, R2, R11 ;  /* 0x0000000b02027221 */ /* 0x004fe20000000000 */
[C---:B-1----:R-:W-:Y:S02]  /*09e0*/  ISETP.GT.AND P0, PT, R7.reuse, 0x1e, PT ;  /* 0x0000001e0700780c */ /* 0x042fe40003f04270 */
[----:B------:R-:W-:Y:S02]  /*09f0*/  ISETP.NE.AND P1, PT, R7, RZ, PT ;  /* 0x000000ff0700720c */ /* 0x000fe40003f25270 */
[----:B------:R-:W-:Y:S02]  /*0a00*/  FSEL R2, R11, R2, P0 ;  /* 0x000000020b027208 */ /* 0x000fe40000000000 */
[----:B------:R-:W-:-:S03]  /*0a10*/  ISETP.GT.AND P0, PT, R7, 0x1d, PT ;  /* 0x0000001d0700780c */ /* 0x000fc60003f04270 */
[----:B------:R-:W1:Y:S06]  /*0a20*/  SHFL.DOWN PT, R3, R2, 0x2, 0x1f ;  /* 0x08401f0002037f89 */ /* 0x000e6c00000e0000 */
[----:B------:R-:W2:Y:S01]  /*0a30*/  @!P1 S2R R6, SR_CgaCtaId ;  /* 0x0000000000069919 */ /* 0x000ea20000008800 */
[----:B------:R-:W-:Y:S02]  /*0a40*/  @!P1 MOV R5, 0x400 ;  /* 0x0000040000059802 */ /* 0x000fe40000000f00 */
[----:B------:R-:W-:-:S04]  /*0a50*/  @!P1 SHF.R.U32.HI R4, RZ, 0x3, R0 ;  /* 0x00000003ff049819 */ /* 0x000fc80000011600 */
[----:B------:R-:W-:Y:S01]  /*0a60*/  @!P1 LOP3.LUT R4, R4, 0x7c, RZ, 0xc0, !PT ;  /* 0x0000007c04049812 */ /* 0x000fe200078ec0ff */
[----:B-1----:R-:W-:Y:S01]  /*0a70*/  @!P0 FADD R2, R2, R3 ;  /* 0x0000000302028221 */ /* 0x002fe20000000000 */
[----:B------:R-:W-:-:S04]  /*0a80*/  ISETP.GT.AND P0, PT, R7, 0x1b, PT ;  /* 0x0000001b0700780c */ /* 0x000fc80003f04270 */
[----:B------:R-:W1:Y:S01]  /*0a90*/  SHFL.DOWN PT, R3, R2, 0x4, 0x1f ;  /* 0x08801f0002037f89 */ /* 0x000e6200000e0000 */
[----:B--2---:R-:W-:-:S04]  /*0aa0*/  @!P1 LEA R5, R6, R5, 0x18 ;  /* 0x0000000506059211 */ /* 0x004fc800078ec0ff */
[----:B------:R-:W-:-:S04]  /*0ab0*/  @!P1 IADD3 R4, PT, PT, R4, R5, RZ ;  /* 0x0000000504049210 */ /* 0x000fc80007ffe0ff */
[----:B-1----:R-:W-:Y:S01]  /*0ac0*/  @!P0 FADD R2, R2, R3 ;  /* 0x0000000302028221 */ /* 0x002fe20000000000 */
[----:B------:R-:W-:-:S04]  /*0ad0*/  ISETP.GT.AND P0, PT, R7, 0x17, PT ;  /* 0x000000170700780c */ /* 0x000fc80003f04270 */
[----:B------:R-:W1:Y:S09]  /*0ae0*/  SHFL.DOWN PT, R3, R2, 0x8, 0x1f ;  /* 0x09001f0002037f89 */ /* 0x000e7200000e0000 */
[----:B-1----:R-:W-:Y:S01]  /*0af0*/  @!P0 FADD R2, R2, R3 ;  /* 0x0000000302028221 */ /* 0x002fe20000000000 */
[----:B------:R-:W-:-:S04]  /*0b00*/  ISETP.NE.AND P0, PT, R0, RZ, PT ;  /* 0x000000ff0000720c */ /* 0x000fc80003f05270 */
[----:B------:R-:W1:Y:S02]  /*0b10*/  SHFL.DOWN PT, R3, R2, 0x10, 0x1f ;  /* 0x0a001f0002037f89 */ /* 0x000e6400000e0000 */
[----:B-1----:R-:W-:-:S05]  /*0b20*/  FADD R3, R2, R3 ;  /* 0x0000000302037221 */ /* 0x002fca0000000000 */
[----:B------:R2:W-:Y:S01]  /*0b30*/  @!P1 STS [R4+0x8], R3 ;  /* 0x0000080304009388 */ /* 0x0005e20000000800 */
[----:B------:R-:W-:Y:S01]  /*0b40*/  BAR.SYNC.DEFER_BLOCKING 0x0 ;  /* 0x0000000000007b1d */ /* 0x000fe20000010000 */
[----:B------:R-:W-:-:S04]  /*0b50*/  ISETP.GT.AND P1, PT, R7, 0xf, PT ;  /* 0x0000000f0700780c */ /* 0x000fc80003f24270 */
[----:B0-----:R-:W-:Y:S01]  /*0b60*/  FSEL R9, R2, R3, P1 ;  /* 0x0000000302097208 */ /* 0x001fe20000800000 */
[----:B------:R-:W-:Y:S08]  /*0b70*/  @P0 BRA `(.L_x_72) ;  /* 0x0000001400d00947 */ /* 0x000ff00003800000 */
[----:B------:R-:W0:Y:S01]  /*0b80*/  S2UR UR5, SR_CgaCtaId ;  /* 0x00000000000579c3 */ /* 0x000e220000008800 */
[----:B------:R-:W-:Y:S02]  /*0b90*/  UMOV UR4, 0x400 ;  /* 0x0000040000047882 */ /* 0x000fe40000000000 */
[----:B0-----:R-:W-:-:S09]  /*0ba0*/  ULEA UR4, UR5, UR4, 0x18 ;  /* 0x0000000405047291 */ /* 0x001fd2000f8ec0ff */
[----:B------:R-:W0:Y:S04]  /*0bb0*/  LDS R0, [UR4+0xc] ;  /* 0x00000c04ff007984 */ /* 0x000e280008000800 */
[----:B--2---:R-:W1:Y:S04]  /*0bc0*/  LDS.128 R4, [UR4+0x10] ;  /* 0x00001004ff047984 */ /* 0x004e680008000c00 */
        /* <DEDUP_REMOVED lines=9> */
.L_x_71:
[----:B0-----:R-:W0:Y:S01]  /*0c60*/  S2R R9, SR_LANEID ;  /* 0x0000000000097919 */ /* 0x001e220000000000 */
[----:B------:R-:W-:-:S05]  /*0c70*/  LOP3.LUT R2, R0, 0x3e0, RZ, 0xc0, !PT ;  /* 0x000003e000027812 */ /* 0x000fca00078ec0ff */
[----:B------:R-:W-:Y:S01]  /*0c80*/  VIADD R4, R2, 0x20 ;  /* 0x0000002002047836 */ /* 0x000fe20000000000 */
[----:B------:R-:W-:-:S04]  /*0c90*/  LOP3.LUT R2, RZ, R2, RZ, 0x33, !PT ;  /* 0x00000002ff027212 */ /* 0x000fc800078e33ff */
[----:B------:R-:W-:Y:S02]  /*0ca0*/  ISETP.GT.AND P0, PT, R4, R5, PT ;  /* 0x000000050400720c */ /* 0x000fe40003f04270 */
[----:B------:R-:W-:-:S04]  /*0cb0*/  IADD3 R2, PT, PT, R5, R2, RZ ;  /* 0x0000000205027210 */ /* 0x000fc80007ffe0ff */
[----:B------:R-:W-:-:S05]  /*0cc0*/  SEL R2, R2, 0x1f, P0 ;  /* 0x0000001f02027807 */ /* 0x000fca0000000000 */
[----:B------:R-:W1:Y:S01]  /*0cd0*/  SHFL.DOWN PT, R3, R11, 0x1, R2 ;  /* 0x082000000b037989 */ /* 0x000e6200000e0002 */
[C---:B0-----:R-:W-:Y:S01]  /*0ce0*/  ISETP.GE.AND P0, PT, R9.reuse, R2, PT ;  /* 0x000000020900720c */ /* 0x041fe20003f06270 */
[C---:B------:R-:W-:Y:S01]  /*0cf0*/  VIADD R7, R9.reuse, 0x2 ;  /* 0x0000000209077836 */ /* 0x040fe20000000000 */
[----:B------:R-:W-:-:S11]  /*0d00*/  ISETP.NE.AND P1, PT, R9, RZ, PT ;  /* 0x000000ff0900720c */ /* 0x000fd60003f25270 */
[----:B-1----:R-:W-:Y:S01]  /*0d10*/  @!P0 FADD R11, R3, R11 ;  /* 0x0000000b030b8221 */ /* 0x002fe20000000000 */
[----:B------:R-:W-:Y:S01]  /*0d20*/  ISETP.GT.AND P0, PT, R7, R2, PT ;  /* 0x000000020700720c */ /* 0x000fe20003f04270 */
[----:B------:R-:W0:Y:S01]  /*0d30*/  @!P1 S2R R13, SR_CgaCtaId ;  /* 0x00000000000d9919 */ /* 0x000e220000008800 */
[----:B------:R-:W-:Y:S02]  /*0d40*/  IADD3 R7, PT, PT, R9, 0x4, RZ ;  /* 0x0000000409077810 */ /* 0x000fe40007ffe0ff */
[----:B------:R-:W-:Y:S01]  /*0d50*/  @!P1 MOV R6, 0x400 ;  /* 0x0000040000069802 */ /* 0x000fe20000000f00 */
[----:B------:R-:W1:Y:S01]  /*0d60*/  SHFL.DOWN PT, R3, R11, 0x2, R2 ;  /* 0x084000000b037989 */ /* 0x000e6200000e0002 */
[----:B------:R-:W-:-:S04]  /*0d70*/  @!P1 SHF.R.U32.HI R4, RZ, 0x3, R0 ;  /* 0x00000003ff049819 */ /* 0x000fc80000011600 */
[----:B------:R-:W-:-:S03]  /*0d80*/  @!P1 LOP3.LUT R4, R4, 0x7c, RZ, 0xc0, !PT ;  /* 0x0000007c04049812 */ /* 0x000fc600078ec0ff */
[----:B-1----:R-:W-:Y:S01]  /*0d90*/  @!P0 FADD R11, R11, R3 ;  /* 0x000000030b0b8221 */ /* 0x002fe20000000000 */
[----:B------:R-:W-:Y:S01]  /*0da0*/  ISETP.GT.AND P0, PT, R7, R2, PT ;  /* 0x000000020700720c */ /* 0x000fe20003f04270 */
[----:B------:R-:W-:Y:S01]  /*0db0*/  VIADD R7, R9, 0x8 ;  /* 0x0000000809077836 */ /* 0x000fe20000000000 */
[----:B0-----:R-:W-:Y:S02]  /*0dc0*/  @!P1 LEA R13, R13, R6, 0x18 ;  /* 0x000000060d0d9211 */ /* 0x001fe400078ec0ff */
[----:B------:R-:W0:Y:S03]  /*0dd0*/  SHFL.DOWN PT, R3, R11, 0x4, R2 ;  /* 0x088000000b037989 */ /* 0x000e2600000e0002 */
[----:B------:R-:W-:-:S06]  /*0de0*/  @!P1 IMAD.IADD R4, R4, 0x1, R13 ;  /* 0x0000000104049824 */ /* 0x000fcc00078e020d */
[----:B0-----:R-:W-:Y:S01]  /*0df0*/  @!P0 FADD R11, R11, R3 ;  /* 0x000000030b0b8221 */ /* 0x001fe20000000000 */
[-C--:B------:R-:W-:Y:S02]  /*0e00*/  ISETP.GT.AND P0, PT, R7, R2.reuse, PT ;  /* 0x000000020700720c */ /* 0x080fe40003f04270 */
[----:B------:R-:W-:Y:S02]  /*0e10*/  IADD3 R7, PT, PT, R9, 0x10, RZ ;  /* 0x0000001009077810 */ /* 0x000fe40007ffe0ff */
[----:B------:R-:W0:Y:S09]  /*0e20*/  SHFL.DOWN PT, R3, R11, 0x8, R2 ;  /* 0x090000000b037989 */ /* 0x000e3200000e0002 */
[----:B0-----:R-:W-:Y:S01]  /*0e30*/  @!P0 FADD R11, R11, R3 ;  /* 0x000000030b0b8221 */ /* 0x001fe20000000000 */
[----:B------:R-:W-:-:S04]  /*0e40*/  ISETP.GT.AND P0, PT, R7, R2, PT ;  /* 0x000000020700720c */ /* 0x000fc80003f04270 */
[----:B------:R-:W0:Y:S09]  /*0e50*/  SHFL.DOWN PT, R3, R11, 0x10, R2 ;  /* 0x0a0000000b037989 */ /* 0x000e3200000e0002 */
        /* <DEDUP_REMOVED lines=13> */
[----:B------:R-:W1:Y:S04]  /*0f30*/  LDS R0, [UR4+0xc] ;  /* 0x00000c04ff007984 */ /* 0x000e680008000800 */
[----:B------:R-:W0:Y:S04]  /*0f40*/  LDS.128 R12, [UR4+0x10] ;  /* 0x00001004ff0c7984 */ /* 0x000e280008000c00 */
[----:B------:R-:W2:Y:S01]  /*0f50*/  LDS.64 R2, [UR4+0x20] ;  /* 0x00002004ff027984 */ /* 0x000ea20008000a00 */
[----:B-1----:R-:W-:Y:S01]  /*0f60*/  @P2 FADD R9, R9, R0 ;  /* 0x0000000009092221 */ /* 0x002fe20000000000 */
[----:B------:R-:W-:-:S03]  /*0f70*/  ISETP.GT.AND P2, PT, R5, 0xa0, PT ;  /* 0x000000a00500780c */ /* 0x000fc60003f44270 */
[----:B0-----:R-:W-:Y:S01]  /*0f80*/  @P4 FADD R9, R9, R12 ;  /* 0x0000000c09094221 */ /* 0x001fe20000000000 */
        /* <DEDUP_REMOVED lines=8> */
.L_x_58:
[----:B------:R-:W0:Y:S01]  /*1010*/  S2R R0, SR_TID.X ;  /* 0x0000000000007919 */ /* 0x000e220000002100 */
[----:B------:R-:W1:Y:S01]  /*1020*/  LDC.64 R4, c[0x0][0x380] ;  /* 0x0000e000ff047b82 */ /* 0x000e620000000a00 */
[----:B0-----:R-:W-:-:S04]  /*1030*/  VIADD R7, R0, UR7 ;  /* 0x0000000700077c36 */ /* 0x001fc80008000000 */
[----:B-1----:R-:W-:-:S05]  /*1040*/  IMAD.WIDE.U32 R4, R7, 0x4, R4 ;  /* 0x0000000407047825 */ /* 0x002fca00078e0004 */
[----:B------:R-:W2:Y:S04]  /*1050*/  LDG.E R7, desc[UR14][R4.64] ;  /* 0x0000000e04077981 */ /* 0x000ea8000c1e1900 */
[----:B------:R-:W2:Y:S04]  /*1060*/  LDG.E R8, desc[UR14][R4.64+0x400] ;  /* 0x0004000e04087981 */ /* 0x000ea8000c1e1900 */
[----:B------:R-:W3:Y:S04]  /*1070*/  LDG.E R9, desc[UR14][R4.64+0x800] ;  /* 0x0008000e04097981 */ /* 0x000ee8000c1e1900 */
[----:B------:R-:W3:Y:S04]  /*1080*/  LDG.E R10, desc[UR14][R4.64+0xc00] ;  /* 0x000c000e040a7981 */ /* 0x000ee8000c1e1900 */
[----:B------:R-:W4:Y:S04]  /*1090*/  LDG.E R11, desc[UR14][R4.64+0x1000] ;  /* 0x0010000e040b7981 */ /* 0x000f28000c1e1900 */
[----:B------:R-:W4:Y:S04]  /*10a0*/  LDG.E R12, desc[UR14][R4.64+0x1400] ;  /* 0x0014000e040c7981 */ /* 0x000f28000c1e1900 */
[----:B------:R-:W5:Y:S04]  /*10b0*/  LDG.E R13, desc[UR14][R4.64+0x1800] ;  /* 0x0018000e040d7981 */ /* 0x000f68000c1e1900 */
        /* <DEDUP_REMOVED lines=8> */
[----:B------:R-:W5:Y:S01]  /*1140*/  LDG.E R21, desc[UR14][R4.64+0x3c00] ;  /* 0x003c000e04157981 */ /* 0x000f62000c1e1900 */
[----:B------:R-:W-:-:S04]  /*1150*/  ISETP.GE.U32.AND P0, PT, R23, UR5, PT ;  /* 0x0000000517007c0c */ /* 0x000fc8000bf06070 */
[----:B------:R-:W-:Y:S01]  /*1160*/  ISETP.GE.U32.AND.EX P0, PT, R22, UR4, PT, P0 ;  /* 0x0000000416007c0c */ /* 0x000fe2000bf06100 */
        /* <DEDUP_REMOVED lines=13> */
[----:B------:R-:W-:-:S04]  /*1240*/  FADD R6, R15, R6 ;  /* 0x000000060f067221 */ /* 0x000fc80000000000 */
[----:B------:R-:W-:Y:S01]  /*1250*/  FADD R7, R7, R6 ;  /* 0x0000000607077221 */ /* 0x000fe20000000000 */
[----:B------:R-:W-:Y:S06]  /*1260*/  @!P0 BRA `(.L_x_73) ;  /* 0x0000000c006c8947 */ /* 0x000fec0003800000 */
[----:B------:R-:W-:Y:S01]  /*1270*/  UIADD3 UR8, UP0, UPT, UR5, UR7, URZ ;  /* 0x0000000705087290 */ /* 0x000fe2000ff1e0ff */
[----:B------:R-:W-:Y:S01]  /*1280*/  IADD3 R23, P2, PT, R2, -0x1000, RZ ;  /* 0xfffff00002177810 */ /* 0x000fe20007f5e0ff */
[----:B------:R-:W0:Y:S01]  /*1290*/  LDCU.64 UR12, c[0x0][0x380] ;  /* 0x00007000ff0c77ac */ /* 0x000e220008000a00 */
[----:B------:R-:W-:Y:S02]  /*12a0*/  LOP3.LUT R5, RZ, R0, RZ, 0x33, !PT ;  /* 0x00000000ff057212 */ /* 0x000fe400078e33ff */
[----:B------:R-:W-:Y:S01]  /*12b0*/  IADD3.X R8, PT, PT, R3, -0x1, RZ, P2, !PT ;  /* 0xffffffff03087810 */ /* 0x000fe200017fe4ff */
[----:B------:R-:W-:Y:S01]  /*12c0*/  UIADD3.X UR9, UPT, UPT, URZ, UR4, URZ, UP0, !UPT ;  /* 0x00000004ff097290 */ /* 0x000fe200087fe4ff */
[----:B------:R-:W-:Y:S01]  /*12d0*/  ISETP.LT.U32.AND P0, PT, R23, UR8, PT ;  /* 0x0000000817007c0c */ /* 0x000fe2000bf01070 */
[----:B------:R-:W-:Y:S01]  /*12e0*/  UMOV UR6, UR5 ;  /* 0x0000000500067c82 */ /* 0x000fe20008000000 */
[----:B------:R-:W-:Y:S01]  /*12f0*/  IADD3 R9, P1, PT, R0, UR8, RZ ;  /* 0x0000000800097c10 */ /* 0x000fe2000ff3e0ff */
[----:B------:R-:W-:Y:S01]  /*1300*/  UMOV UR4, URZ ;  /* 0x000000ff00047c82 */ /* 0x000fe20008000000 */
[----:B------:R-:W-:Y:S01]  /*1310*/  IADD3 R5, PT, PT, R2, -UR5, R5 ;  /* 0x8000000502057c10 */ /* 0x000fe2000fffe005 */
[----:B------:R-:W-:Y:S01]  /*1320*/  UMOV UR10, UR8 ;  /* 0x00000008000a7c82 */ /* 0x000fe20008000000 */
[----:B------:R-:W-:Y:S01]  /*1330*/  MOV R11, UR9 ;  /* 0x00000009000b7c02 */ /* 0x000fe20008000f00 */
[----:B------:R-:W-:-:S03]  /*1340*/  IMAD.X R0, RZ, RZ, UR9, P1 ;  /* 0x00000009ff007e24 */ /* 0x000fc600088e06ff */
[----:B------:R-:W-:Y:S02]  /*1350*/  ISETP.GT.U32.AND.EX P0, PT, R11, R8, PT, P0 ;  /* 0x000000080b00720c */ /* 0x000fe40003f04100 */
[----:B0-----:R-:W-:-:S04]  /*1360*/  LEA R6, P2, R9, UR12, 0x2 ;  /* 0x0000000c09067c11 */ /* 0x001fc8000f8410ff */
[----:B------:R-:W-:Y:S02]  /*1370*/  IADD3 R6, P1, PT, R6, 0x2000, RZ ;  /* 0x0000200006067810 */ /* 0x000fe40007f3e0ff */
[----:B------:R-:W-:Y:S02]  /*1380*/  LEA.HI.X R9, R9, UR13, R0, 0x2, P2 ;  /* 0x0000000d09097c11 */ /* 0x000fe400090f1400 */
[----:B------:R-:W-:Y:S01]  /*1390*/  IADD3 R0, PT, PT, R5, -UR7, RZ ;  /* 0x8000000705007c10 */ /* 0x000fe2000fffe0ff */
[----:B------:R-:W-:Y:S02]  /*13a0*/  UMOV UR7, UR9 ;  /* 0x0000000900077c82 */ /* 0x000fe40008000000 */
[----:B------:R-:W-:Y:S01]  /*13b0*/  IMAD.X R9, RZ, RZ, R9, P1 ;  /* 0x000000ffff097224 */ /* 0x000fe200008e0609 */
[----:B------:R-:W-:Y:S06]  /*13c0*/  @P0 BRA `(.L_x_74) ;  /* 0x0000000400000947 */ /* 0x000fec0003800000 */
[----:B------:R-:W0:Y:S01]  /*13d0*/  LDC.64 R2, c[0x0][0x3b8] ;  /* 0x0000ee00ff027b82 */ /* 0x000e220000000a00 */
[----:B------:R-:W1:Y:S01]  /*13e0*/  LDCU.64 UR12, c[0x0][0x380] ;  /* 0x00007000ff0c77ac */ /* 0x000e620008000a00 */
[----:B------:R-:W-:Y:S01]  /*13f0*/  NOP ;  /* 0x0000000000007918 */ /* 0x000fe20000000000 */
.L_x_75:
[----:B------:R-:W2:Y:S02]  /*1400*/  S2R R5, SR_TID.X ;  /* 0x0000000000057919 */ /* 0x000ea40000002100 */
[----:B--2---:R-:W-:-:S04]  /*1410*/  IADD3 R5, P0, PT, R5, UR8, RZ ;  /* 0x0000000805057c10 */ /* 0x004fc8000ff1e0ff */
[----:B------:R-:W-:Y:S02]  /*1420*/  IADD3.X R10, PT, PT, RZ, UR9, RZ, P0, !PT ;  /* 0x00000009ff0a7c10 */ /* 0x000fe400087fe4ff */
[----:B-1----:R-:W-:-:S04]  /*1430*/  LEA R4, P0, R5, UR12, 0x2 ;  /* 0x0000000c05047c11 */ /* 0x002fc8000f8010ff */
[----:B------:R-:W-:-:S05]  /*1440*/  LEA.HI.X R5, R5, UR13, R10, 0x2, P0 ;  /* 0x0000000d05057c11 */ /* 0x000fca00080f140a */
        /* <DEDUP_REMOVED lines=15> */
[----:B------:R1:W5:Y:S01]  /*1540*/  LDG.E R22, desc[UR14][R4.64+0x3c00] ;  /* 0x003c000e04167981 */ /* 0x000362000c1e1900 */
[----:B------:R-:W-:-:S02]  /*1550*/  USHF.R.S32.HI UR11, URZ, 0x1f, UR5 ;  /* 0x0000001fff0b7899 */ /* 0x000fc40008011405 */
[----:B------:R-:W-:-:S04]  /*1560*/  UIADD3 UR6, UP0, UPT, UR5, UR10, URZ ;  /* 0x0000000a05067290 */ /* 0x000fc8000ff1e0ff */
[----:B------:R-:W-:Y:S01]  /*1570*/  UIADD3.X UR7, UPT, UPT, UR11, UR7, URZ, UP0, !UPT ;  /* 0x000000070b077290 */ /* 0x000fe200087fe4ff */
[----:B--2---:R-:W-:Y:S01]  /*1580*/  FADD R7, R24, R7 ;  /* 0x0000000718077221 */ /* 0x004fe20000000000 */
[----:B0-----:R-:W-:-:S04]  /*1590*/  IADD3 R24, P1, PT, R2, -UR8, RZ ;  /* 0x8000000802187c10 */ /* 0x001fc8000ff3e0ff */
[----:B------:R-:W-:Y:S02]  /*15a0*/  ISETP.GE.U32.AND P0, PT, R24, UR5, PT ;  /* 0x0000000518007c0c */ /* 0x000fe4000bf06070 */
[----:B-1----:R-:W-:Y:S01]  /*15b0*/  IADD3.X R4, PT, PT, R3, ~UR9, RZ, P1, !PT ;  /* 0x8000000903047c10 */ /* 0x002fe20008ffe4ff */
[----:B---3--:R-:W-:-:S03]  /*15c0*/  FADD R26, R25, R26 ;  /* 0x0000001a191a7221 */ /* 0x008fc60000000000 */
[----:B------:R-:W-:Y:S01]  /*15d0*/  ISETP.GE.U32.AND.EX P0, PT, R4, UR11, PT, P0 ;  /* 0x0000000b04007c0c */ /* 0x000fe2000bf06100 */
        /* <DEDUP_REMOVED lines=12> */
[----:B------:R-:W-:-:S04]  /*16a0*/  FADD R7, R7, R10 ;  /* 0x0000000a07077221 */ /* 0x000fc80000000000 */
[----:B------:R-:W-:Y:S01]  /*16b0*/  FADD R7, R22, R7 ;  /* 0x0000000716077221 */ /* 0x000fe20000000000 */
[----:B------:R-:W-:Y:S06]  /*16c0*/  @!P0 BRA `(.L_x_73) ;  /* 0x0000000800548947 */ /* 0x000fec0003800000 */
[----:B------:R-:W-:Y:S01]  /*16d0*/  UIADD3 UR8, UP0, UPT, UR5, UR8, URZ ;  /* 0x0000000805087290 */ /* 0x000fe2000ff1e0ff */
[----:B------:R-:W-:Y:S01]  /*16e0*/  MOV R5, R9 ;  /* 0x0000000900057202 */ /* 0x000fe20000000f00 */
[----:B------:R-:W-:Y:S01]  /*16f0*/  IMAD.U32 R11, RZ, RZ, UR5 ;  /* 0x00000005ff0b7e24 */ /* 0x000fe2000f8e00ff */
[----:B------:R-:W-:Y:S01]  /*1700*/  UIADD3 UR4, UPT, UPT, UR4, 0x1, URZ ;  /* 0x0000000104047890 */ /* 0x000fe2000fffe0ff */
[----:B------:R-:W-:Y:S01]  /*1710*/  IMAD.MOV.U32 R4, RZ, RZ, R6 ;  /* 0x000000ffff047224 */ /* 0x000fe200078e0006 */
[----:B------:R-:W-:Y:S01]  /*1720*/  UIADD3.X UR9, UPT, UPT, UR11, UR9, URZ, UP0, !UPT ;  /* 0x000000090b097290 */ /* 0x000fe200087fe4ff */
[----:B------:R-:W-:Y:S01]  /*1730*/  ISETP.LT.U32.AND P0, PT, R23, UR8, PT ;  /* 0x0000000817007c0c */ /* 0x000fe2000bf01070 */
[----:B------:R-:W-:Y:S01]  /*1740*/  VIADD R0, R0, -UR5 ;  /* 0x8000000500007c36 */ /* 0x000fe20008000000 */
[----:B------:R-:W-:Y:S01]  /*1750*/  UMOV UR10, UR6 ;  /* 0x00000006000a7c82 */ /* 0x000fe20008000000 */
[----:B------:R-:W-:Y:S02]  /*1760*/  IMAD.WIDE R4, R11, 0x4, R4 ;  /* 0x000000040b047825 */ /* 0x000fe400078e0204 */
[----:B------:R-:W-:-:S02]  /*1770*/  MOV R13, UR9 ;  /* 0x00000009000d7c02 */ /* 0x000fc40008000f00 */
[----:B------:R-:W-:Y:S01]  /*1780*/  IMAD.MOV.U32 R6, RZ, RZ, R4 ;  /* 0x000000ffff067224 */ /* 0x000fe200078e0004 */
[----:B------:R-:W-:Y:S02]  /*1790*/  MOV R9, R5 ;  /* 0x0000000500097202 */ /* 0x000fe40000000f00 */
[----:B------:R-:W-:-:S13]  /*17a0*/  ISETP.GT.U32.AND.EX P0, PT, R13, R8, PT, P0 ;  /* 0x000000080d00720c */ /* 0x000fda0003f04100 */
[----:B------:R-:W-:Y:S05]  /*17b0*/  @!P0 BRA `(.L_x_75) ;  /* 0xfffffffc00108947 */ /* 0x000fea000383ffff */
[----:B------:R-:W-:-:S05]  /*17c0*/  UMOV UR6, UR5 ;  /* 0x0000000500067c82 */ /* 0x000fca0008000000 */
.L_x_74:
[----:B------:R-:W0:Y:S01]  /*17d0*/  S2R R5, SR_TID.X ;  /* 0x0000000000057919 */ /* 0x000e220000002100 */
[C---:B------:R-:W-:Y:S01]  /*17e0*/  IADD3 R4, PT, PT, R2.reuse, -UR8, RZ ;  /* 0x8000000802047c10 */ /* 0x040fe2000fffe0ff */
[----:B------:R-:W-:Y:S01]  /*17f0*/  IMAD.U32 R8, RZ, RZ, UR9 ;  /* 0x00000009ff087e24 */ /* 0x000fe2000f8e00ff */
[----:B------:R-:W-:Y:S01]  /*1800*/  ISETP.LE.U32.AND P1, PT, R2, UR8, PT ;  /* 0x0000000802007c0c */ /* 0x000fe2000bf23070 */
[----:B------:R-:W-:Y:S01]  /*1810*/  BSSY.RECONVERGENT B1, `(.L_x_73) ;  /* 0x0000080000017945 */ /* 0x000fe20003800200 */
[----:B0-----:R-:W-:-:S04]  /*1820*/  ISETP.GE.AND P0, PT, R5, R4, PT ;  /* 0x000000040500720c */ /* 0x001fc80003f06270 */
[----:B------:R-:W-:-:S13]  /*1830*/  ISETP.GE.U32.OR.EX P0, PT, R8, R3, P0, P1 ;  /* 0x000000030800720c */ /* 0x000fda0000706510 */
[----:B------:R-:W-:Y:S05]  /*1840*/  @P0 BRA `(.L_x_76) ;  /* 0x0000000400f00947 */ /* 0x000fea0003800000 */
[----:B------:R-:W0:Y:S01]  /*1850*/  LDC R4, c[0x0][0x3c0] ;  /* 0x0000f000ff047b82 */ /* 0x000e220000000800 */
[----:B------:R-:W-:Y:S01]  /*1860*/  USHF.L.U32 UR5, UR16, 0xc, URZ ;  /* 0x0000000c10057899 */ /* 0x000fe200080006ff */
[----:B------:R-:W-:Y:S01]  /*1870*/  LOP3.LUT R3, RZ, R5, RZ, 0x33, !PT ;  /* 0x00000005ff037212 */ /* 0x000fe200078e33ff */
[----:B------:R-:W-:Y:S02]  /*1880*/  BSSY.RECONVERGENT B2, `(.L_x_77) ;  /* 0x0000037000027945 */ /* 0x000fe40003800200 */
[----:B------:R-:W-:-:S06]  /*1890*/  UIADD3 UR5, UPT, UPT, UR5, UR6, URZ ;  /* 0x0000000605057290 */ /* 0x000fcc000fffe0ff */
[----:B------:R-:W-:Y:S01]  /*18a0*/  IADD3 R2, PT, PT, R2, -UR5, R3 ;  /* 0x8000000502027c10 */ /* 0x000fe2000fffe003 */
[----:B0-----:R-:W-:Y:S01]  /*18b0*/  IMAD R3, R4, UR4, RZ ;  /* 0x0000000404037c24 */ /* 0x001fe2000f8e02ff */
[----:B------:R-:W-:-:S03]  /*18c0*/  MOV R4, R5 ;  /* 0x0000000500047202 */ /* 0x000fc60000000f00 */
[----:B------:R-:W-:-:S05]  /*18d0*/  IMAD R2, R3, -0x1000, R2 ;  /* 0xfffff00003027824 */ /* 0x000fca00078e0202 */
[C---:B------:R-:W-:Y:S02]  /*18e0*/  ISETP.GE.U32.AND P0, PT, R2.reuse, 0xf00, PT ;  /* 0x00000f000200780c */ /* 0x040fe40003f06070 */
[----:B------:R-:W-:-:S04]  /*18f0*/  LEA.HI R19, R2, 0x1, RZ, 0x18 ;  /* 0x0000000102137811 */ /* 0x000fc800078fc0ff */
[----:B------:R-:W-:-:S04]  /*1900*/  LOP3.LUT R21, R19, 0xf, RZ, 0xc0, !PT ;  /* 0x0000000f13157812 */ /* 0x000fc800078ec0ff */
[----:B------:R-:W-:-:S03]  /*1910*/  ISETP.NE.AND P1, PT, R21, RZ, PT ;  /* 0x000000ff1500720c */ /* 0x000fc60003f25270 */
[----:B------:R-:W-:Y:S10]  /*1920*/  @!P0 BRA `(.L_x_78) ;  /* 0x0000000000b08947 */ /* 0x000ff40003800000 */
[----:B------:R-:W-:Y:S01]  /*1930*/  LEA.HI R2, R0, 0x1, RZ, 0x18 ;  /* 0x0000000100027811 */ /* 0x000fe200078fc0ff */
[----:B------:R-:W-:-:S03]  /*1940*/  IMAD.MOV.U32 R4, RZ, RZ, R5 ;  /* 0x000000ffff047224 */ /* 0x000fc600078e0005 */
[----:B------:R-:W-:-:S04]  /*1950*/  LOP3.LUT R2, R2, 0x1fffff0, RZ, 0xc0, !PT ;  /* 0x01fffff002027812 */ /* 0x000fc800078ec0ff */
[----:B------:R-:W-:-:S07]  /*1960*/  IADD3 R8, PT, PT, -R2, RZ, RZ ;  /* 0x000000ff02087210 */ /* 0x000fce0007ffe1ff */
.L_x_79:
[----:B------:R-:W-:Y:S01]  /*1970*/  IMAD.MOV.U32 R2, RZ, RZ, R6 ;  /* 0x000000ffff027224 */ /* 0x000fe200078e0006 */
[----:B------:R-:W-:-:S05]  /*1980*/  MOV R3, R9 ;  /* 0x0000000900037202 */ /* 0x000fca0000000f00 */
[----:B------:R-:W2:Y:S04]  /*1990*/  LDG.E R18, desc[UR14][R2.64+-0x2000] ;  /* 0xffe0000e02127981 */ /* 0x000ea8000c1e1900 */
[----:B------:R-:W3:Y:S04]  /*19a0*/  LDG.E R17, desc[UR14][R2.64+-0x1c00] ;  /* 0xffe4000e02117981 */ /* 0x000ee8000c1e1900 */
        /* <DEDUP_REMOVED lines=14> */
[----:B------:R-:W-:-:S02]  /*1a90*/  VIADD R8, R8, 0x10 ;  /* 0x0000001008087836 */ /* 0x000fc40000000000 */
[----:B------:R-:W-:-:S03]  /*1aa0*/  VIADD R4, R4, 0x1000 ;  /* 0x0000100004047836 */ /* 0x000fc60000000000 */
[----:B------:R-:W-:Y:S01]  /*1ab0*/  ISETP.NE.AND P0, PT, R8, RZ, PT ;  /* 0x000000ff0800720c */ /* 0x000fe20003f05270 */
[----:B--2---:R-:W-:-:S04]  /*1ac0*/  FADD R18, R18, R7 ;  /* 0x0000000712127221 */ /* 0x004fc80000000000 */
        /* <DEDUP_REMOVED lines=13> */
[----:B------:R-:W-:-:S03]  /*1ba0*/  IADD3 R6, P2, PT, R2, 0x4000, RZ ;  /* 0x0000400002067810 */ /* 0x000fc60007f5e0ff */
[----:B------:R-:W-:Y:S01]  /*1bb0*/  FADD R10, R10, R9 ;  /* 0x000000090a0a7221 */ /* 0x000fe20000000000 */
[----:B------:R-:W-:-:S03]  /*1bc0*/  IADD3.X R9, PT, PT, RZ, R3, RZ, P2, !PT ;  /* 0x00000003ff097210 */ /* 0x000fc600017fe4ff */
[----:B------:R-:W-:Y:S01]  /*1bd0*/  FADD R7, R10, R5 ;  /* 0x000000050a077221 */ /* 0x000fe20000000000 */
[----:B------:R-:W-:Y:S06]  /*1be0*/  @P0 BRA `(.L_x_79) ;  /* 0xfffffffc00600947 */ /* 0x000fec000383ffff */
.L_x_78:
[----:B------:R-:W-:Y:S05]  /*1bf0*/  BSYNC.RECONVERGENT B2 ;  /* 0x0000000000027941 */ /* 0x000fea0003800200 */
.L_x_77:
[----:B------:R-:W-:Y:S05]  /*1c00*/  @!P1 BRA `(.L_x_76) ;  /* 0x0000000400009947 */ /* 0x000fea0003800000 */
[----:B------:R-:W-:Y:S01]  /*1c10*/  ISETP.GE.U32.AND P0, PT, R21, 0x8, PT ;  /* 0x000000081500780c */ /* 0x000fe20003f06070 */
[----:B------:R-:W-:Y:S01]  /*1c20*/  BSSY.RECONVERGENT B2, `(.L_x_80) ;  /* 0x0000019000027945 */ /* 0x000fe20003800200 */
[----:B------:R-:W-:-:S04]  /*1c30*/  LOP3.LUT R9, R19, 0x7, RZ, 0xc0, !PT ;  /* 0x0000000713097812 */ /* 0x000fc800078ec0ff */
[----:B------:R-:W-:-:S07]  /*1c40*/  ISETP.NE.AND P1, PT, R9, RZ, PT ;  /* 0x000000ff0900720c */ /* 0x000fce0003f25270 */
[----:B------:R-:W-:Y:S06]  /*1c50*/  @!P0 BRA `(.L_x_81) ;  /* 0x0000000000548947 */ /* 0x000fec0003800000 */
[----:B------:R-:W-:-:S04]  /*1c60*/  IADD3 R3, P0, PT, R4, UR8, RZ ;  /* 0x0000000804037c10 */ /* 0x000fc8000ff1e0ff */
[----:B------:R-:W-:Y:S02]  /*1c70*/  IADD3.X R6, PT, PT, RZ, UR9, RZ, P0, !PT ;  /* 0x00000009ff067c10 */ /* 0x000fe400087fe4ff */
[----:B------:R-:W-:-:S04]  /*1c80*/  LEA R2, P0, R3, UR12, 0x2 ;  /* 0x0000000c03027c11 */ /* 0x000fc8000f8010ff */
[----:B------:R-:W-:-:S05]  /*1c90*/  LEA.HI.X R3, R3, UR13, R6, 0x2, P0 ;  /* 0x0000000d03037c11 */ /* 0x000fca00080f1406 */
[----:B------:R-:W2:Y:S04]  /*1ca0*/  LDG.E R6, desc[UR14][R2.64] ;  /* 0x0000000e02067981 */ /* 0x000ea8000c1e1900 */
[----:B------:R-:W3:Y:S04]  /*1cb0*/  LDG.E R5, desc[UR14][R2.64+0x400] ;  /* 0x0004000e02057981 */ /* 0x000ee8000c1e1900 */
[----:B------:R-:W4:Y:S04]  /*1cc0*/  LDG.E R8, desc[UR14][R2.64+0x800] ;  /* 0x0008000e02087981 */ /* 0x000f28000c1e1900 */
[----:B------:R-:W5:Y:S04]  /*1cd0*/  LDG.E R10, desc[UR14][R2.64+0xc00] ;  /* 0x000c000e020a7981 */ /* 0x000f68000c1e1900 */
[----:B------:R-:W5:Y:S04]  /*1ce0*/  LDG.E R12, desc[UR14][R2.64+0x1000] ;  /* 0x0010000e020c7981 */ /* 0x000f68000c1e1900 */
[----:B------:R-:W5:Y:S04]  /*1cf0*/  LDG.E R14, desc[UR14][R2.64+0x1400] ;  /* 0x0014000e020e7981 */ /* 0x000f68000c1e1900 */
[----:B------:R-:W5:Y:S04]  /*1d00*/  LDG.E R16, desc[UR14][R2.64+0x1800] ;  /* 0x0018000e02107981 */ /* 0x000f68000c1e1900 */
[----:B------:R-:W5:Y:S01]  /*1d10*/  LDG.E R18, desc[UR14][R2.64+0x1c00] ;  /* 0x001c000e02127981 */ /* 0x000f62000c1e1900 */
[----:B------:R-:W-:-:S02]  /*1d20*/  VIADD R4, R4, 0x800 ;  /* 0x0000080004047836 */ /* 0x000fc40000000000 */
[----:B--2---:R-:W-:-:S04]  /*1d30*/  FADD R6, R7, R6 ;  /* 0x0000000607067221 */ /* 0x004fc80000000000 */
[----:B---3--:R-:W-:-:S04]  /*1d40*/  FADD R5, R6, R5 ;  /* 0x0000000506057221 */ /* 0x008fc80000000000 */
[----:B----4-:R-:W-:-:S04]  /*1d50*/  FADD R5, R5, R8 ;  /* 0x0000000805057221 */ /* 0x010fc80000000000 */
[----:B-----5:R-:W-:-:S04]  /*1d60*/  FADD R5, R5, R10 ;  /* 0x0000000a05057221 */ /* 0x020fc80000000000 */
[----:B------:R-:W-:-:S04]  /*1d70*/  FADD R5, R5, R12 ;  /* 0x0000000c05057221 */ /* 0x000fc80000000000 */
[----:B------:R-:W-:-:S04]  /*1d80*/  FADD R5, R5, R14 ;  /* 0x0000000e05057221 */ /* 0x000fc80000000000 */
[----:B------:R-:W-:-:S04]  /*1d90*/  FADD R5, R5, R16 ;  /* 0x0000001005057221 */ /* 0x000fc80000000000 */
[----:B------:R-:W-:-:S07]  /*1da0*/  FADD R7, R5, R18 ;  /* 0x0000001205077221 */ /* 0x000fce0000000000 */
.L_x_81:
[----:B------:R-:W-:Y:S05]  /*1db0*/  BSYNC.RECONVERGENT B2 ;  /* 0x0000000000027941 */ /* 0x000fea0003800200 */
.L_x_80:
[----:B------:R-:W-:Y:S05]  /*1dc0*/  @!P1 BRA `(.L_x_76) ;  /* 0x0000000000909947 */ /* 0x000fea0003800000 */
[----:B------:R-:W-:Y:S01]  /*1dd0*/  ISETP.GE.U32.AND P0, PT, R9, 0x4, PT ;  /* 0x000000040900780c */ /* 0x000fe20003f06070 */
[----:B------:R-:W-:Y:S01]  /*1de0*/  BSSY.RECONVERGENT B2, `(.L_x_82) ;  /* 0x0000010000027945 */ /* 0x000fe20003800200 */
[----:B------:R-:W-:-:S11]  /*1df0*/  LOP3.LUT P1, RZ, R19, 0x3, RZ, 0xc0, !PT ;  /* 0x0000000313ff7812 */ /* 0x000fd6000782c0ff */
[----:B------:R-:W-:Y:S05]  /*1e00*/  @!P0 BRA `(.L_x_83) ;  /* 0x0000000000348947 */ /* 0x000fea0003800000 */
[----:B------:R-:W-:-:S04]  /*1e10*/  IADD3 R3, P0, PT, R4, UR8, RZ ;  /* 0x0000000804037c10 */ /* 0x000fc8000ff1e0ff */
[----:B------:R-:W-:Y:S02]  /*1e20*/  IADD3.X R6, PT, PT, RZ, UR9, RZ, P0, !PT ;  /* 0x00000009ff067c10 */ /* 0x000fe400087fe4ff */
[----:B------:R-:W-:-:S04]  /*1e30*/  LEA R2, P0, R3, UR12, 0x2 ;  /* 0x0000000c03027c11 */ /* 0x000fc8000f8010ff */
[----:B------:R-:W-:-:S05]  /*1e40*/  LEA.HI.X R3, R3, UR13, R6, 0x2, P0 ;  /* 0x0000000d03037c11 */ /* 0x000fca00080f1406 */
[----:B------:R-:W2:Y:S04]  /*1e50*/  LDG.E R6, desc[UR14][R2.64] ;  /* 0x0000000e02067981 */ /* 0x000ea8000c1e1900 */
[----:B------:R-:W3:Y:S04]  /*1e60*/  LDG.E R5, desc[UR14][R2.64+0x400] ;  /* 0x0004000e02057981 */ /* 0x000ee8000c1e1900 */
[----:B------:R-:W4:Y:S04]  /*1e70*/  LDG.E R8, desc[UR14][R2.64+0x800] ;  /* 0x0008000e02087981 */ /* 0x000f28000c1e1900 */
[----:B------:R-:W5:Y:S01]  /*1e80*/  LDG.E R10, desc[UR14][R2.64+0xc00] ;  /* 0x000c000e020a7981 */ /* 0x000f62000c1e1900 */
[----:B------:R-:W-:-:S02]  /*1e90*/  VIADD R4, R4, 0x400 ;  /* 0x0000040004047836 */ /* 0x000fc40000000000 */
[----:B--2---:R-:W-:-:S04]  /*1ea0*/  FADD R6, R7, R6 ;  /* 0x0000000607067221 */ /* 0x004fc80000000000 */
[----:B---3--:R-:W-:-:S04]  /*1eb0*/  FADD R5, R6, R5 ;  /* 0x0000000506057221 */ /* 0x008fc80000000000 */
[----:B----4-:R-:W-:-:S04]  /*1ec0*/  FADD R5, R5, R8 ;  /* 0x0000000805057221 */ /* 0x010fc80000000000 */
[----:B-----5:R-:W-:-:S07]  /*1ed0*/  FADD R7, R5, R10 ;  /* 0x0000000a05077221 */ /* 0x020fce0000000000 */
.L_x_83:
[----:B------:R-:W-:Y:S05]  /*1ee0*/  BSYNC.RECONVERGENT B2 ;  /* 0x0000000000027941 */ /* 0x000fea0003800200 */
.L_x_82:
[----:B------:R-:W-:Y:S05]  /*1ef0*/  @!P1 BRA `(.L_x_76) ;  /* 0x0000000000449947 */ /* 0x000fea0003800000 */
[----:B------:R-:W-:Y:S02]  /*1f00*/  LOP3.LUT R0, R0, 0xffff, RZ, 0xc0, !PT ;  /* 0x0000ffff00007812 */ /* 0x000fe400078ec0ff */
[----:B------:R-:W-:Y:S02]  /*1f10*/  IADD3 R5, P0, PT, R4, UR10, RZ ;  /* 0x0000000a04057c10 */ /* 0x000fe4000ff1e0ff */
[----:B------:R-:W-:Y:S02]  /*1f20*/  LEA.HI R0, R0, 0x1, RZ, 0x18 ;  /* 0x0000000100007811 */ /* 0x000fe400078fc0ff */
[----:B------:R-:W-:Y:S02]  /*1f30*/  LEA R4, P1, R5, UR12, 0x2 ;  /* 0x0000000c05047c11 */ /* 0x000fe4000f8210ff */
[----:B------:R-:W-:Y:S02]  /*1f40*/  LOP3.LUT R0, R0, 0x3, RZ, 0xc0, !PT ;  /* 0x0000000300007812 */ /* 0x000fe400078ec0ff */
[----:B------:R-:W-:-:S03]  /*1f50*/  IADD3.X R2, PT, PT, RZ, UR7, RZ, P0, !PT ;  /* 0x00000007ff027c10 */ /* 0x000fc600087fe4ff */
[----:B------:R-:W-:Y:S01]  /*1f60*/  IMAD.MOV R0, RZ, RZ, -R0 ;  /* 0x000000ffff007224 */ /* 0x000fe200078e0a00 */
[----:B------:R-:W-:-:S07]  /*1f70*/  LEA.HI.X R5, R5, UR13, R2, 0x2, P1 ;  /* 0x0000000d05057c11 */ /* 0x000fce00088f1402 */
.L_x_84:
[----:B------:R-:W-:Y:S01]  /*1f80*/  MOV R2, R4 ;  /* 0x0000000400027202 */ /* 0x000fe20000000f00 */
[----:B------:R-:W-:-:S05]  /*1f90*/  IMAD.MOV.U32 R3, RZ, RZ, R5 ;  /* 0x000000ffff037224 */ /* 0x000fca00078e0005 */
[----:B------:R-:W2:Y:S01]  /*1fa0*/  LDG.E R2, desc[UR14][R2.64] ;  /* 0x0000000e02027981 */ /* 0x000ea2000c1e1900 */
[----:B------:R-:W-:Y:S02]  /*1fb0*/  IADD3 R0, PT, PT, R0, 0x1, RZ ;  /* 0x0000000100007810 */ /* 0x000fe40007ffe0ff */
[----:B------:R-:W-:Y:S02]  /*1fc0*/  IADD3 R4, P1, PT, R4, 0x400, RZ ;  /* 0x0000040004047810 */ /* 0x000fe40007f3e0ff */
[----:B------:R-:W-:-:S03]  /*1fd0*/  ISETP.NE.AND P0, PT, R0, RZ, PT ;  /* 0x000000ff0000720c */ /* 0x000fc60003f05270 */
[----:B------:R-:W-:Y:S02]  /*1fe0*/  IMAD.X R5, RZ, RZ, R5, P1 ;  /* 0x000000ffff057224 */ /* 0x000fe400008e0605 */
[----:B--2---:R-:W-:-:S08]  /*1ff0*/  FADD R7, R2, R7 ;  /* 0x0000000702077221 */ /* 0x004fd00000000000 */
[----:B------:R-:W-:Y:S05]  /*2000*/  @P0 BRA `(.L_x_84) ;  /* 0xfffffffc00dc0947 */ /* 0x000fea000383ffff */
.L_x_76:
[----:B------:R-:W-:Y:S05]  /*2010*/  BSYNC.RECONVERGENT B1 ;  /* 0x0000000000017941 */ /* 0x000fea0003800200 */
.L_x_73:
[----:B------:R-:W0:Y:S01]  /*2020*/  S2R R6, SR_LANEID ;  /* 0x0000000000067919 */ /* 0x000e220000000000 */
[----:B------:R-:W1:Y:S01]  /*2030*/  SHFL.DOWN PT, R0, R7, 0x1, 0x1f ;  /* 0x08201f0007007f89 */ /* 0x000e6200000e0000 */
[----:B------:R-:W2:Y:S01]  /*2040*/  S2R R5, SR_TID.X ;  /* 0x0000000000057919 */ /* 0x000ea20000002100 */
[C---:B0-----:R-:W-:Y:S02]  /*2050*/  ISETP.GT.AND P0, PT, R6.reuse, 0x1e, PT ;  /* 0x0000001e0600780c */ /* 0x041fe40003f04270 */
[----:B------:R-:W-:-:S11]  /*2060*/  ISETP.NE.AND P1, PT, R6, RZ, PT ;  /* 0x000000ff0600720c */ /* 0x000fd60003f25270 */
[----:B-1----:R-:W-:Y:S01]  /*2070*/  @!P0 FADD R7, R0, R7 ;  /* 0x0000000700078221 */ /* 0x002fe20000000000 */
[----:B------:R-:W-:Y:S01]  /*2080*/  ISETP.GT.AND P0, PT, R6, 0x1d, PT ;  /* 0x0000001d0600780c */ /* 0x000fe20003f04270 */
[----:B------:R-:W0:Y:S01]  /*2090*/  @!P1 S2R R4, SR_CgaCtaId ;  /* 0x0000000000049919 */ /* 0x000e220000008800 */
[----:B------:R-:W-:Y:S02]  /*20a0*/  @!P1 MOV R3, 0x400 ;  /* 0x0000040000039802 */ /* 0x000fe40000000f00 */
[----:B--2---:R-:W-:Y:S01]  /*20b0*/  @!P1 SHF.R.U32.HI R2, RZ, 0x3, R5 ;  /* 0x00000003ff029819 */ /* 0x004fe20000011605 */
        /* <DEDUP_REMOVED lines=31> */
[----:B------:R-:W-:-:S07]  /*22b0*/  FADD R9, R2, R3 ;  /* 0x0000000302097221 */ /* 0x000fce0000000000 */
.L_x_72:
[----:B------:R-:W-:Y:S05]  /*22c0*/  BSYNC.RECONVERGENT B0 ;  /* 0x0000000000007941 */ /* 0x000fea0003800200 */
.L_x_57:
[----:B------:R-:W-:Y:S05]  /*22d0*/  @P0 EXIT ;  /* 0x000000000000094d */ /* 0x000fea0003800000 */
[----:B------:R-:W3:Y:S02]  /*22e0*/  LDCU.64 UR4, c[0x0][0x388] ;  /* 0x00007100ff0477ac */ /* 0x000ee40008000a00 */
[----:B---3--:R-:W-:-:S06]  /*22f0*/  UIMAD.WIDE.U32 UR4, UR16, 0x4, UR4 ;  /* 0x00000004100478a5 */ /* 0x008fcc000f8e0004 */
[----:B------:R-:W-:Y:S01]  /*2300*/  IMAD.U32 R2, RZ, RZ, UR4 ;  /* 0x00000004ff027e24 */ /* 0x000fe2000f8e00ff */
[----:B0-2---:R-:W-:-:S05]  /*2310*/  MOV R3, UR5 ;  /* 0x0000000500037c02 */ /* 0x005fca0008000f00 */
[----:B------:R-:W-:Y:S01]  /*2320*/  STG.E desc[UR14][R2.64], R9 ;  /* 0x0000000902007986 */ /* 0x000fe2000c10190e */
[----:B------:R-:W-:Y:S05]  /*2330*/  EXIT ;  /* 0x000000000000794d */ /* 0x000fea0003800000 */
.L_x_85:
        /* <DEDUP_REMOVED lines=12> */
.L_x_261:


//--------------------- .text._ZN3cub18CUB_300001_SM_10006detail6reduce28DeviceReduceSingleTileKernelINS2_10policy_hubIfyN4cuda3std3__44plusIfEEE10Policy1000EN6thrust24THRUST_300001_SM_1000_NS10device_ptrIfEEPfyS9_ffNS7_10__identityEEEvT0_T1_T2_T3_T4_T6_ --------------------------
	.section	.text._ZN3cub18CUB_300001_SM_10006detail6reduce28DeviceReduceSingleTileKernelINS2_10policy_hubIfyN4cuda3std3__44plusIfEEE10Policy1000EN6thrust24THRUST_300001_SM_1000_NS10device_ptrIfEEPfyS9_ffNS7_10__identityEEEvT0_T1_T2_T3_T4_T6_,"ax",@progbits
	.align	128
        .global         _ZN3cub18CUB_300001_SM_10006detail6reduce28DeviceReduceSingleTileKernelINS2_10policy_hubIfyN4cuda3std3__44plusIfEEE10Policy1000EN6thrust24THRUST_300001_SM_1000_NS10device_ptrIfEEPfyS9_ffNS7_10__identityEEEvT0_T1_T2_T3_T4_T6_
        .type           _ZN3cub18CUB_300001_SM_10006detail6reduce28DeviceReduceSingleTileKernelINS2_10policy_hubIfyN4cuda3std3__44plusIfEEE10Policy1000EN6thrust24THRUST_300001_SM_1000_NS10device_ptrIfEEPfyS9_ffNS7_10__identityEEEvT0_T1_T2_T3_T4_T6_,@function
        .size           _ZN3cub18CUB_300001_SM_10006detail6reduce28DeviceReduceSingleTileKernelINS2_10policy_hubIfyN4cuda3std3__44plusIfEEE10Policy1000EN6thrust24THRUST_300001_SM_1000_NS10device_ptrIfEEPfyS9_ffNS7_10__identityEEEvT0_T1_T2_T3_T4_T6_,(.L_x_262 - _ZN3cub18CUB_300001_SM_10006detail6reduce28DeviceReduceSingleTileKernelINS2_10policy_hubIfyN4cuda3std3__44plusIfEEE10Policy1000EN6thrust24THRUST_300001_SM_1000_NS10device_ptrIfEEPfyS9_ffNS7_10__identityEEEvT0_T1_T2_T3_T4_T6_)
        .other          _ZN3cub18CUB_300001_SM_10006detail6reduce28DeviceReduceSingleTileKernelINS2_10policy_hubIfyN4cuda3std3__44plusIfEEE10Policy1000EN6thrust24THRUST_300001_SM_1000_NS10device_ptrIfEEPfyS9_ffNS7_10__identityEEEvT0_T1_T2_T3_T4_T6_,@"STO_CUDA_ENTRY STV_DEFAULT"
_ZN3cub18CUB_300001_SM_10006detail6reduce28DeviceReduceSingleTileKernelINS2_10policy_hubIfyN4cuda3std3__44plusIfEEE10Policy1000EN6thrust24THRUST_300001_SM_1000_NS10device_ptrIfEEPfyS9_ffNS7_10__identityEEEvT0_T1_T2_T3_T4_T6_:
.text._ZN3cub18CUB_300001_SM_10006detail6reduce28DeviceReduceSingleTileKernelINS2_10policy_hubIfyN4cuda3std3__44plusIfEEE10Policy1000EN6thrust24THRUST_300001_SM_1000_NS10device_ptrIfEEPfyS9_ffNS7_10__identityEEEvT0_T1_T2_T3_T4_T6_:
[----:B------:R-:W-:Y:S01]  /*0000*/  LDC R1, c[0x0][0x37c] ;  /* 0x0000df00ff017b82 */ /* 0x000fe20000000800 */
[----:B------:R-:W0:Y:S01]  /*0010*/  LDCU.64 UR4, c[0x0][0x390] ;  /* 0x00007200ff0477ac */ /* 0x000e220008000a00 */
[----:B------:R-:W1:Y:S01]  /*0020*/  LDCU.64 UR6, c[0x0][0x358] ;  /* 0x00006b00ff0677ac */ /* 0x000e620008000a00 */
[----:B0-----:R-:W-:Y:S01]  /*0030*/  MOV R4, UR4 ;  /* 0x0000000400047c02 */ /* 0x001fe20008000f00 */
[----:B------:R-:W-:-:S03]  /*0040*/  IMAD.U32 R0, RZ, RZ, UR5 ;  /* 0x00000005ff007e24 */ /* 0x000fc6000f8e00ff */
[----:B------:R-:W-:-:S04]  /*0050*/  ISETP.NE.U32.AND P0, PT, R4, RZ, PT ;  /* 0x000000ff0400720c */ /* 0x000fc80003f05070 */
[----:B------:R-:W-:-:S13]  /*0060*/  ISETP.NE.AND.EX P0, PT, R0, RZ, PT, P0 ;  /* 0x000000ff0000720c */ /* 0x000fda0003f05300 */
        /* <DEDUP_REMOVED lines=8> */
.L_x_86:
[----:B------:R-:W-:Y:S01]  /*00f0*/  ISETP.GT.U32.AND P0, PT, R4, 0xfff, PT ;  /* 0x00000fff0400780c */ /* 0x000fe20003f04070 */
[----:B------:R-:W-:Y:S03]  /*0100*/  BSSY.RECONVERGENT B0, `(.L_x_87) ;  /* 0x00001f3000007945 */ /* 0x000fe60003800200 */
[----:B------:R-:W-:-:S13]  /*0110*/  ISETP.GT.U32.AND.EX P0, PT, R0, RZ, PT, P0 ;  /* 0x000000ff0000720c */ /* 0x000fda0003f04100 */
[----:B------:R-:W-:Y:S05]  /*0120*/  @P0 BRA `(.L_x_88) ;  /* 0x0000000c00ac0947 */ /* 0x000fea0003800000 */
[----:B------:R-:W0:Y:S01]  /*0130*/  S2R R5, SR_TID.X ;  /* 0x0000000000057919 */ /* 0x000e220000002100 */
[----:B------:R-:W-:Y:S01]  /*0140*/  BSSY.RECONVERGENT B1, `(.L_x_89) ;  /* 0x0000009000017945 */ /* 0x000fe20003800200 */
[----:B------:R-:W-:Y:S01]  /*0150*/  HFMA2 R6, -RZ, RZ, 0, 0 ;  /* 0x00000000ff067431 */ /* 0x000fe200000001ff */
[----:B0-----:R-:W-:Y:S01]  /*0160*/  ISETP.GE.U32.AND P0, PT, R5, R4, PT ;  /* 0x000000040500720c */ /* 0x001fe20003f06070 */
[----:B------:R-:W-:-:S12]  /*0170*/  IMAD.MOV.U32 R7, RZ, RZ, R5 ;  /* 0x000000ffff077224 */ /* 0x000fd800078e0005 */
[----:B------:R-:W-:Y:S05]  /*0180*/  @P0 BRA `(.L_x_90) ;  /* 0x0000000000100947 */ /* 0x000fea0003800000 */
[----:B------:R-:W0:Y:S02]  /*0190*/  LDC.64 R2, c[0x0][0x380] ;  /* 0x0000e000ff027b82 */ /* 0x000e240000000a00 */
[----:B0-----:R-:W-:-:S05]  /*01a0*/  IMAD.WIDE.U32 R2, R5, 0x4, R2 ;  /* 0x0000000405027825 */ /* 0x001fca00078e0002 */
[----:B------:R0:W5:Y:S01]  /*01b0*/  LDG.E R6, desc[UR6][R2.64] ;  /* 0x0000000602067981 */ /* 0x000162000c1e1900 */
[----:B------:R-:W-:-:S07]  /*01c0*/  IADD3 R7, PT, PT, R5, 0x100, RZ ;  /* 0x0000010005077810 */ /* 0x000fce0007ffe0ff */
.L_x_90:
[----:B------:R-:W-:Y:S05]  /*01d0*/  BSYNC.RECONVERGENT B1 ;  /* 0x0000000000017941 */ /* 0x000fea0003800200 */
.L_x_89:
[----:B------:R-:W-:Y:S01]  /*01e0*/  ISETP.GE.U32.AND P0, PT, R7, R4, PT ;  /* 0x000000040700720c */ /* 0x000fe20003f06070 */
[----:B------:R-:W-:-:S12]  /*01f0*/  BSSY.RECONVERGENT B1, `(.L_x_91) ;  /* 0x000006d000017945 */ /* 0x000fd80003800200 */
[----:B------:R-:W-:Y:S05]  /*0200*/  @P0 BRA `(.L_x_92) ;  /* 0x0000000400ac0947 */ /* 0x000fea0003800000 */
[----:B0-----:R-:W-:Y:S01]  /*0210*/  LOP3.LUT R3, RZ, R7, RZ, 0x33, !PT ;  /* 0x00000007ff037212 */ /* 0x001fe200078e33ff */
[----:B------:R-:W-:Y:S04]  /*0220*/  BSSY.RECONVERGENT B2, `(.L_x_93) ;  /* 0x0000033000027945 */ /* 0x000fe80003800200 */
[----:B------:R-:W-:-:S05]  /*0230*/  IMAD.IADD R3, R3, 0x1, R4 ;  /* 0x0000000103037824 */ /* 0x000fca00078e0204 */
[C---:B------:R-:W-:Y:S02]  /*0240*/  ISETP.GE.U32.AND P0, PT, R3.reuse, 0xf00, PT ;  /* 0x00000f000300780c */ /* 0x040fe40003f06070 */
[----:B------:R-:W-:-:S04]  /*0250*/  LEA.HI R8, R3, 0x1, RZ, 0x18 ;  /* 0x0000000103087811 */ /* 0x000fc800078fc0ff */
[----:B------:R-:W-:-:S04]  /*0260*/  LOP3.LUT R22, R8, 0xf, RZ, 0xc0, !PT ;  /* 0x0000000f08167812 */ /* 0x000fc800078ec0ff */
[----:B------:R-:W-:-:S03]  /*0270*/  ISETP.NE.AND P1, PT, R22, RZ, PT ;  /* 0x000000ff1600720c */ /* 0x000fc60003f25270 */
[----:B------:R-:W-:Y:S10]  /*0280*/  @!P0 BRA `(.L_x_94) ;  /* 0x0000000000b08947 */ /* 0x000ff40003800000 */
[----:B------:R-:W0:Y:S01]  /*0290*/  LDC.64 R2, c[0x0][0x380] ;  /* 0x0000e000ff027b82 */ /* 0x000e220000000a00 */
[----:B------:R-:W-:-:S04]  /*02a0*/  LOP3.LUT R9, R8, 0x1fffff0, RZ, 0xc0, !PT ;  /* 0x01fffff008097812 */ /* 0x000fc800078ec0ff */
[----:B------:R-:W-:Y:S01]  /*02b0*/  IADD3 R9, PT, PT, -R9, RZ, RZ ;  /* 0x000000ff09097210 */ /* 0x000fe20007ffe1ff */
[----:B0-----:R-:W-:-:S03]  /*02c0*/  IMAD.WIDE.U32 R2, R7, 0x4, R2 ;  /* 0x0000000407027825 */ /* 0x001fc600078e0002 */
[----:B------:R-:W-:-:S05]  /*02d0*/  IADD3 R2, P0, PT, R2, 0x2000, RZ ;  /* 0x0000200002027810 */ /* 0x000fca0007f1e0ff */
[----:B------:R-:W-:-:S08]  /*02e0*/  IMAD.X R3, RZ, RZ, R3, P0 ;  /* 0x000000ffff037224 */ /* 0x000fd000000e0603 */
.L_x_95:
        /* <DEDUP_REMOVED lines=38> */
.L_x_94:
[----:B------:R-:W-:Y:S05]  /*0550*/  BSYNC.RECONVERGENT B2 ;  /* 0x0000000000027941 */ /* 0x000fea0003800200 */
.L_x_93:
[----:B------:R-:W-:Y:S05]  /*0560*/  @!P1 BRA `(.L_x_92) ;  /* 0x0000000000d49947 */ /* 0x000fea0003800000 */
[----:B------:R-:W-:Y:S01]  /*0570*/  ISETP.GE.U32.AND P0, PT, R22, 0x8, PT ;  /* 0x000000081600780c */ /* 0x000fe20003f06070 */
[----:B------:R-:W-:Y:S01]  /*0580*/  BSSY.RECONVERGENT B2, `(.L_x_96) ;  /* 0x0000017000027945 */ /* 0x000fe20003800200 */
[----:B------:R-:W-:-:S04]  /*0590*/  LOP3.LUT R11, R8, 0x7, RZ, 0xc0, !PT ;  /* 0x00000007080b7812 */ /* 0x000fc800078ec0ff */
[----:B------:R-:W-:-:S07]  /*05a0*/  ISETP.NE.AND P1, PT, R11, RZ, PT ;  /* 0x000000ff0b00720c */ /* 0x000fce0003f25270 */
[----:B------:R-:W-:Y:S06]  /*05b0*/  @!P0 BRA `(.L_x_97) ;  /* 0x00000000004c8947 */ /* 0x000fec0003800000 */
[----:B------:R-:W0:Y:S02]  /*05c0*/  LDC.64 R2, c[0x0][0x380] ;  /* 0x0000e000ff027b82 */ /* 0x000e240000000a00 */
[----:B0-----:R-:W-:-:S05]  /*05d0*/  IMAD.WIDE R2, R7, 0x4, R2 ;  /* 0x0000000407027825 */ /* 0x001fca00078e0202 */
        /* <DEDUP_REMOVED lines=17> */
.L_x_97:
[----:B------:R-:W-:Y:S05]  /*06f0*/  BSYNC.RECONVERGENT B2 ;  /* 0x0000000000027941 */ /* 0x000fea0003800200 */
.L_x_96:
        /* <DEDUP_REMOVED lines=17> */
.L_x_99:
[----:B------:R-:W-:Y:S05]  /*0810*/  BSYNC.RECONVERGENT B2 ;  /* 0x0000000000027941 */ /* 0x000fea0003800200 */
.L_x_98:
[----:B------:R-:W-:Y:S05]  /*0820*/  @!P1 BRA `(.L_x_92) ;  /* 0x0000000000249947 */ /* 0x000fea0003800000 */
[----:B------:R-:W0:Y:S01]  /*0830*/  LDC.64 R8, c[0x0][0x380] ;  /* 0x0000e000ff087b82 */ /* 0x000e220000000a00 */
[----:B------:R-:W-:-:S07]  /*0840*/  IMAD.MOV R10, RZ, RZ, -R10 ;  /* 0x000000ffff0a7224 */ /* 0x000fce00078e0a0a */
.L_x_100:
[----:B0-----:R-:W-:-:S06]  /*0850*/  IMAD.WIDE R2, R7, 0x4, R8 ;  /* 0x0000000407027825 */ /* 0x001fcc00078e0208 */
[----:B------:R-:W2:Y:S01]  /*0860*/  LDG.E R3, desc[UR6][R2.64] ;  /* 0x0000000602037981 */ /* 0x000ea2000c1e1900 */
[----:B------:R-:W-:Y:S01]  /*0870*/  IADD3 R10, PT, PT, R10, 0x1, RZ ;  /* 0x000000010a0a7810 */ /* 0x000fe20007ffe0ff */
[----:B------:R-:W-:-:S03]  /*0880*/  VIADD R7, R7, 0x100 ;  /* 0x0000010007077836 */ /* 0x000fc60000000000 */
[----:B------:R-:W-:Y:S01]  /*0890*/  ISETP.NE.AND P0, PT, R10, RZ, PT ;  /* 0x000000ff0a00720c */ /* 0x000fe20003f05270 */
[----:B--2--5:R-:W-:-:S12]  /*08a0*/  FADD R6, R3, R6 ;  /* 0x0000000603067221 */ /* 0x024fd80000000000 */
[----:B------:R-:W-:Y:S05]  /*08b0*/  @P0 BRA `(.L_x_100) ;  /* 0xfffffffc00e40947 */ /* 0x000fea000383ffff */
.L_x_92:
[----:B------:R-:W-:Y:S05]  /*08c0*/  BSYNC.RECONVERGENT B1 ;  /* 0x0000000000017941 */ /* 0x000fea0003800200 */
.L_x_91:
[----:B------:R-:W-:Y:S02]  /*08d0*/  ISETP.GE.U32.AND P0, PT, R4, 0x100, PT ;  /* 0x000001000400780c */ /* 0x000fe40003f06070 */
[----:B-----5:R-:W-:Y:S02]  /*08e0*/  MOV R9, R6 ;  /* 0x0000000600097202 */ /* 0x020fe40000000f00 */
[----:B------:R-:W-:-:S13]  /*08f0*/  ISETP.GE.U32.AND.EX P0, PT, R0, RZ, PT, P0 ;  /* 0x000000ff0000720c */ /* 0x000fda0003f06100 */
[----:B------:R-:W-:Y:S05]  /*0900*/  @!P0 BRA `(.L_x_101) ;  /* 0x0000000000ac8947 */ /* 0x000fea0003800000 */
[----:B------:R-:W1:Y:S01]  /*0910*/  S2R R6, SR_LANEID ;  /* 0x0000000000067919 */ /* 0x000e620000000000 */
[----:B------:R-:W-:Y:S01]  /*0920*/  ISETP.NE.AND P5, PT, R5, RZ, PT ;  /* 0x000000ff0500720c */ /* 0x000fe20003fa5270 */
        /* <DEDUP_REMOVED lines=14> */
[----:B-1----:R-:W-:-:S05]  /*0a10*/  @!P1 LEA R7, R7, R4, 0x18 ;  /* 0x0000000407079211 */ /* 0x002fca00078ec0ff */
[----:B------:R-:W-:-:S03]  /*0a20*/  @!P1 IMAD.IADD R2, R2, 0x1, R7 ;  /* 0x0000000102029824 */ /* 0x000fc600078e0207 */
[----:B0-----:R-:W-:Y:S01]  /*0a30*/  @!P0 FADD R0, R0, R3 ;  /* 0x0000000300008221 */ /* 0x001fe20000000000 */
[----:B------:R-:W-:-:S04]  /*0a40*/  ISETP.GT.AND P0, PT, R6, 0x17, PT ;  /* 0x000000170600780c */ /* 0x000fc80003f04270 */
[----:B------:R-:W0:Y:S09]  /*0a50*/  SHFL.DOWN PT, R3, R0, 0x8, 0x1f ;  /* 0x09001f0000037f89 */ /* 0x000e3200000e0000 */
[----:B0-----:R-:W-:Y:S01]  /*0a60*/  @!P0 FADD R0, R0, R3 ;  /* 0x0000000300008221 */ /* 0x001fe20000000000 */
[----:B------:R-:W-:-:S04]  /*0a70*/  ISETP.GT.AND P0, PT, R6, 0xf, PT ;  /* 0x0000000f0600780c */ /* 0x000fc80003f04270 */
[----:B------:R-:W0:Y:S02]  /*0a80*/  SHFL.DOWN PT, R3, R0, 0x10, 0x1f ;  /* 0x0a001f0000037f89 */ /* 0x000e2400000e0000 */
[----:B0-----:R-:W-:-:S05]  /*0a90*/  FADD R3, R0, R3 ;  /* 0x0000000300037221 */ /* 0x001fca0000000000 */
[----:B------:R1:W-:Y:S01]  /*0aa0*/  @!P1 STS [R2+0x8], R3 ;  /* 0x0000080302009388 */ /* 0x0003e20000000800 */
[----:B------:R-:W-:Y:S01]  /*0ab0*/  FSEL R8, R0, R3, P0 ;  /* 0x0000000300087208 */ /* 0x000fe20000000000 */
[----:B------:R-:W-:Y:S06]  /*0ac0*/  BAR.SYNC.DEFER_BLOCKING 0x0 ;  /* 0x0000000000007b1d */ /* 0x000fec0000010000 */
[----:B------:R-:W-:Y:S05]  /*0ad0*/  @P5 BRA `(.L_x_102) ;  /* 0x0000001400545947 */ /* 0x000fea0003800000 */
[----:B------:R-:W0:Y:S01]  /*0ae0*/  S2UR UR5, SR_CgaCtaId ;  /* 0x00000000000579c3 */ /* 0x000e220000008800 */
[----:B------:R-:W-:Y:S02]  /*0af0*/  UMOV UR4, 0x400 ;  /* 0x0000040000047882 */ /* 0x000fe40000000000 */
[----:B0-----:R-:W-:-:S09]  /*0b00*/  ULEA UR4, UR5, UR4, 0x18 ;  /* 0x0000000405047291 */ /* 0x001fd2000f8ec0ff */
[----:B-1----:R-:W0:Y:S04]  /*0b10*/  LDS R3, [UR4+0xc] ;  /* 0x00000c04ff037984 */ /* 0x002e280008000800 */
        /* <DEDUP_REMOVED lines=10> */
.L_x_101:
[----:B------:R-:W1:Y:S01]  /*0bc0*/  S2R R8, SR_LANEID ;  /* 0x0000000000087919 */ /* 0x000e620000000000 */
[C---:B0-----:R-:W-:Y:S02]  /*0bd0*/  LOP3.LUT R2, R5.reuse, 0x3e0, RZ, 0xc0, !PT ;  /* 0x000003e005027812 */ /* 0x041fe400078ec0ff */
[----:B------:R-:W-:Y:S02]  /*0be0*/  ISETP.NE.AND P5, PT, R5, RZ, PT ;  /* 0x000000ff0500720c */ /* 0x000fe40003fa5270 */
[----:B------:R-:W-:Y:S02]  /*0bf0*/  LOP3.LUT R7, RZ, R2, RZ, 0x33, !PT ;  /* 0x00000002ff077212 */ /* 0x000fe400078e33ff */
[----:B------:R-:W-:-:S03]  /*0c00*/  IADD3 R3, PT, PT, R2, 0x20, RZ ;  /* 0x0000002002037810 */ /* 0x000fc60007ffe0ff */
[----:B------:R-:W-:Y:S01]  /*0c10*/  IMAD.IADD R7, R7, 0x1, R4 ;  /* 0x0000000107077824 */ /* 0x000fe200078e0204 */
[----:B------:R-:W-:-:S04]  /*0c20*/  ISETP.GT.U32.AND P0, PT, R3, R4, PT ;  /* 0x000000040300720c */ /* 0x000fc80003f04070 */
[----:B------:R-:W-:-:S05]  /*0c30*/  SEL R7, R7, 0x1f, P0 ;  /* 0x0000001f07077807 */ /* 0x000fca0000000000 */
[----:B------:R-:W0:Y:S01]  /*0c40*/  SHFL.DOWN PT, R2, R9, 0x1, R7 ;  /* 0x0820000009027989 */ /* 0x000e2200000e0007 */
[C---:B-1----:R-:W-:Y:S02]  /*0c50*/  ISETP.GE.AND P0, PT, R8.reuse, R7, PT ;  /* 0x000000070800720c */ /* 0x042fe40003f06270 */
[C---:B------:R-:W-:Y:S02]  /*0c60*/  IADD3 R6, PT, PT, R8.reuse, 0x2, RZ ;  /* 0x0000000208067810 */ /* 0x040fe40007ffe0ff */
[----:B------:R-:W-:-:S09]  /*0c70*/  ISETP.NE.AND P1, PT, R8, RZ, PT ;  /* 0x000000ff0800720c */ /* 0x000fd20003f25270 */
[----:B0-----:R-:W-:Y:S01]  /*0c80*/  @!P0 FADD R9, R2, R9 ;  /* 0x0000000902098221 */ /* 0x001fe20000000000 */
[----:B------:R-:W-:Y:S01]  /*0c90*/  ISETP.GT.AND P0, PT, R6, R7, PT ;  /* 0x000000070600720c */ /* 0x000fe20003f04270 */
[----:B------:R-:W-:Y:S02]  /*0ca0*/  VIADD R6, R8, 0x4 ;  /* 0x0000000408067836 */ /* 0x000fe40000000000 */
[----:B------:R-:W0:Y:S01]  /*0cb0*/  @!P1 S2R R11, SR_CgaCtaId ;  /* 0x00000000000b9919 */ /* 0x000e220000008800 */
[----:B------:R-:W-:Y:S01]  /*0cc0*/  @!P1 SHF.R.U32.HI R3, RZ, 0x3, R5 ;  /* 0x00000003ff039819 */ /* 0x000fe20000011605 */
[----:B------:R-:W1:Y:S03]  /*0cd0*/  SHFL.DOWN PT, R2, R9, 0x2, R7 ;  /* 0x0840000009027989 */ /* 0x000e6600000e0007 */
[----:B------:R-:W-:-:S05]  /*0ce0*/  @!P1 LOP3.LUT R3, R3, 0x7c, RZ, 0xc0, !PT ;  /* 0x0000007c03039812 */ /* 0x000fca00078ec0ff */
[----:B-1----:R-:W-:Y:S01]  /*0cf0*/  @!P0 FADD R9, R9, R2 ;  /* 0x0000000209098221 */ /* 0x002fe20000000000 */
[-C--:B------:R-:W-:Y:S02]  /*0d00*/  ISETP.GT.AND P0, PT, R6, R7.reuse, PT ;  /* 0x000000070600720c */ /* 0x080fe40003f04270 */
[----:B------:R-:W-:Y:S02]  /*0d10*/  IADD3 R6, PT, PT, R8, 0x8, RZ ;  /* 0x0000000808067810 */ /* 0x000fe40007ffe0ff */
[----:B------:R-:W1:Y:S09]  /*0d20*/  SHFL.DOWN PT, R2, R9, 0x4, R7 ;  /* 0x0880000009027989 */ /* 0x000e7200000e0007 */
[----:B-1----:R-:W-:Y:S01]  /*0d30*/  @!P0 FADD R9, R9, R2 ;  /* 0x0000000209098221 */ /* 0x002fe20000000000 */
[----:B------:R-:W-:Y:S01]  /*0d40*/  ISETP.GT.AND P0, PT, R6, R7, PT ;  /* 0x000000070600720c */ /* 0x000fe20003f04270 */
[----:B------:R-:W-:-:S03]  /*0d50*/  VIADD R6, R8, 0x10 ;  /* 0x0000001008067836 */ /* 0x000fc60000000000 */
[----:B------:R-:W1:Y:S09]  /*0d60*/  SHFL.DOWN PT, R2, R9, 0x8, R7 ;  /* 0x0900000009027989 */ /* 0x000e7200000e0007 */
[----:B-1----:R-:W-:Y:S01]  /*0d70*/  @!P0 FADD R9, R9, R2 ;  /* 0x0000000209098221 */ /* 0x002fe20000000000 */
[----:B------:R-:W-:-:S02]  /*0d80*/  ISETP.GT.AND P0, PT, R6, R7, PT ;  /* 0x000000070600720c */ /* 0x000fc40003f04270 */
[----:B------:R-:W-:Y:S02]  /*0d90*/  @!P1 MOV R6, 0x400 ;  /* 0x0000040000069802 */ /* 0x000fe40000000f00 */
[----:B------:R-:W1:Y:S02]  /*0da0*/  SHFL.DOWN PT, R2, R9, 0x10, R7 ;  /* 0x0a00000009027989 */ /* 0x000e6400000e0007 */
[----:B0-----:R-:W-:-:S04]  /*0db0*/  @!P1 LEA R6, R11, R6, 0x18 ;  /* 0x000000060b069211 */ /* 0x001fc800078ec0ff */
[----:B------:R-:W-:-:S03]  /*0dc0*/  @!P1 IADD3 R3, PT, PT, R3, R6, RZ ;  /* 0x0000000603039210 */ /* 0x000fc60007ffe0ff */
[----:B-1----:R-:W-:-:S04]  /*0dd0*/  @!P0 FADD R9, R9, R2 ;  /* 0x0000000209098221 */ /* 0x002fc80000000000 */
[----:B------:R-:W-:-:S05]  /*0de0*/  IMAD.MOV.U32 R8, RZ, RZ, R9 ;  /* 0x000000ffff087224 */ /* 0x000fca00078e0009 */
[----:B------:R0:W-:Y:S01]  /*0df0*/  @!P1 STS [R3+0x8], R8 ;  /* 0x0000080803009388 */ /* 0x0001e20000000800 */
[----:B------:R-:W-:Y:S06]  /*0e00*/  BAR.SYNC.DEFER_BLOCKING 0x0 ;  /* 0x0000000000007b1d */ /* 0x000fec0000010000 */
[----:B------:R-:W-:Y:S05]  /*0e10*/  @P5 BRA `(.L_x_102) ;  /* 0x0000001000845947 */ /* 0x000fea0003800000 */
[----:B------:R-:W1:Y:S01]  /*0e20*/  S2UR UR5, SR_CgaCtaId ;  /* 0x00000000000579c3 */ /* 0x000e620000008800 */
[----:B------:R-:W-:Y:S01]  /*0e30*/  UMOV UR4, 0x400 ;  /* 0x0000040000047882 */ /* 0x000fe20000000000 */
[C---:B------:R-:W-:Y:S02]  /*0e40*/  ISETP.GT.U32.AND P3, PT, R4.reuse, 0x20, PT ;  /* 0x000000200400780c */ /* 0x040fe40003f64070 */
[----:B------:R-:W-:Y:S02]  /*0e50*/  ISETP.GT.U32.AND P1, PT, R4, 0x40, PT ;  /* 0x000000400400780c */ /* 0x000fe40003f24070 */
[----:B------:R-:W-:Y:S02]  /*0e60*/  ISETP.GT.U32.AND.EX P3, PT, R0, RZ, PT, P3 ;  /* 0x000000ff0000720c */ /* 0x000fe40003f64130 */
[----:B------:R-:W-:Y:S02]  /*0e70*/  ISETP.GT.U32.AND P0, PT, R4, 0x60, PT ;  /* 0x000000600400780c */ /* 0x000fe40003f04070 */
[----:B------:R-:W-:-:S02]  /*0e80*/  ISETP.GT.U32.AND.EX P1, PT, R0, RZ, PT, P1 ;  /* 0x000000ff0000720c */ /* 0x000fc40003f24110 */
[----:B------:R-:W-:Y:S02]  /*0e90*/  ISETP.GT.U32.AND P2, PT, R4, 0x80, PT ;  /* 0x000000800400780c */ /* 0x000fe40003f44070 */
[----:B------:R-:W-:Y:S02]  /*0ea0*/  ISETP.GT.U32.AND.EX P0, PT, R0, RZ, PT, P0 ;  /* 0x000000ff0000720c */ /* 0x000fe40003f04100 */
[----:B------:R-:W-:Y:S02]  /*0eb0*/  ISETP.GT.U32.AND P4, PT, R4, 0xa0, PT ;  /* 0x000000a00400780c */ /* 0x000fe40003f84070 */
[C---:B------:R-:W-:Y:S02]  /*0ec0*/  ISETP.GT.U32.AND.EX P2, PT, R0.reuse, RZ, PT, P2 ;  /* 0x000000ff0000720c */ /* 0x040fe40003f44120 */
[----:B------:R-:W-:Y:S01]  /*0ed0*/  ISETP.GT.U32.AND.EX P4, PT, R0, RZ, PT, P4 ;  /* 0x000000ff0000720c */ /* 0x000fe20003f84140 */
[----:B-1----:R-:W-:-:S09]  /*0ee0*/  ULEA UR4, UR5, UR4, 0x18 ;  /* 0x0000000405047291 */ /* 0x002fd2000f8ec0ff */
[----:B0-----:R-:W0:Y:S04]  /*0ef0*/  LDS R3, [UR4+0xc] ;  /* 0x00000c04ff037984 */ /* 0x001e280008000800 */
[----:B------:R-:W1:Y:S04]  /*0f00*/  LDS.128 R12, [UR4+0x10] ;  /* 0x00001004ff0c7984 */ /* 0x000e680008000c00 */
[----:B------:R-:W2:Y:S01]  /*0f10*/  LDS.64 R6, [UR4+0x20] ;  /* 0x00002004ff067984 */ /* 0x000ea20008000a00 */
[----:B0-----:R-:W-:Y:S01]  /*0f20*/  @P3 FADD R8, R8, R3 ;  /* 0x0000000308083221 */ /* 0x001fe20000000000 */
[----:B------:R-:W-:-:S03]  /*0f30*/  ISETP.GT.U32.AND P3, PT, R4, 0xc0, PT ;  /* 0x000000c00400780c */ /* 0x000fc60003f64070 */
[----:B-1----:R-:W-:Y:S01]  /*0f40*/  @P1 FADD R8, R8, R12 ;  /* 0x0000000c08081221 */ /* 0x002fe20000000000 */
[----:B------:R-:W-:Y:S02]  /*0f50*/  ISETP.GT.U32.AND P1, PT, R4, 0xe0, PT ;  /* 0x000000e00400780c */ /* 0x000fe40003f24070 */
[----:B------:R-:W-:Y:S01]  /*0f60*/  ISETP.GT.U32.AND.EX P3, PT, R0, RZ, PT, P3 ;  /* 0x000000ff0000720c */ /* 0x000fe20003f64130 */
[----:B------:R-:W-:Y:S01]  /*0f70*/  @P0 FADD R8, R8, R13 ;  /* 0x0000000d08080221 */ /* 0x000fe20000000000 */
[----:B------:R-:W-:-:S03]  /*0f80*/  ISETP.GT.U32.AND.EX P1, PT, R0, RZ, PT, P1 ;  /* 0x000000ff0000720c */ /* 0x000fc60003f24110 */
[----:B------:R-:W-:-:S04]  /*0f90*/  @P2 FADD R8, R8, R14 ;  /* 0x0000000e08082221 */ /* 0x000fc80000000000 */
[----:B------:R-:W-:-:S04]  /*0fa0*/  @P4 FADD R8, R8, R15 ;  /* 0x0000000f08084221 */ /* 0x000fc80000000000 */
[----:B--2---:R-:W-:-:S04]  /*0fb0*/  @P3 FADD R8, R8, R6 ;  /* 0x0000000608083221 */ /* 0x004fc80000000000 */
[----:B------:R-:W-:Y:S01]  /*0fc0*/  @P1 FADD R8, R8, R7 ;  /* 0x0000000708081221 */ /* 0x000fe20000000000 */
[----:B------:R-:W-:Y:S06]  /*0fd0*/  BRA `(.L_x_102) ;  /* 0x0000001000147947 */ /* 0x000fec0003800000 */
.L_x_88:
[----:B------:R-:W0:Y:S01]  /*0fe0*/  S2R R8, SR_TID.X ;  /* 0x0000000000087919 */ /* 0x000e220000002100 */
[----:B------:R-:W0:Y:S02]  /*0ff0*/  LDC.64 R2, c[0x0][0x380] ;  /* 0x0000e000ff027b82 */ /* 0x000e240000000a00 */
[----:B0-----:R-:W-:-:S05]  /*1000*/  IMAD.WIDE.U32 R2, R8, 0x4, R2 ;  /* 0x0000000408027825 */ /* 0x001fca00078e0002 */
        /* <DEDUP_REMOVED lines=16> */
[----:B--2---:R-:W-:Y:S01]  /*1110*/  FADD R9, R9, R12 ;  /* 0x0000000c09097221 */ /* 0x004fe20000000000 */
[----:B---3--:R-:W-:Y:S01]  /*1120*/  FADD R14, R11, R14 ;  /* 0x0000000e0b0e7221 */ /* 0x008fe20000000000 */
[----:B------:R-:W-:-:S03]  /*1130*/  HFMA2 R11, -RZ, RZ, 0, 0.00048828125 ;  /* 0x00001000ff0b7431 */ /* 0x000fc600000001ff */
[----:B------:R-:W-:Y:S01]  /*1140*/  FADD R14, R9, R14 ;  /* 0x0000000e090e7221 */ /* 0x000fe20000000000 */
[----:B------:R-:W-:Y:S01]  /*1150*/  IADD3 R9, P1, PT, R4, -0x1000, RZ ;  /* 0xfffff00004097810 */ /* 0x000fe20007f3e0ff */
[----:B----4-:R-:W-:-:S03]  /*1160*/  FADD R13, R13, R16 ;  /* 0x000000100d0d7221 */ /* 0x010fc60000000000 */
[----:B------:R-:W-:Y:S02]  /*1170*/  ISETP.GE.U32.AND P0, PT, R9, 0x1000, PT ;  /* 0x000010000900780c */ /* 0x000fe40003f06070 */
[----:B------:R-:W-:-:S04]  /*1180*/  IADD3.X R12, PT, PT, R0, -0x1, RZ, P1, !PT ;  /* 0xffffffff000c7810 */ /* 0x000fc80000ffe4ff */
[----:B------:R-:W-:Y:S01]  /*1190*/  ISETP.GE.U32.AND.EX P0, PT, R12, RZ, PT, P0 ;  /* 0x000000ff0c00720c */ /* 0x000fe20003f06100 */
        /* <DEDUP_REMOVED lines=11> */
[----:B------:R-:W-:Y:S01]  /*1250*/  IMAD.MOV.U32 R13, RZ, RZ, RZ ;  /* 0x000000ffff0d7224 */ /* 0x000fe200078e00ff */
[----:B------:R-:W-:Y:S06]  /*1260*/  @!P0 BRA `(.L_x_103) ;  /* 0x0000000000c08947 */ /* 0x000fec0003800000 */
[----:B------:R-:W0:Y:S01]  /*1270*/  LDC.64 R4, c[0x0][0x390] ;  /* 0x0000e400ff047b82 */ /* 0x000e220000000a00 */
[----:B------:R-:W-:Y:S01]  /*1280*/  MOV R11, 0x1000 ;  /* 0x00001000000b7802 */ /* 0x000fe20000000f00 */
[----:B------:R-:W-:-:S07]  /*1290*/  IMAD.MOV.U32 R13, RZ, RZ, RZ ;  /* 0x000000ffff0d7224 */ /* 0x000fce00078e00ff */
.L_x_105:
[----:B------:R-:W-:-:S04]  /*12a0*/  LEA R6, P0, R11, R2, 0x2 ;  /* 0x000000020b067211 */ /* 0x000fc800078010ff */
[----:B------:R-:W-:-:S05]  /*12b0*/  LEA.HI.X R7, R11, R3, R13, 0x2, P0 ;  /* 0x000000030b077211 */ /* 0x000fca00000f140d */
[----:B------:R-:W2:Y:S04]  /*12c0*/  LDG.E R0, desc[UR6][R6.64+0x2400] ;  /* 0x0024000606007981 */ /* 0x000ea8000c1e1900 */
[----:B------:R-:W2:Y:S04]  /*12d0*/  LDG.E R15, desc[UR6][R6.64+0x2800] ;  /* 0x00280006060f7981 */ /* 0x000ea8000c1e1900 */
        /* <DEDUP_REMOVED lines=13> */
[----:B------:R0:W5:Y:S02]  /*13b0*/  LDG.E R20, desc[UR6][R6.64+0x3c00] ;  /* 0x003c000606147981 */ /* 0x000164000c1e1900 */
[----:B0-----:R-:W-:-:S04]  /*13c0*/  IADD3 R6, P1, PT, -R11, R4, RZ ;  /* 0x000000040b067210 */ /* 0x001fc80007f3e1ff */
[----:B------:R-:W-:Y:S01]  /*13d0*/  ISETP.GE.U32.AND P0, PT, R6, 0x1000, PT ;  /* 0x000010000600780c */ /* 0x000fe20003f06070 */
[----:B--2---:R-:W-:Y:S01]  /*13e0*/  FADD R15, R0, R15 ;  /* 0x0000000f000f7221 */ /* 0x004fe20000000000 */
[----:B------:R-:W-:-:S04]  /*13f0*/  MOV R0, R5 ;  /* 0x0000000500007202 */ /* 0x000fc80000000f00 */
[----:B------:R-:W-:Y:S01]  /*1400*/  IADD3.X R6, PT, PT, ~R13, R0, RZ, P1, !PT ;  /* 0x000000000d067210 */ /* 0x000fe20000ffe5ff */
[----:B---3--:R-:W-:-:S03]  /*1410*/  FADD R10, R27, R10 ;  /* 0x0000000a1b0a7221 */ /* 0x008fc60000000000 */
[----:B------:R-:W-:Y:S01]  /*1420*/  ISETP.GE.U32.AND.EX P0, PT, R6, RZ, PT, P0 ;  /* 0x000000ff0600720c */ /* 0x000fe20003f06100 */
[----:B----4-:R-:W-:-:S04]  /*1430*/  FADD R29, R26, R29 ;  /* 0x0000001d1a1d7221 */ /* 0x010fc80000000000 */
[----:B------:R-:W-:Y:S01]  /*1440*/  FADD R10, R10, R29 ;  /* 0x0000001d0a0a7221 */ /* 0x000fe20000000000 */
[----:B-----5:R-:W-:Y:S01]  /*1450*/  FADD R24, R24, R25 ;  /* 0x0000001918187221 */ /* 0x020fe20000000000 */
[----:B------:R-:W-:-:S04]  /*1460*/  FADD R23, R23, R22 ;  /* 0x0000001617177221 */ /* 0x000fc80000000000 */
        /* <DEDUP_REMOVED lines=11> */
[----:B------:R-:W-:-:S05]  /*1520*/  IADD3 R11, P0, PT, R11, 0x1000, RZ ;  /* 0x000010000b0b7810 */ /* 0x000fca0007f1e0ff */
[----:B------:R-:W-:Y:S01]  /*1530*/  IMAD.X R13, RZ, RZ, R13, P0 ;  /* 0x000000ffff0d7224 */ /* 0x000fe200000e060d */
[----:B------:R-:W-:-:S04]  /*1540*/  ISETP.GT.U32.AND P0, PT, R11, R9, PT ;  /* 0x000000090b00720c */ /* 0x000fc80003f04070 */
[----:B------:R-:W-:-:S13]  /*1550*/  ISETP.GT.U32.AND.EX P0, PT, R13, R12, PT, P0 ;  /* 0x0000000c0d00720c */ /* 0x000fda0003f04100 */
[----:B------:R-:W-:Y:S05]  /*1560*/  @!P0 BRA `(.L_x_105) ;  /* 0xfffffffc004c8947 */ /* 0x000fea000383ffff */
.L_x_103:
[CC--:B------:R-:W-:Y:S01]  /*1570*/  IADD3 R3, PT, PT, -R11.reuse, R4.reuse, RZ ;  /* 0x000000040b037210 */ /* 0x0c0fe20007ffe1ff */
[----:B------:R-:W-:Y:S01]  /*1580*/  BSSY.RECONVERGENT B1, `(.L_x_104) ;  /* 0x0000080000017945 */ /* 0x000fe20003800200 */
[----:B------:R-:W-:Y:S02]  /*1590*/  ISETP.GE.U32.AND P1, PT, R11, R4, PT ;  /* 0x000000040b00720c */ /* 0x000fe40003f26070 */
[----:B------:R-:W-:-:S04]  /*15a0*/  ISETP.GE.AND P0, PT, R8, R3, PT ;  /* 0x000000030800720c */ /* 0x000fc80003f06270 */
[----:B------:R-:W-:-:S13]  /*15b0*/  ISETP.GE.U32.OR.EX P0, PT, R13, R0, P0, P1 ;  /* 0x000000000d00720c */ /* 0x000fda0000706510 */
[----:B------:R-:W-:Y:S05]  /*15c0*/  @P0 BRA `(.L_x_106) ;  /* 0x0000000400ec0947 */ /* 0x000fea0003800000 */
[----:B------:R-:W-:Y:S01]  /*15d0*/  LOP3.LUT R0, RZ, R8, RZ, 0x33, !PT ;  /* 0x00000008ff007212 */ /* 0x000fe200078e33ff */
[----:B------:R-:W-:Y:S03]  /*15e0*/  BSSY.RECONVERGENT B2, `(.L_x_107) ;  /* 0x0000038000027945 */ /* 0x000fe60003800200 */
[----:B------:R-:W-:-:S04]  /*15f0*/  IADD3 R0, PT, PT, -R11, R4, R0 ;  /* 0x000000040b007210 */ /* 0x000fc80007ffe100 */
[C---:B------:R-:W-:Y:S02]  /*1600*/  ISETP.GE.U32.AND P1, PT, R0.reuse, 0xf00, PT ;  /* 0x00000f000000780c */ /* 0x040fe40003f26070 */
[----:B------:R-:W-:Y:S02]  /*1610*/  LEA.HI R4, R0, 0x1, RZ, 0x18 ;  /* 0x0000000100047811 */ /* 0x000fe400078fc0ff */
[----:B------:R-:W-:Y:S02]  /*1620*/  MOV R0, R8 ;  /* 0x0000000800007202 */ /* 0x000fe40000000f00 */
[----:B------:R-:W-:-:S04]  /*1630*/  LOP3.LUT R24, R4, 0xf, RZ, 0xc0, !PT ;  /* 0x0000000f04187812 */ /* 0x000fc800078ec0ff */
[----:B------:R-:W-:-:S03]  /*1640*/  ISETP.NE.AND P0, PT, R24, RZ, PT ;  /* 0x000000ff1800720c */ /* 0x000fc60003f05270 */
[----:B------:R-:W-:Y:S10]  /*1650*/  @!P1 BRA `(.L_x_108) ;  /* 0x0000000000c09947 */ /* 0x000ff40003800000 */
[----:B------:R-:W0:Y:S01]  /*1660*/  LDCU.64 UR4, c[0x0][0x380] ;  /* 0x00007000ff0477ac */ /* 0x000e220008000a00 */
[----:B------:R-:W-:Y:S02]  /*1670*/  IADD3 R3, P1, PT, R8, R11, RZ ;  /* 0x0000000b08037210 */ /* 0x000fe40007f3e0ff */
[----:B------:R-:W-:-:S03]  /*1680*/  LOP3.LUT R9, R4, 0x1fffff0, RZ, 0xc0, !PT ;  /* 0x01fffff004097812 */ /* 0x000fc600078ec0ff */
[----:B------:R-:W-:Y:S01]  /*1690*/  IMAD.X R0, RZ, RZ, R13, P1 ;  /* 0x000000ffff007224 */ /* 0x000fe200008e060d */
[----:B------:R-:W-:Y:S02]  /*16a0*/  IADD3 R9, PT, PT, -R9, RZ, RZ ;  /* 0x000000ff09097210 */ /* 0x000fe40007ffe1ff */
[----:B0-----:R-:W-:-:S04]  /*16b0*/  LEA R2, P2, R3, UR4, 0x2 ;  /* 0x0000000403027c11 */ /* 0x001fc8000f8410ff */
[----:B------:R-:W-:Y:S02]  /*16c0*/  IADD3 R2, P1, PT, R2, 0x2000, RZ ;  /* 0x0000200002027810 */ /* 0x000fe40007f3e0ff */
[----:B------:R-:W-:Y:S02]  /*16d0*/  LEA.HI.X R3, R3, UR5, R0, 0x2, P2 ;  /* 0x0000000503037c11 */ /* 0x000fe400090f1400 */
[----:B------:R-:W-:-:S03]  /*16e0*/  MOV R0, R8 ;  /* 0x0000000800007202 */ /* 0x000fc60000000f00 */
[----:B------:R-:W-:-:S07]  /*16f0*/  IMAD.X R3, RZ, RZ, R3, P1 ;  /* 0x000000ffff037224 */ /* 0x000fce00008e0603 */
.L_x_109:
        /* <DEDUP_REMOVED lines=16> */
[----:B------:R-:W-:Y:S01]  /*1800*/  IADD3 R9, PT, PT, R9, 0x10, RZ ;  /* 0x0000001009097810 */ /* 0x000fe20007ffe0ff */
[----:B------:R-:W-:-:S03]  /*1810*/  VIADD R0, R0, 0x1000 ;  /* 0x0000100000007836 */ /* 0x000fc60000000000 */
[----:B------:R-:W-:Y:S02]  /*1820*/  ISETP.NE.AND P1, PT, R9, RZ, PT ;  /* 0x000000ff0900720c */ /* 0x000fe40003f25270 */
[----:B0-----:R-:W-:-:S04]  /*1830*/  IADD3 R2, P2, PT, R2, 0x4000, RZ ;  /* 0x0000400002027810 */ /* 0x001fc80007f5e0ff */
[----:B------:R-:W-:Y:S01]  /*1840*/  IADD3.X R3, PT, PT, RZ, R3, RZ, P2, !PT ;  /* 0x00000003ff037210 */ /* 0x000fe200017fe4ff */
        /* <DEDUP_REMOVED lines=17> */
.L_x_108:
[----:B------:R-:W-:Y:S05]  /*1960*/  BSYNC.RECONVERGENT B2 ;  /* 0x0000000000027941 */ /* 0x000fea0003800200 */
.L_x_107:
[----:B------:R-:W-:Y:S05]  /*1970*/  @!P0 BRA `(.L_x_106) ;  /* 0x0000000400008947 */ /* 0x000fea0003800000 */
[----:B------:R-:W-:Y:S01]  /*1980*/  ISETP.GE.U32.AND P0, PT, R24, 0x8, PT ;  /* 0x000000081800780c */ /* 0x000fe20003f06070 */
[----:B------:R-:W-:Y:S01]  /*1990*/  BSSY.RECONVERGENT B2, `(.L_x_110) ;  /* 0x000001a000027945 */ /* 0x000fe20003800200 */
[----:B------:R-:W-:-:S04]  /*19a0*/  LOP3.LUT R7, R4, 0x7, RZ, 0xc0, !PT ;  /* 0x0000000704077812 */ /* 0x000fc800078ec0ff */
[----:B------:R-:W-:-:S07]  /*19b0*/  ISETP.NE.AND P1, PT, R7, RZ, PT ;  /* 0x000000ff0700720c */ /* 0x000fce0003f25270 */
[----:B------:R-:W-:Y:S06]  /*19c0*/  @!P0 BRA `(.L_x_111) ;  /* 0x0000000000588947 */ /* 0x000fec0003800000 */
[----:B------:R-:W0:Y:S01]  /*19d0*/  LDCU.64 UR4, c[0x0][0x380] ;  /* 0x00007000ff0477ac */ /* 0x000e220008000a00 */
[----:B------:R-:W-:-:S04]  /*19e0*/  IADD3 R3, P0, PT, R0, R11, RZ ;  /* 0x0000000b00037210 */ /* 0x000fc80007f1e0ff */
[----:B------:R-:W-:Y:S02]  /*19f0*/  IADD3.X R6, PT, PT, RZ, R13, RZ, P0, !PT ;  /* 0x0000000dff067210 */ /* 0x000fe400007fe4ff */
[----:B0-----:R-:W-:-:S04]  /*1a00*/  LEA R2, P0, R3, UR4, 0x2 ;  /* 0x0000000403027c11 */ /* 0x001fc8000f8010ff */
        /* <DEDUP_REMOVED lines=9> */
[----:B------:R-:W-:Y:S01]  /*1aa0*/  IADD3 R0, PT, PT, R0, 0x800, RZ ;  /* 0x0000080000007810 */ /* 0x000fe20007ffe0ff */
        /* <DEDUP_REMOVED lines=8> */
.L_x_111:
[----:B------:R-:W-:Y:S05]  /*1b30*/  BSYNC.RECONVERGENT B2 ;  /* 0x0000000000027941 */ /* 0x000fea0003800200 */
.L_x_110:
[----:B------:R-:W-:Y:S05]  /*1b40*/  @!P1 BRA `(.L_x_106) ;  /* 0x00000000008c9947 */ /* 0x000fea0003800000 */
[----:B------:R-:W-:Y:S01]  /*1b50*/  ISETP.GE.U32.AND P0, PT, R7, 0x4, PT ;  /* 0x000000040700780c */ /* 0x000fe20003f06070 */
[----:B------:R-:W-:Y:S01]  /*1b60*/  BSSY.RECONVERGENT B2, `(.L_x_112) ;  /* 0x0000012000027945 */ /* 0x000fe20003800200 */
[----:B------:R-:W-:-:S04]  /*1b70*/  LOP3.LUT R6, R4, 0x3, RZ, 0xc0, !PT ;  /* 0x0000000304067812 */ /* 0x000fc800078ec0ff */
[----:B------:R-:W-:-:S07]  /*1b80*/  ISETP.NE.AND P1, PT, R6, RZ, PT ;  /* 0x000000ff0600720c */ /* 0x000fce0003f25270 */
[----:B------:R-:W-:Y:S06]  /*1b90*/  @!P0 BRA `(.L_x_113) ;  /* 0x0000000000388947 */ /* 0x000fec0003800000 */
[----:B------:R-:W0:Y:S01]  /*1ba0*/  LDCU.64 UR4, c[0x0][0x380] ;  /* 0x00007000ff0477ac */ /* 0x000e220008000a00 */
[----:B------:R-:W-:-:S05]  /*1bb0*/  IADD3 R3, P0, PT, R0, R11, RZ ;  /* 0x0000000b00037210 */ /* 0x000fca0007f1e0ff */
[----:B------:R-:W-:Y:S01]  /*1bc0*/  IMAD.X R4, RZ, RZ, R13, P0 ;  /* 0x000000ffff047224 */ /* 0x000fe200000e060d */
[----:B0-----:R-:W-:-:S04]  /*1bd0*/  LEA R2, P0, R3, UR4, 0x2 ;  /* 0x0000000403027c11 */ /* 0x001fc8000f8010ff */
[----:B------:R-:W-:-:S05]  /*1be0*/  LEA.HI.X R3, R3, UR5, R4, 0x2, P0 ;  /* 0x0000000503037c11 */ /* 0x000fca00080f1404 */
[----:B------:R-:W2:Y:S04]  /*1bf0*/  LDG.E R5, desc[UR6][R2.64] ;  /* 0x0000000602057981 */ /* 0x000ea8000c1e1900 */
[----:B------:R-:W3:Y:S04]  /*1c00*/  LDG.E R4, desc[UR6][R2.64+0x400] ;  /* 0x0004000602047981 */ /* 0x000ee8000c1e1900 */
[----:B------:R-:W4:Y:S04]  /*1c10*/  LDG.E R7, desc[UR6][R2.64+0x800] ;  /* 0x0008000602077981 */ /* 0x000f28000c1e1900 */
[----:B------:R-:W5:Y:S01]  /*1c20*/  LDG.E R9, desc[UR6][R2.64+0xc00] ;  /* 0x000c000602097981 */ /* 0x000f62000c1e1900 */
[----:B------:R-:W-:Y:S01]  /*1c30*/  IADD3 R0, PT, PT, R0, 0x400, RZ ;  /* 0x0000040000007810 */ /* 0x000fe20007ffe0ff */
[----:B--2---:R-:W-:-:S04]  /*1c40*/  FADD R5, R10, R5 ;  /* 0x000000050a057221 */ /* 0x004fc80000000000 */
[----:B---3--:R-:W-:-:S04]  /*1c50*/  FADD R4, R5, R4 ;  /* 0x0000000405047221 */ /* 0x008fc80000000000 */
[----:B----4-:R-:W-:-:S04]  /*1c60*/  FADD R4, R4, R7 ;  /* 0x0000000704047221 */ /* 0x010fc80000000000 */
[----:B-----5:R-:W-:-:S07]  /*1c70*/  FADD R10, R4, R9 ;  /* 0x00000009040a7221 */ /* 0x020fce0000000000 */
.L_x_113:
[----:B------:R-:W-:Y:S05]  /*1c80*/  BSYNC.RECONVERGENT B2 ;  /* 0x0000000000027941 */ /* 0x000fea0003800200 */
.L_x_112:
[----:B------:R-:W-:Y:S05]  /*1c90*/  @!P1 BRA `(.L_x_106) ;  /* 0x0000000000389947 */ /* 0x000fea0003800000 */
[----:B------:R-:W0:Y:S01]  /*1ca0*/  LDCU.64 UR4, c[0x0][0x380] ;  /* 0x00007000ff0477ac */ /* 0x000e220008000a00 */
[----:B------:R-:W-:Y:S01]  /*1cb0*/  IADD3 R5, P0, PT, R0, R11, RZ ;  /* 0x0000000b00057210 */ /* 0x000fe20007f1e0ff */
[----:B------:R-:W-:-:S03]  /*1cc0*/  IMAD.MOV R0, RZ, RZ, -R6 ;  /* 0x000000ffff007224 */ /* 0x000fc600078e0a06 */
[----:B------:R-:W-:Y:S02]  /*1cd0*/  IADD3.X R4, PT, PT, RZ, R13, RZ, P0, !PT ;  /* 0x0000000dff047210 */ /* 0x000fe400007fe4ff */
[----:B0-----:R-:W-:-:S04]  /*1ce0*/  LEA R2, P1, R5, UR4, 0x2 ;  /* 0x0000000405027c11 */ /* 0x001fc8000f8210ff */
[----:B------:R-:W-:-:S09]  /*1cf0*/  LEA.HI.X R5, R5, UR5, R4, 0x2, P1 ;  /* 0x0000000505057c11 */ /* 0x000fd200088f1404 */
.L_x_114:
[----:B------:R-:W-:-:S06]  /*1d00*/  MOV R3, R5 ;  /* 0x0000000500037202 */ /* 0x000fcc0000000f00 */
[----:B------:R0:W2:Y:S01]  /*1d10*/  LDG.E R3, desc[UR6][R2.64] ;  /* 0x0000000602037981 */ /* 0x0000a2000c1e1900 */
[----:B------:R-:W-:-:S04]  /*1d20*/  IADD3 R0, PT, PT, R0, 0x1, RZ ;  /* 0x0000000100007810 */ /* 0x000fc80007ffe0ff */
[----:B------:R-:W-:Y:S02]  /*1d30*/  ISETP.NE.AND P0, PT, R0, RZ, PT ;  /* 0x000000ff0000720c */ /* 0x000fe40003f05270 */
[----:B0-----:R-:W-:-:S05]  /*1d40*/  IADD3 R2, P1, PT, R2, 0x400, RZ ;  /* 0x0000040002027810 */ /* 0x001fca0007f3e0ff */
[----:B------:R-:W-:Y:S02]  /*1d50*/  IMAD.X R5, RZ, RZ, R5, P1 ;  /* 0x000000ffff057224 */ /* 0x000fe400008e0605 */
[----:B--2---:R-:W-:-:S04]  /*1d60*/  FADD R10, R3, R10 ;  /* 0x0000000a030a7221 */ /* 0x004fc80000000000 */
[----:B------:R-:W-:Y:S05]  /*1d70*/  @P0 BRA `(.L_x_114) ;  /* 0xfffffffc00e00947 */ /* 0x000fea000383ffff */
.L_x_106:
[----:B------:R-:W-:Y:S05]  /*1d80*/  BSYNC.RECONVERGENT B1 ;  /* 0x0000000000017941 */ /* 0x000fea0003800200 */
.L_x_104:
[----:B------:R-:W0:Y:S01]  /*1d90*/  S2R R6, SR_LANEID ;  /* 0x0000000000067919 */ /* 0x000e220000000000 */
[----:B------:R-:W-:Y:S02]  /*1da0*/  MOV R3, R10 ;  /* 0x0000000a00037202 */ /* 0x000fe40000000f00 */
[----:B------:R-:W-:-:S03]  /*1db0*/  ISETP.NE.AND P5, PT, R8, RZ, PT ;  /* 0x000000ff0800720c */ /* 0x000fc60003fa5270 */
        /* <DEDUP_REMOVED lines=39> */
.L_x_102:
[----:B------:R-:W-:Y:S05]  /*2030*/  BSYNC.RECONVERGENT B0 ;  /* 0x0000000000007941 */ /* 0x000fea0003800200 */
.L_x_87:
[----:B------:R-:W-:Y:S05]  /*2040*/  @P5 EXIT ;  /* 0x000000000000594d */ /* 0x000fea0003800000 */
[----:B01----:R-:W0:Y:S01]  /*2050*/  LDC.64 R2, c[0x0][0x388] ;  /* 0x0000e200ff027b82 */ /* 0x003e220000000a00 */
[----:B------:R-:W2:Y:S02]  /*2060*/  LDCU UR4, c[0x0][0x39c] ;  /* 0x00007380ff0477ac */ /* 0x000ea40008000800 */
[----:B--2---:R-:W-:-:S05]  /*2070*/  FADD R5, R8, UR4 ;  /* 0x0000000408057e21 */ /* 0x004fca0008000000 */
[----:B0-----:R-:W-:Y:S01]  /*2080*/  STG.E desc[UR6][R2.64], R5 ;  /* 0x0000000502007986 */ /* 0x001fe2000c101906 */
[----:B------:R-:W-:Y:S05]  /*2090*/  EXIT ;  /* 0x000000000000794d */ /* 0x000fea0003800000 */
.L_x_115:
        /* <DEDUP_REMOVED lines=14> */
.L_x_262:


//--------------------- .text._ZN3cub18CUB_300001_SM_10006detail6reduce28DeviceReduceSingleTileKernelINS2_10policy_hubIfjN4cuda3std3__44plusIfEEE10Policy1000EPfSC_iS9_ffNS7_10__identityEEEvT0_T1_T2_T3_T4_T6_ --------------------------
	.section	.text._ZN3cub18CUB_300001_SM_10006detail6reduce28DeviceReduceSingleTileKernelINS2_10policy_hubIfjN4cuda3std3__44plusIfEEE10Policy1000EPfSC_iS9_ffNS7_10__identityEEEvT0_T1_T2_T3_T4_T6_,"ax",@progbits
	.align	128
        .global         _ZN3cub18CUB_300001_SM_10006detail6reduce28DeviceReduceSingleTileKernelINS2_10policy_hubIfjN4cuda3std3__44plusIfEEE10Policy1000EPfSC_iS9_ffNS7_10__identityEEEvT0_T1_T2_T3_T4_T6_
        .type           _ZN3cub18CUB_300001_SM_10006detail6reduce28DeviceReduceSingleTileKernelINS2_10policy_hubIfjN4cuda3std3__44plusIfEEE10Policy1000EPfSC_iS9_ffNS7_10__identityEEEvT0_T1_T2_T3_T4_T6_,@function
        .size           _ZN3cub18CUB_300001_SM_10006detail6reduce28DeviceReduceSingleTileKernelINS2_10policy_hubIfjN4cuda3std3__44plusIfEEE10Policy1000EPfSC_iS9_ffNS7_10__identityEEEvT0_T1_T2_T3_T4_T6_,(.L_x_263 - _ZN3cub18CUB_300001_SM_10006detail6reduce28DeviceReduceSingleTileKernelINS2_10policy_hubIfjN4cuda3std3__44plusIfEEE10Policy1000EPfSC_iS9_ffNS7_10__identityEEEvT0_T1_T2_T3_T4_T6_)
        .other          _ZN3cub18CUB_300001_SM_10006detail6reduce28DeviceReduceSingleTileKernelINS2_10policy_hubIfjN4cuda3std3__44plusIfEEE10Policy1000EPfSC_iS9_ffNS7_10__identityEEEvT0_T1_T2_T3_T4_T6_,@"STO_CUDA_ENTRY STV_DEFAULT"
_ZN3cub18CUB_300001_SM_10006detail6reduce28DeviceReduceSingleTileKernelINS2_10policy_hubIfjN4cuda3std3__44plusIfEEE10Policy1000EPfSC_iS9_ffNS7_10__identityEEEvT0_T1_T2_T3_T4_T6_:
.text._ZN3cub18CUB_300001_SM_10006detail6reduce28DeviceReduceSingleTileKernelINS2_10policy_hubIfjN4cuda3std3__44plusIfEEE10Policy1000EPfSC_iS9_ffNS7_10__identityEEEvT0_T1_T2_T3_T4_T6_:
        /* <DEDUP_REMOVED lines=13> */
.L_x_116:
        /* <DEDUP_REMOVED lines=16> */
.L_x_121:
[----:B------:R-:W-:Y:S05]  /*01d0*/  BSYNC.RECONVERGENT B1 ;  /* 0x0000000000017941 */ /* 0x000fea0003800200 */
.L_x_120:
        /* <DEDUP_REMOVED lines=16> */
.L_x_126:
        /* <DEDUP_REMOVED lines=9> */
.L_x_125:
[----:B------:R-:W-:Y:S05]  /*0370*/  BSYNC.RECONVERGENT B2 ;  /* 0x0000000000027941 */ /* 0x000fea0003800200 */
.L_x_124:
        /* <DEDUP_REMOVED lines=8> */
.L_x_129:
        /* <DEDUP_REMOVED lines=43> */
.L_x_128:
[----:B------:R-:W-:Y:S05]  /*06b0*/  BSYNC.RECONVERGENT B2 ;  /* 0x0000000000027941 */ /* 0x000fea0003800200 */
.L_x_127:
        /* <DEDUP_REMOVED lines=26> */
.L_x_131:
[----:B------:R-:W-:Y:S05]  /*0860*/  BSYNC.RECONVERGENT B2 ;  /* 0x0000000000027941 */ /* 0x000fea0003800200 */
.L_x_130:
        /* <DEDUP_REMOVED lines=12> */
.L_x_123:
[----:B------:R-:W-:Y:S05]  /*0930*/  BSYNC.RECONVERGENT B1 ;  /* 0x0000000000017941 */ /* 0x000fea0003800200 */
.L_x_122:
        /* <DEDUP_REMOVED lines=10> */
[----:B------:R-:W1:Y:S06]  /*09e0*/  SHFL.DOWN PT, R3, R0, 0x2, 0x1f ;  /* 0x08401f0000037f89 */ /* 0x000e6c00000e0000 */
[----:B------:R-:W2:Y:S01]  /*09f0*/  @!P1 S2R R6, SR_CgaCtaId ;  /* 0x0000000000069919 */ /* 0x000ea20000008800 */
[----:B0-----:R-:W-:Y:S02]  /*0a00*/  @!P1 MOV R5, 0x400 ;  /* 0x0000040000059802 */ /* 0x001fe40000000f00 */
[----:B------:R-:W-:-:S04]  /*0a10*/  @!P1 SHF.R.U32.HI R4, RZ, 0x3, R2 ;  /* 0x00000003ff049819 */ /* 0x000fc80000011602 */
[----:B------:R-:W-:Y:S01]  /*0a20*/  @!P1 LOP3.LUT R4, R4, 0x7c, RZ, 0xc0, !PT ;  /* 0x0000007c04049812 */ /* 0x000fe200078ec0ff */
[----:B-1----:R-:W-:Y:S01]  /*0a30*/  @!P0 FADD R0, R0, R3 ;  /* 0x0000000300008221 */ /* 0x002fe20000000000 */
[----:B------:R-:W-:-:S04]  /*0a40*/  ISETP.GT.AND P0, PT, R8, 0x1b, PT ;  /* 0x0000001b0800780c */ /* 0x000fc80003f04270 */
[----:B------:R-:W0:Y:S01]  /*0a50*/  SHFL.DOWN PT, R3, R0, 0x4, 0x1f ;  /* 0x08801f0000037f89 */ /* 0x000e2200000e0000 */
[----:B--2---:R-:W-:-:S04]  /*0a60*/  @!P1 LEA R5, R6, R5, 0x18 ;  /* 0x0000000506059211 */ /* 0x004fc800078ec0ff */
        /* <DEDUP_REMOVED lines=16> */
[----:B0-----:R-:W0:Y:S04]  /*0b70*/  LDS.128 R4, [UR4+0x10] ;  /* 0x00001004ff047984 */ /* 0x001e280008000c00 */
[----:B------:R-:W1:Y:S04]  /*0b80*/  LDS.128 R12, [UR4+0x20] ;  /* 0x00002004ff0c7984 */ /* 0x000e680008000c00 */
[----:B------:R-:W2:Y:S04]  /*0b90*/  LDS.128 R8, [UR4+0x30] ;  /* 0x00003004ff087984 */ /* 0x000ea80008000c00 */
[----:B------:R-:W3:Y:S01]  /*0ba0*/  LDS.128 R16, [UR4+0x40] ;  /* 0x00004004ff107984 */ /* 0x000ee20008000c00 */
[----:B0-----:R-:W-:-:S04]  /*0bb0*/  FADD R5, R0, R5 ;  /* 0x0000000500057221 */ /* 0x001fc80000000000 */
[----:B------:R-:W-:-:S04]  /*0bc0*/  FADD R6, R5, R6 ;  /* 0x0000000605067221 */ /* 0x000fc80000000000 */
[----:B------:R-:W-:-:S04]  /*0bd0*/  FADD R7, R6, R7 ;  /* 0x0000000706077221 */ /* 0x000fc80000000000 */
[----:B-1----:R-:W-:-:S04]  /*0be0*/  FADD R12, R7, R12 ;  /* 0x0000000c070c7221 */ /* 0x002fc80000000000 */
[----:B------:R-:W-:-:S04]  /*0bf0*/  FADD R13, R12, R13 ;  /* 0x0000000d0c0d7221 */ /* 0x000fc80000000000 */
[----:B------:R-:W-:-:S04]  /*0c00*/  FADD R14, R13, R14 ;  /* 0x0000000e0d0e7221 */ /* 0x000fc80000000000 */
[----:B------:R-:W-:-:S04]  /*0c10*/  FADD R15, R14, R15 ;  /* 0x0000000f0e0f7221 */ /* 0x000fc80000000000 */
[----:B--2---:R-:W-:-:S04]  /*0c20*/  FADD R8, R15, R8 ;  /* 0x000000080f087221 */ /* 0x004fc80000000000 */
[----:B------:R-:W-:-:S04]  /*0c30*/  FADD R9, R8, R9 ;  /* 0x0000000908097221 */ /* 0x000fc80000000000 */
[----:B------:R-:W-:-:S04]  /*0c40*/  FADD R10, R9, R10 ;  /* 0x0000000a090a7221 */ /* 0x000fc80000000000 */
[----:B------:R-:W-:-:S04]  /*0c50*/  FADD R11, R10, R11 ;  /* 0x0000000b0a0b7221 */ /* 0x000fc80000000000 */
[----:B---3--:R-:W-:-:S04]  /*0c60*/  FADD R16, R11, R16 ;  /* 0x000000100b107221 */ /* 0x008fc80000000000 */
[----:B------:R-:W-:-:S04]  /*0c70*/  FADD R17, R16, R17 ;  /* 0x0000001110117221 */ /* 0x000fc80000000000 */
[----:B------:R-:W-:-:S04]  /*0c80*/  FADD R18, R17, R18 ;  /* 0x0000001211127221 */ /* 0x000fc80000000000 */
[----:B------:R-:W-:Y:S01]  /*0c90*/  FADD R0, R18, R19 ;  /* 0x0000001312007221 */ /* 0x000fe20000000000 */
[----:B------:R-:W-:Y:S06]  /*0ca0*/  BRA `(.L_x_133) ;  /* 0x0000003400707947 */ /* 0x000fec0003800000 */
.L_x_132:
        /* <DEDUP_REMOVED lines=23> */
[-C--:B------:R-:W-:Y:S02]  /*0e20*/  ISETP.GT.AND P0, PT, R5, R4.reuse, PT ;  /* 0x000000040500720c */ /* 0x080fe40003f04270 */
[----:B------:R-:W-:Y:S02]  /*0e30*/  IADD3 R5, PT, PT, R9, 0x10, RZ ;  /* 0x0000001009057810 */ /* 0x000fe40007ffe0ff */
        /* <DEDUP_REMOVED lines=20> */
[----:B------:R-:W0:Y:S04]  /*0f80*/  LDS.128 R16, [UR4+0x10] ;  /* 0x00001004ff107984 */ /* 0x000e280008000c00 */
[----:B----4-:R-:W1:Y:S04]  /*0f90*/  LDS.128 R4, [UR4+0x20] ;  /* 0x00002004ff047984 */ /* 0x010e680008000c00 */
[----:B------:R-:W2:Y:S04]  /*0fa0*/  LDS.128 R8, [UR4+0x30] ;  /* 0x00003004ff087984 */ /* 0x000ea80008000c00 */
[----:B------:R-:W3:Y:S01]  /*0fb0*/  LDS.128 R12, [UR4+0x40] ;  /* 0x00004004ff0c7984 */ /* 0x000ee20008000c00 */
[----:B0-----:R-:W-:Y:S01]  /*0fc0*/  @P2 FADD R0, R0, R17 ;  /* 0x0000001100002221 */ /* 0x001fe20000000000 */
[----:B------:R-:W-:-:S03]  /*0fd0*/  ISETP.GT.AND P2, PT, R3, 0x80, PT ;  /* 0x000000800300780c */ /* 0x000fc60003f44270 */
[----:B------:R-:W-:Y:S01]  /*0fe0*/  @P3 FADD R0, R0, R18 ;  /* 0x0000001200003221 */ /* 0x000fe20000000000 */
[----:B------:R-:W-:-:S03]  /*0ff0*/  ISETP.GT.AND P3, PT, R3, 0xa0, PT ;  /* 0x000000a00300780c */ /* 0x000fc60003f64270 */
[----:B------:R-:W-:Y:S01]  /*1000*/  @P1 FADD R0, R0, R19 ;  /* 0x0000001300001221 */ /* 0x000fe20000000000 */
[----:B------:R-:W-:-:S05]  /*1010*/  ISETP.GT.AND P1, PT, R3, 0xe0, PT ;  /* 0x000000e00300780c */ /* 0x000fca0003f24270 */
[----:B-1----:R-:W-:Y:S01]  /*1020*/  @P2 FADD R0, R0, R4 ;  /* 0x0000000400002221 */ /* 0x002fe20000000000 */
[----:B------:R-:W-:-:S03]  /*1030*/  ISETP.GT.AND P2, PT, R3, 0x100, PT ;  /* 0x000001000300780c */ /* 0x000fc60003f44270 */
[----:B------:R-:W-:Y:S01]  /*1040*/  @P3 FADD R0, R0, R5 ;  /* 0x0000000500003221 */ /* 0x000fe20000000000 */
[----:B------:R-:W-:-:S03]  /*1050*/  ISETP.GT.AND P3, PT, R3, 0x120, PT ;  /* 0x000001200300780c */ /* 0x000fc60003f64270 */
[----:B------:R-:W-:Y:S01]  /*1060*/  @P4 FADD R0, R0, R6 ;  /* 0x0000000600004221 */ /* 0x000fe20000000000 */
[----:B------:R-:W-:-:S03]  /*1070*/  ISETP.GT.AND P4, PT, R3, 0x140, PT ;  /* 0x000001400300780c */ /* 0x000fc60003f84270 */
[----:B------:R-:W-:Y:S01]  /*1080*/  @P1 FADD R0, R0, R7 ;  /* 0x0000000700001221 */ /* 0x000fe20000000000 */
[----:B------:R-:W-:-:S03]  /*1090*/  ISETP.GT.AND P1, PT, R3, 0x160, PT ;  /* 0x000001600300780c */ /* 0x000fc60003f24270 */
[----:B--2---:R-:W-:Y:S01]  /*10a0*/  @P2 FADD R0, R0, R8 ;  /* 0x0000000800002221 */ /* 0x004fe20000000000 */
[----:B------:R-:W-:-:S03]  /*10b0*/  ISETP.GT.AND P2, PT, R3, 0x180, PT ;  /* 0x000001800300780c */ /* 0x000fc60003f44270 */
[----:B------:R-:W-:Y:S01]  /*10c0*/  @P3 FADD R0, R0, R9 ;  /* 0x0000000900003221 */ /* 0x000fe20000000000 */
[----:B------:R-:W-:-:S03]  /*10d0*/  ISETP.GT.AND P3, PT, R3, 0x1a0, PT ;  /* 0x000001a00300780c */ /* 0x000fc60003f64270 */
[----:B------:R-:W-:Y:S01]  /*10e0*/  @P4 FADD R0, R0, R10 ;  /* 0x0000000a00004221 */ /* 0x000fe20000000000 */
[----:B------:R-:W-:-:S03]  /*10f0*/  ISETP.GT.AND P4, PT, R3, 0x1c0, PT ;  /* 0x000001c00300780c */ /* 0x000fc60003f84270 */
[----:B------:R-:W-:Y:S01]  /*1100*/  @P1 FADD R0, R0, R11 ;  /* 0x0000000b00001221 */ /* 0x000fe20000000000 */
[----:B------:R-:W-:-:S03]  /*1110*/  ISETP.GT.AND P1, PT, R3, 0x1e0, PT ;  /* 0x000001e00300780c */ /* 0x000fc60003f24270 */
[----:B---3--:R-:W-:-:S04]  /*1120*/  @P2 FADD R0, R0, R12 ;  /* 0x0000000c00002221 */ /* 0x008fc80000000000 */
[----:B------:R-:W-:-:S04]  /*1130*/  @P3 FADD R0, R0, R13 ;  /* 0x0000000d00003221 */ /* 0x000fc80000000000 */
[----:B------:R-:W-:-:S04]  /*1140*/  @P4 FADD R0, R0, R14 ;  /* 0x0000000e00004221 */ /* 0x000fc80000000000 */
[----:B------:R-:W-:Y:S01]  /*1150*/  @P1 FADD R0, R0, R15 ;  /* 0x0000000f00001221 */ /* 0x000fe20000000000 */
[----:B------:R-:W-:Y:S06]  /*1160*/  BRA `(.L_x_133) ;  /* 0x0000003000407947 */ /* 0x000fec0003800000 */
.L_x_119:
[----:B------:R-:W0:Y:S01]  /*1170*/  S2R R2, SR_TID.X ;  /* 0x0000000000027919 */ /* 0x000e220000002100 */
[----:B------:R-:W1:Y:S01]  /*1180*/  LDC.64 R4, c[0x0][0x380] ;  /* 0x0000e000ff047b82 */ /* 0x000e620000000a00 */
[----:B0-----:R-:W-:-:S05]  /*1190*/  SHF.L.U32 R7, R2, 0x1, RZ ;  /* 0x0000000102077819 */ /* 0x001fca00000006ff */
[----:B-1----:R-:W-:-:S05]  /*11a0*/  IMAD.WIDE.U32 R4, R7, 0x4, R4 ;  /* 0x0000000407047825 */ /* 0x002fca00078e0004 */
[----:B------:R-:W2:Y:S04]  /*11b0*/  LDG.E.64.CONSTANT R14, desc[UR6][R4.64] ;  /* 0x00000006040e7981 */ /* 0x000ea8000c1e9b00 */
[----:B------:R-:W3:Y:S04]  /*11c0*/  LDG.E.64.CONSTANT R16, desc[UR6][R4.64+0x1000] ;  /* 0x0010000604107981 */ /* 0x000ee8000c1e9b00 */
[----:B------:R-:W4:Y:S04]  /*11d0*/  LDG.E.64.CONSTANT R18, desc[UR6][R4.64+0x2000] ;  /* 0x0020000604127981 */ /* 0x000f28000c1e9b00 */
[----:B------:R-:W5:Y:S04]  /*11e0*/  LDG.E.64.CONSTANT R20, desc[UR6][R4.64+0x3000] ;  /* 0x0030000604147981 */ /* 0x000f68000c1e9b00 */
[----:B------:R-:W5:Y:S04]  /*11f0*/  LDG.E.64.CONSTANT R12, desc[UR6][R4.64+0x4000] ;  /* 0x00400006040c7981 */ /* 0x000f68000c1e9b00 */
[----:B------:R-:W5:Y:S04]  /*1200*/  LDG.E.64.CONSTANT R10, desc[UR6][R4.64+0x5000] ;  /* 0x00500006040a7981 */ /* 0x000f68000c1e9b00 */
[----:B------:R-:W5:Y:S04]  /*1210*/  LDG.E.64.CONSTANT R6, desc[UR6][R4.64+0x6000] ;  /* 0x0060000604067981 */ /* 0x000f68000c1e9b00 */
[----:B------:R-:W5:Y:S01]  /*1220*/  LDG.E.64.CONSTANT R8, desc[UR6][R4.64+0x7000] ;  /* 0x0070000604087981 */ /* 0x000f62000c1e9b00 */
[----:B------:R-:W-:Y:S01]  /*1230*/  ISETP.GE.U32.AND P0, PT, R3, 0x4000, PT ;  /* 0x000040000300780c */ /* 0x000fe20003f06070 */
[----:B--2---:R-:W-:Y:S01]  /*1240*/  FADD R14, R14, R15 ;  /* 0x0000000f0e0e7221 */ /* 0x004fe20000000000 */
[----:B---3--:R-:W-:Y:S01]  /*1250*/  FADD R17, R16, R17 ;  /* 0x0000001110117221 */ /* 0x008fe20000000000 */
[----:B----4-:R-:W-:-:S03]  /*1260*/  FADD R18, R18, R19 ;  /* 0x0000001312127221 */ /* 0x010fc60000000000 */
[----:B------:R-:W-:Y:S01]  /*1270*/  FADD R14, R14, R17 ;  /* 0x000000110e0e7221 */ /* 0x000fe20000000000 */
[----:B-----5:R-:W-:Y:S01]  /*1280*/  FADD R21, R20, R21 ;  /* 0x0000001514157221 */ /* 0x020fe20000000000 */
[----:B------:R-:W-:Y:S02]  /*1290*/  HFMA2 R20, -RZ, RZ, 0, 0.0078125 ;  /* 0x00002000ff147431 */ /* 0x000fe400000001ff */
[----:B------:R-:W-:Y:S01]  /*12a0*/  FADD R12, R12, R13 ;  /* 0x0000000d0c0c7221 */ /* 0x000fe20000000000 */
[----:B------:R-:W-:Y:S01]  /*12b0*/  FADD R21, R18, R21 ;  /* 0x0000001512157221 */ /* 0x000fe20000000000 */
[----:B------:R-:W-:-:S03]  /*12c0*/  FADD R11, R10, R11 ;  /* 0x0000000b0a0b7221 */ /* 0x000fc60000000000 */
[----:B------:R-:W-:Y:S01]  /*12d0*/  FADD R14, R14, R21 ;  /* 0x000000150e0e7221 */ /* 0x000fe20000000000 */
[----:B------:R-:W-:Y:S01]  /*12e0*/  FADD R6, R6, R7 ;  /* 0x0000000706067221 */ /* 0x000fe20000000000 */
[----:B------:R-:W-:Y:S01]  /*12f0*/  FADD R11, R12, R11 ;  /* 0x0000000b0c0b7221 */ /* 0x000fe20000000000 */
[----:B------:R-:W-:-:S04]  /*1300*/  FADD R9, R8, R9 ;  /* 0x0000000908097221 */ /* 0x000fc80000000000 */
[----:B------:R-:W-:-:S04]  /*1310*/  FADD R6, R6, R9 ;  /* 0x0000000906067221 */ /* 0x000fc80000000000 */
[----:B------:R-:W-:-:S04]  /*1320*/  FADD R11, R11, R6 ;  /* 0x000000060b0b7221 */ /* 0x000fc80000000000 */
[----:B------:R-:W-:Y:S01]  /*1330*/  FADD R0, R14, R11 ;  /* 0x0000000b0e007221 */ /* 0x000fe20000000000 */
[----:B------:R-:W-:Y:S06]  /*1340*/  @!P0 BRA `(.L_x_134) ;  /* 0x00000000008c8947 */ /* 0x000fec0003800000 */
[----:B------:R-:W0:Y:S01]  /*1350*/  LDC R24, c[0x0][0x390] ;  /* 0x0000e400ff187b82 */ /* 0x000e220000000800 */
[----:B------:R-:W-:Y:S02]  /*1360*/  IADD3 R21, PT, PT, R3, -0x2000, RZ ;  /* 0xffffe00003157810 */ /* 0x000fe40007ffe0ff */
[----:B------:R-:W-:-:S07]  /*1370*/  MOV R20, 0x2000 ;  /* 0x0000200000147802 */ /* 0x000fce0000000f00 */
.L_x_136:
[----:B------:R-:W-:-:S05]  /*1380*/  IMAD.WIDE R26, R20, 0x4, R4 ;  /* 0x00000004141a7825 */ /* 0x000fca00078e0204 */
[----:B------:R-:W2:Y:S04]  /*1390*/  LDG.E.64.CONSTANT R14, desc[UR6][R26.64+0x6000] ;  /* 0x006000061a0e7981 */ /* 0x000ea8000c1e9b00 */
[----:B------:R-:W2:Y:S04]  /*13a0*/  LDG.E.64.CONSTANT R6, desc[UR6][R26.64+0x7000] ;  /* 0x007000061a067981 */ /* 0x000ea8000c1e9b00 */
[----:B------:R-:W3:Y:S04]  /*13b0*/  LDG.E.64.CONSTANT R22, desc[UR6][R26.64] ;  /* 0x000000061a167981 */ /* 0x000ee8000c1e9b00 */
[----:B------:R-:W4:Y:S04]  /*13c0*/  LDG.E.64.CONSTANT R18, desc[UR6][R26.64+0x1000] ;  /* 0x001000061a127981 */ /* 0x000f28000c1e9b00 */
[----:B------:R-:W5:Y:S04]  /*13d0*/  LDG.E.64.CONSTANT R16, desc[UR6][R26.64+0x2000] ;  /* 0x002000061a107981 */ /* 0x000f68000c1e9b00 */
[----:B------:R-:W5:Y:S04]  /*13e0*/  LDG.E.64.CONSTANT R12, desc[UR6][R26.64+0x3000] ;  /* 0x003000061a0c7981 */ /* 0x000f68000c1e9b00 */
[----:B------:R-:W5:Y:S04]  /*13f0*/  LDG.E.64.CONSTANT R10, desc[UR6][R26.64+0x4000] ;  /* 0x004000061a0a7981 */ /* 0x000f68000c1e9b00 */
[----:B------:R-:W5:Y:S01]  /*1400*/  LDG.E.64.CONSTANT R8, desc[UR6][R26.64+0x5000] ;  /* 0x005000061a087981 */ /* 0x000f62000c1e9b00 */
[----:B0-----:R-:W-:Y:S01]  /*1410*/  MOV R3, R24 ;  /* 0x0000001800037202 */ /* 0x001fe20000000f00 */
[----:B--2---:R-:W-:-:S03]  /*1420*/  FADD R15, R15, R6 ;  /* 0x000000060f0f7221 */ /* 0x004fc60000000000 */
[----:B------:R-:W-:Y:S01]  /*1430*/  IADD3 R6, PT, PT, -R20, R3, RZ ;  /* 0x0000000314067210 */ /* 0x000fe20007ffe1ff */
[----:B---3--:R-:W-:-:S03]  /*1440*/  FADD R0, R22, R0 ;  /* 0x0000000016007221 */ /* 0x008fc60000000000 */
[----:B------:R-:W-:Y:S01]  /*1450*/  ISETP.GE.AND P0, PT, R6, 0x2000, PT ;  /* 0x000020000600780c */ /* 0x000fe20003f06270 */
[----:B----4-:R-:W-:Y:S01]  /*1460*/  FADD R23, R23, R18 ;  /* 0x0000001217177221 */ /* 0x010fe20000000000 */
[----:B-----5:R-:W-:Y:S01]  /*1470*/  FADD R18, R19, R16 ;  /* 0x0000001013127221 */ /* 0x020fe20000000000 */
[----:B------:R-:W-:Y:S01]  /*1480*/  FADD R17, R17, R12 ;  /* 0x0000000c11117221 */ /* 0x000fe20000000000 */
[----:B------:R-:W-:Y:S01]  /*1490*/  FADD R12, R13, R10 ;  /* 0x0000000a0d0c7221 */ /* 0x000fe20000000000 */
[----:B------:R-:W-:Y:S01]  /*14a0*/  FADD R11, R11, R8 ;  /* 0x000000080b0b7221 */ /* 0x000fe20000000000 */
[----:B------:R-:W-:Y:S01]  /*14b0*/  FADD R8, R9, R14 ;  /* 0x0000000e09087221 */ /* 0x000fe20000000000 */
[----:B------:R-:W-:Y:S01]  /*14c0*/  FADD R0, R0, R23 ;  /* 0x0000001700007221 */ /* 0x000fe20000000000 */
[----:B------:R-:W-:Y:S01]  /*14d0*/  FADD R17, R18, R17 ;  /* 0x0000001112117221 */ /* 0x000fe20000000000 */
[----:B------:R-:W-:Y:S01]  /*14e0*/  FADD R11, R12, R11 ;  /* 0x0000000b0c0b7221 */ /* 0x000fe20000000000 */
[----:B------:R-:W-:-:S02]  /*14f0*/  FADD R8, R8, R15 ;  /* 0x0000000f08087221 */ /* 0x000fc40000000000 */
[----:B------:R-:W-:Y:S02]  /*1500*/  FADD R0, R0, R17 ;  /* 0x0000001100007221 */ /* 0x000fe40000000000 */
[----:B------:R-:W-:-:S04]  /*1510*/  FADD R11, R11, R8 ;  /* 0x000000080b0b7221 */ /* 0x000fc80000000000 */
[----:B------:R-:W-:-:S04]  /*1520*/  FADD R11, R0, R11 ;  /* 0x0000000b000b7221 */ /* 0x000fc80000000000 */
[----:B------:R-:W-:Y:S01]  /*1530*/  FADD R0, R7, R11 ;  /* 0x0000000b07007221 */ /* 0x000fe20000000000 */
[----:B------:R-:W-:Y:S06]  /*1540*/  @!P0 BRA `(.L_x_135) ;  /* 0x0000000800308947 */ /* 0x000fec0003800000 */
[----:B------:R-:W-:-:S04]  /*1550*/  IADD3 R20, PT, PT, R20, 0x2000, RZ ;  /* 0x0000200014147810 */ /* 0x000fc80007ffe0ff */
[----:B------:R-:W-:-:S13]  /*1560*/  ISETP.GT.AND P0, PT, R20, R21, PT ;  /* 0x000000151400720c */ /* 0x000fda0003f04270 */
[----:B------:R-:W-:Y:S05]  /*1570*/  @!P0 BRA `(.L_x_136) ;  /* 0xfffffffc00808947 */ /* 0x000fea000383ffff */
.L_x_134:
        /* <DEDUP_REMOVED lines=20> */
.L_x_140:
        /* <DEDUP_REMOVED lines=8> */
.L_x_139:
[----:B------:R-:W-:Y:S05]  /*1740*/  BSYNC.RECONVERGENT B2 ;  /* 0x0000000000027941 */ /* 0x000fea0003800200 */
.L_x_138:
[----:B------:R-:W-:Y:S05]  /*1750*/  @!P1 BRA `(.L_x_137) ;  /* 0x0000000400a89947 */ /* 0x000fea0003800000 */
[----:B------:R-:W0:Y:S01]  /*1760*/  LDCU.64 UR4, c[0x0][0x380] ;  /* 0x00007000ff0477ac */ /* 0x000e220008000a00 */
[----:B------:R-:W-:Y:S01]  /*1770*/  IADD3 R5, PT, PT, R11, -R10, RZ ;  /* 0x8000000a0b057210 */ /* 0x000fe20007ffe0ff */
[----:B------:R-:W-:Y:S01]  /*1780*/  BSSY.RECONVERGENT B2, `(.L_x_141) ;  /* 0x000003b000027945 */ /* 0x000fe20003800200 */
[----:B------:R-:W-:Y:S02]  /*1790*/  IADD3 R3, P0, PT, R10, R20, RZ ;  /* 0x000000140a037210 */ /* 0x000fe40007f1e0ff */
[----:B------:R-:W-:Y:S02]  /*17a0*/  ISETP.GT.AND P1, PT, R5, 0x1800, PT ;  /* 0x000018000500780c */ /* 0x000fe40003f24270 */
[----:B------:R-:W-:Y:S02]  /*17b0*/  IADD3.X R6, PT, PT, RZ, RZ, RZ, P0, !PT ;  /* 0x000000ffff067210 */ /* 0x000fe400007fe4ff */
[----:B0-----:R-:W-:-:S04]  /*17c0*/  LEA R4, P0, R3, UR4, 0x2 ;  /* 0x0000000403047c11 */ /* 0x001fc8000f8010ff */
[----:B------:R-:W-:Y:S02]  /*17d0*/  LEA.HI.X R3, R3, UR5, R6, 0x2, P0 ;  /* 0x0000000503037c11 */ /* 0x000fe400080f1406 */
[----:B------:R-:W-:-:S04]  /*17e0*/  IADD3 R4, P0, PT, R4, 0x1000, RZ ;  /* 0x0000100004047810 */ /* 0x000fc80007f1e0ff */
[----:B------:R-:W-:Y:S02]  /*17f0*/  IADD3.X R5, PT, PT, RZ, R3, RZ, P0, !PT ;  /* 0x00000003ff057210 */ /* 0x000fe400007fe4ff */
[----:B------:R-:W-:Y:S02]  /*1800*/  PLOP3.LUT P0, PT, PT, PT, PT, 0x80, 0x8 ;  /* 0x000000000008781c */ /* 0x000fe40003f0f070 */
[----:B------:R-:W-:Y:S01]  /*1810*/  IADD3 R3, PT, PT, R10, R20, RZ ;  /* 0x000000140a037210 */ /* 0x000fe20007ffe0ff */
[----:B------:R-:W-:Y:S10]  /*1820*/  @!P1 BRA `(.L_x_142) ;  /* 0x0000000000c09947 */ /* 0x000ff40003800000 */
[----:B------:R-:W-:Y:S02]  /*1830*/  PLOP3.LUT P0, PT, PT, PT, PT, 0x8, 0x80 ;  /* 0x000000000080781c */ /* 0x000fe40003f0e170 */
[----:B------:R-:W-:-:S11]  /*1840*/  IADD3 R13, PT, PT, R11, -0x1800, RZ ;  /* 0xffffe8000b0d7810 */ /* 0x000fd60007ffe0ff */
.L_x_143:
        /* <DEDUP_REMOVED lines=46> */
.L_x_142:
[----:B------:R-:W-:Y:S05]  /*1b30*/  BSYNC.RECONVERGENT B2 ;  /* 0x0000000000027941 */ /* 0x000fea0003800200 */
.L_x_141:
        /* <DEDUP_REMOVED lines=31> */
.L_x_145:
[----:B------:R-:W-:Y:S05]  /*1d30*/  BSYNC.RECONVERGENT B2 ;  /* 0x0000000000027941 */ /* 0x000fea0003800200 */
.L_x_144:
        /* <DEDUP_REMOVED lines=9> */
[----:B----4-:R-:W-:-:S04]  /*1dd0*/  FADD R0, R0, R3 ;  /* 0x0000000300007221 */ /* 0x010fc80000000000 */
[----:B--2---:R-:W-:-:S04]  /*1de0*/  FADD R0, R0, R9 ;  /* 0x0000000900007221 */ /* 0x004fc80000000000 */
[----:B---3--:R-:W-:-:S07]  /*1df0*/  FADD R0, R0, R11 ;  /* 0x0000000b00007221 */ /* 0x008fce0000000000 */
.L_x_137:
[----:B------:R-:W-:Y:S05]  /*1e00*/  BSYNC.RECONVERGENT B1 ;  /* 0x0000000000017941 */ /* 0x000fea0003800200 */
.L_x_135:
        /* <DEDUP_REMOVED lines=32> */
[----:B---3--:R-:W0:Y:S04]  /*2010*/  LDS.128 R4, [UR4+0x10] ;  /* 0x00001004ff047984 */ /* 0x008e280008000c00 */
        /* <DEDUP_REMOVED lines=19> */
.L_x_118:
        /* <DEDUP_REMOVED lines=12> */
.L_x_148:
[----:B------:R-:W-:Y:S05]  /*2210*/  BSYNC.RECONVERGENT B1 ;  /* 0x0000000000017941 */ /* 0x000fea0003800200 */
.L_x_147:
        /* <DEDUP_REMOVED lines=16> */
.L_x_153:
        /* <DEDUP_REMOVED lines=9> */
.L_x_152:
[----:B------:R-:W-:Y:S05]  /*23b0*/  BSYNC.RECONVERGENT B2 ;  /* 0x0000000000027941 */ /* 0x000fea0003800200 */
.L_x_151:
        /* <DEDUP_REMOVED lines=8> */
.L_x_156:
        /* <DEDUP_REMOVED lines=43> */
.L_x_155:
[----:B------:R-:W-:Y:S05]  /*26f0*/  BSYNC.RECONVERGENT B2 ;  /* 0x0000000000027941 */ /* 0x000fea0003800200 */
.L_x_154:
        /* <DEDUP_REMOVED lines=26> */
.L_x_158:
[----:B------:R-:W-:Y:S05]  /*28a0*/  BSYNC.RECONVERGENT B2 ;  /* 0x0000000000027941 */ /* 0x000fea0003800200 */
.L_x_157:
        /* <DEDUP_REMOVED lines=12> */
.L_x_150:
[----:B------:R-:W-:Y:S05]  /*2970*/  BSYNC.RECONVERGENT B1 ;  /* 0x0000000000017941 */ /* 0x000fea0003800200 */
.L_x_149:
[----:B------:R-:W-:Y:S02]  /*2980*/  ISETP.GE.AND P0, PT, R3, 0x200, PT ;  /* 0x000002000300780c */ /* 0x000fe40003f06270 */
[----:B0----5:R-:W-:-:S11]  /*2990*/  MOV R5, R0 ;  /* 0x0000000000057202 */ /* 0x021fd60000000f00 */
[----:B------:R-:W-:Y:S05]  /*29a0*/  @!P0 BRA `(.L_x_159) ;  /* 0x0000000000d08947 */ /* 0x000fea0003800000 */
[----:B------:R-:W0:Y:S01]  /*29b0*/  S2R R7, SR_LANEID ;  /* 0x0000000000077919 */ /* 0x000e220000000000 */
[----:B------:R-:W1:Y:S02]  /*29c0*/  SHFL.DOWN PT, R0, R5, 0x1, 0x1f ;  /* 0x08201f0005007f89 */ /* 0x000e6400000e0000 */
[----:B-1----:R-:W-:Y:S01]  /*29d0*/  FADD R0, R0, R5 ;  /* 0x0000000500007221 */ /* 0x002fe20000000000 */
[C---:B0-----:R-:W-:Y:S02]  /*29e0*/  ISETP.GT.AND P0, PT, R7.reuse, 0x1e, PT ;  /* 0x0000001e0700780c */ /* 0x041fe40003f04270 */
[----:B------:R-:W-:Y:S02]  /*29f0*/  ISETP.NE.AND P1, PT, R7, RZ, PT ;  /* 0x000000ff0700720c */ /* 0x000fe40003f25270 */
[----:B------:R-:W-:Y:S02]  /*2a00*/  FSEL R0, R5, R0, P0 ;  /* 0x0000000005007208 */ /* 0x000fe40000000000 */
[----:B------:R-:W-:-:S03]  /*2a10*/  ISETP.GT.AND P0, PT, R7, 0x1d, PT ;  /* 0x0000001d0700780c */ /* 0x000fc60003f04270 */
[----:B------:R-:W0:Y:S06]  /*2a20*/  SHFL.DOWN PT, R3, R0, 0x2, 0x1f ;  /* 0x08401f0000037f89 */ /* 0x000e2c00000e0000 */
        /* <DEDUP_REMOVED lines=24> */
[----:B--2---:R-:W0:Y:S04]  /*2bb0*/  LDS.128 R4, [UR4+0x10] ;  /* 0x00001004ff047984 */ /* 0x004e280008000c00 */
        /* <DEDUP_REMOVED lines=19> */
.L_x_159:
[----:B------:R-:W0:Y:S01]  /*2cf0*/  S2R R4, SR_LANEID ;  /* 0x0000000000047919 */ /* 0x000e220000000000 */
[----:B------:R-:W-:-:S04]  /*2d00*/  LOP3.LUT R0, R2, 0x3e0, RZ, 0xc0, !PT ;  /* 0x000003e002007812 */ /* 0x000fc800078ec0ff */
[----:B------:R-:W-:Y:S02]  /*2d10*/  IADD3 R6, PT, PT, R0, 0x20, RZ ;  /* 0x0000002000067810 */ /* 0x000fe40007ffe0ff */
[----:B------:R-:W-:Y:S02]  /*2d20*/  LOP3.LUT R0, RZ, R0, RZ, 0x33, !PT ;  /* 0x00000000ff007212 */ /* 0x000fe400078e33ff */
[-C--:B------:R-:W-:Y:S02]  /*2d30*/  ISETP.GT.AND P0, PT, R6, R3.reuse, PT ;  /* 0x000000030600720c */ /* 0x080fe40003f04270 */
[----:B------:R-:W-:-:S04]  /*2d40*/  IADD3 R0, PT, PT, R0, R3, RZ ;  /* 0x0000000300007210 */ /* 0x000fc80007ffe0ff */
[----:B------:R-:W-:-:S05]  /*2d50*/  SEL R6, R0, 0x1f, P0 ;  /* 0x0000001f00067807 */ /* 0x000fca0000000000 */
[----:B------:R-:W1:Y:S01]  /*2d60*/  SHFL.DOWN PT, R0, R5, 0x1, R6 ;  /* 0x0820000005007989 */ /* 0x000e6200000e0006 */
[C---:B0-----:R-:W-:Y:S02]  /*2d70*/  ISETP.GE.AND P0, PT, R4.reuse, R6, PT ;  /* 0x000000060400720c */ /* 0x041fe40003f06270 */
[C---:B------:R-:W-:Y:S02]  /*2d80*/  IADD3 R7, PT, PT, R4.reuse, 0x2, RZ ;  /* 0x0000000204077810 */ /* 0x040fe40007ffe0ff */
[----:B------:R-:W-:-:S09]  /*2d90*/  ISETP.NE.AND P1, PT, R4, RZ, PT ;  /* 0x000000ff0400720c */ /* 0x000fd20003f25270 */
[----:B-1----:R-:W-:Y:S01]  /*2da0*/  @!P0 FADD R5, R0, R5 ;  /* 0x0000000500058221 */ /* 0x002fe20000000000 */
[-C--:B------:R-:W-:Y:S02]  /*2db0*/  ISETP.GT.AND P0, PT, R7, R6.reuse, PT ;  /* 0x000000060700720c */ /* 0x080fe40003f04270 */
[----:B------:R-:W-:Y:S01]  /*2dc0*/  IADD3 R7, PT, PT, R4, 0x4, RZ ;  /* 0x0000000404077810 */ /* 0x000fe20007ffe0ff */
[----:B------:R-:W0:Y:S01]  /*2dd0*/  @!P1 S2R R8, SR_CgaCtaId ;  /* 0x0000000000089919 */ /* 0x000e220000008800 */
        /* <DEDUP_REMOVED lines=31> */
[----:B-1----:R-:W1:Y:S04]  /*2fd0*/  LDS.128 R4, [UR4+0x20] ;  /* 0x00002004ff047984 */ /* 0x002e680008000c00 */
        /* <DEDUP_REMOVED lines=29> */
.L_x_146:
        /* <DEDUP_REMOVED lines=28> */
[----:B------:R-:W-:Y:S02]  /*3370*/  HFMA2 R11, -RZ, RZ, 0, 0.0078125 ;  /* 0x00002000ff0b7431 */ /* 0x000fe400000001ff */
        /* <DEDUP_REMOVED lines=11> */
.L_x_162:
[----:B------:R-:W-:-:S05]  /*3430*/  IMAD.WIDE R2, R11, 0x4, R4 ;  /* 0x000000040b027825 */ /* 0x000fca00078e0204 */
        /* <DEDUP_REMOVED lines=15> */
[----:B------:R0:W5:Y:S02]  /*3530*/  LDG.E.CONSTANT R18, desc[UR6][R2.64+0x7800] ;  /* 0x0078000602127981 */ /* 0x000164000c1e9900 */
[----:B0-----:R-:W-:-:S04]  /*3540*/  MOV R3, R7 ;  /* 0x0000000700037202 */ /* 0x001fc80000000f00 */
[----:B------:R-:W-:-:S04]  /*3550*/  IADD3 R2, PT, PT, -R11, R3, RZ ;  /* 0x000000030b027210 */ /* 0x000fc80007ffe1ff */
[----:B------:R-:W-:Y:S01]  /*3560*/  ISETP.GE.AND P0, PT, R2, 0x2000, PT ;  /* 0x000020000200780c */ /* 0x000fe20003f06270 */
        /* <DEDUP_REMOVED lines=17> */
[----:B------:R-:W-:-:S04]  /*3680*/  IADD3 R11, PT, PT, R11, 0x2000, RZ ;  /* 0x000020000b0b7810 */ /* 0x000fc80007ffe0ff */
[----:B------:R-:W-:-:S13]  /*3690*/  ISETP.GT.AND P0, PT, R11, R6, PT ;  /* 0x000000060b00720c */ /* 0x000fda0003f04270 */
[----:B------:R-:W-:Y:S05]  /*36a0*/  @!P0 BRA `(.L_x_162) ;  /* 0xfffffffc00608947 */ /* 0x000fea000383ffff */
.L_x_160:
        /* <DEDUP_REMOVED lines=20> */
.L_x_166:
        /* <DEDUP_REMOVED lines=8> */
.L_x_165:
[----:B------:R-:W-:Y:S05]  /*3870*/  BSYNC.RECONVERGENT B2 ;  /* 0x0000000000027941 */ /* 0x000fea0003800200 */
.L_x_164:
        /* <DEDUP_REMOVED lines=16> */
.L_x_169:
        /* <DEDUP_REMOVED lines=46> */
.L_x_168:
[----:B------:R-:W-:Y:S05]  /*3c60*/  BSYNC.RECONVERGENT B2 ;  /* 0x0000000000027941 */ /* 0x000fea0003800200 */
.L_x_167:
        /* <DEDUP_REMOVED lines=31> */
.L_x_171:
[----:B------:R-:W-:Y:S05]  /*3e60*/  BSYNC.RECONVERGENT B2 ;  /* 0x0000000000027941 */ /* 0x000fea0003800200 */
.L_x_170:
        /* <DEDUP_REMOVED lines=12> */
.L_x_163:
[----:B------:R-:W-:Y:S05]  /*3f30*/  BSYNC.RECONVERGENT B1 ;  /* 0x0000000000017941 */ /* 0x000fea0003800200 */
.L_x_161:
        /* <DEDUP_REMOVED lines=50> */
[----:B------:R-:W-:-:S07]  /*4260*/  FADD R0, R18, R19 ;  /* 0x0000001312007221 */ /* 0x000fce0000000000 */
.L_x_133:
[----:B------:R-:W-:Y:S05]  /*4270*/  BSYNC.RECONVERGENT B0 ;  /* 0x0000000000007941 */ /* 0x000fea0003800200 */
.L_x_117:
[----:B------:R-:W-:Y:S05]  /*4280*/  @P0 EXIT ;  /* 0x000000000000094d */ /* 0x000fea0003800000 */
[----:B0-23--:R-:W0:Y:S01]  /*4290*/  LDC.64 R2, c[0x0][0x388] ;  /* 0x0000e200ff027b82 */ /* 0x00de220000000a00 */
[----:B------:R-:W4:Y:S02]  /*42a0*/  LDCU UR4, c[0x0][0x398] ;  /* 0x00007300ff0477ac */ /* 0x000f240008000800 */
[----:B----4-:R-:W-:-:S05]  /*42b0*/  FADD R5, R0, UR4 ;  /* 0x0000000400057e21 */ /* 0x010fca0008000000 */
[----:B0-----:R-:W-:Y:S01]  /*42c0*/  STG.E desc[UR6][R2.64], R5 ;  /* 0x0000000502007986 */ /* 0x001fe2000c101906 */
[----:B------:R-:W-:Y:S05]  /*42d0*/  EXIT ;  /* 0x000000000000794d */ /* 0x000fea0003800000 */
.L_x_172:
        /* <DEDUP_REMOVED lines=10> */
.L_x_263:


//--------------------- .text._ZN3cub18CUB_300001_SM_10006detail6reduce18DeviceReduceKernelINS2_10policy_hubIfjN4cuda3std3__44plusIfEEE10Policy1000EN6thrust24THRUST_300001_SM_1000_NS10device_ptrIfEEjS9_fNS7_10__identityEEEvT0_PT3_T1_NS0_13GridEvenShareISK_EET2_T4_ --------------------------
	.section	.text._ZN3cub18CUB_300001_SM_10006detail6reduce18DeviceReduceKernelINS2_10policy_hubIfjN4cuda3std3__44plusIfEEE10Policy1000EN6thrust24THRUST_300001_SM_1000_NS10device_ptrIfEEjS9_fNS7_10__identityEEEvT0_PT3_T1_NS0_13GridEvenShareISK_EET2_T4_,"ax",@progbits
	.align	128
        .global         _ZN3cub18CUB_300001_SM_10006detail6reduce18DeviceReduceKernelINS2_10policy_hubIfjN4cuda3std3__44plusIfEEE10Policy1000EN6thrust24THRUST_300001_SM_1000_NS10device_ptrIfEEjS9_fNS7_10__identityEEEvT0_PT3_T1_NS0_13GridEvenShareISK_EET2_T4_
        .type           _ZN3cub18CUB_300001_SM_10006detail6reduce18DeviceReduceKernelINS2_10policy_hubIfjN4cuda3std3__44plusIfEEE10Policy1000EN6thrust24THRUST_300001_SM_1000_NS10device_ptrIfEEjS9_fNS7_10__identityEEEvT0_PT3_T1_NS0_13GridEvenShareISK_EET2_T4_,@function
        .size           _ZN3cub18CUB_300001_SM_10006detail6reduce18DeviceReduceKernelINS2_10policy_hubIfjN4cuda3std3__44plusIfEEE10Policy1000EN6thrust24THRUST_300001_SM_1000_NS10device_ptrIfEEjS9_fNS7_10__identityEEEvT0_PT3_T1_NS0_13GridEvenShareISK_EET2_T4_,(.L_x_264 - _ZN3cub18CUB_300001_SM_10006detail6reduce18DeviceReduceKernelINS2_10policy_hubIfjN4cuda3std3__44plusIfEEE10Policy1000EN6thrust24THRUST_300001_SM_1000_NS10device_ptrIfEEjS9_fNS7_10__identityEEEvT0_PT3_T1_NS0_13GridEvenShareISK_EET2_T4_)
        .other          _ZN3cub18CUB_300001_SM_10006detail6reduce18DeviceReduceKernelINS2_10policy_hubIfjN4cuda3std3__44plusIfEEE10Policy1000EN6thrust24THRUST_300001_SM_1000_NS10device_ptrIfEEjS9_fNS7_10__identityEEEvT0_PT3_T1_NS0_13GridEvenShareISK_EET2_T4_,@"STO_CUDA_ENTRY STV_DEFAULT"
_ZN3cub18CUB_300001_SM_10006detail6reduce18DeviceReduceKernelINS2_10policy_hubIfjN4cuda3std3__44plusIfEEE10Policy1000EN6thrust24THRUST_300001_SM_1000_NS10device_ptrIfEEjS9_fNS7_10__identityEEEvT0_PT3_T1_NS0_13GridEvenShareISK_EET2_T4_:
.text._ZN3cub18CUB_300001_SM_10006detail6reduce18DeviceReduceKernelINS2_10policy_hubIfjN4cuda3std3__44plusIfEEE10Policy1000EN6thrust24THRUST_300001_SM_1000_NS10device_ptrIfEEjS9_fNS7_10__identityEEEvT0_PT3_T1_NS0_13GridEvenShareISK_EET2_T4_:
[----:B------:R-:W-:Y:S01]  /*0000*/  LDC R1, c[0x0][0x37c] ;  /* 0x0000df00ff017b82 */ /* 0x000fe20000000800 */
[----:B------:R-:W0:Y:S07]  /*0010*/  S2R R3, SR_CTAID.X ;  /* 0x0000000000037919 */ /* 0x000e2e0000002500 */
[----:B------:R-:W1:Y:S01]  /*0020*/  LDC.64 R6, c[0x0][0x3a8] ;  /* 0x0000ea00ff067b82 */ /* 0x000e620000000a00 */
[----:B------:R-:W2:Y:S01]  /*0030*/  LDCU.64 UR6, c[0x0][0x358] ;  /* 0x00006b00ff0677ac */ /* 0x000ea20008000a00 */
[----:B------:R-:W-:Y:S01]  /*0040*/  BSSY.RECONVERGENT B0, `(.L_x_173) ;  /* 0x000027a000007945 */ /* 0x000fe20003800200 */
[----:B-1----:R-:W-:Y:S01]  /*0050*/  SHF.L.U32 R13, R7, 0xd, RZ ;  /* 0x0000000d070d7819 */ /* 0x002fe200000006ff */
[----:B0-----:R-:W-:-:S05]  /*0060*/  IMAD R0, R3, -0x2000, R6 ;  /* 0xffffe00003007824 */ /* 0x001fca00078e0206 */
[----:B------:R-:W-:-:S13]  /*0070*/  ISETP.GT.U32.AND P0, PT, R0, 0x1fff, PT ;  /* 0x00001fff0000780c */ /* 0x000fda0003f04070 */
[----:B--2---:R-:W-:Y:S05]  /*0080*/  @P0 BRA `(.L_x_174) ;  /* 0x0000001000d40947 */ /* 0x004fea0003800000 */
[----:B------:R-:W0:Y:S01]  /*0090*/  S2R R2, SR_TID.X ;  /* 0x0000000000027919 */ /* 0x000e220000002100 */
[----:B------:R-:W-:Y:S01]  /*00a0*/  BSSY.RECONVERGENT B1, `(.L_x_175) ;  /* 0x000000a000017945 */ /* 0x000fe20003800200 */
[----:B------:R-:W-:Y:S01]  /*00b0*/  HFMA2 R15, -RZ, RZ, 0, 0 ;  /* 0x00000000ff0f7431 */ /* 0x000fe200000001ff */
[----:B0-----:R-:W-:Y:S02]  /*00c0*/  ISETP.GE.U32.AND P0, PT, R2, R0, PT ;  /* 0x000000000200720c */ /* 0x001fe40003f06070 */
[----:B------:R-:W-:-:S11]  /*00d0*/  MOV R4, R2 ;  /* 0x0000000200047202 */ /* 0x000fd60000000f00 */
[----:B------:R-:W-:Y:S05]  /*00e0*/  @P0 BRA `(.L_x_176) ;  /* 0x0000000000140947 */ /* 0x000fea0003800000 */
[----:B------:R-:W0:Y:S01]  /*00f0*/  LDC.64 R8, c[0x0][0x380] ;  /* 0x0000e000ff087b82 */ /* 0x000e220000000a00 */
[----:B------:R-:W-:-:S05]  /*0100*/  LEA R5, R3, R2, 0xd ;  /* 0x0000000203057211 */ /* 0x000fca00078e68ff */
[----:B0-----:R-:W-:-:S05]  /*0110*/  IMAD.WIDE.U32 R8, R5, 0x4, R8 ;  /* 0x0000000405087825 */ /* 0x001fca00078e0008 */
[----:B------:R0:W5:Y:S01]  /*0120*/  LDG.E R15, desc[UR6][R8.64] ;  /* 0x00000006080f7981 */ /* 0x000162000c1e1900 */
[----:B------:R-:W-:-:S07]  /*0130*/  IADD3 R4, PT, PT, R2, 0x200, RZ ;  /* 0x0000020002047810 */ /* 0x000fce0007ffe0ff */
.L_x_176:
[----:B------:R-:W-:Y:S05]  /*0140*/  BSYNC.RECONVERGENT B1 ;  /* 0x0000000000017941 */ /* 0x000fea0003800200 */
.L_x_175:
[----:B------:R-:W-:Y:S01]  /*0150*/  ISETP.GE.U32.AND P0, PT, R4, R0, PT ;  /* 0x000000000400720c */ /* 0x000fe20003f06070 */
[----:B------:R-:W-:-:S12]  /*0160*/  BSSY.RECONVERGENT B1, `(.L_x_177) ;  /* 0x00000a5000017945 */ /* 0x000fd80003800200 */
[----:B------:R-:W-:Y:S05]  /*0170*/  @P0 BRA `(.L_x_178) ;  /* 0x00000008008c0947 */ /* 0x000fea0003800000 */
[----:B------:R-:W-:Y:S01]  /*0180*/  LOP3.LUT R5, RZ, R4, RZ, 0x33, !PT ;  /* 0x00000004ff057212 */ /* 0x000fe200078e33ff */
[----:B------:R-:W-:Y:S03]  /*0190*/  BSSY.RECONVERGENT B2, `(.L_x_179) ;  /* 0x0000053000027945 */ /* 0x000fe60003800200 */
[----:B------:R-:W-:-:S05]  /*01a0*/  IADD3 R6, PT, PT, R5, R6, RZ ;  /* 0x0000000605067210 */ /* 0x000fca0007ffe0ff */
[----:B------:R-:W-:-:S05]  /*01b0*/  IMAD R6, R3, -0x2000, R6 ;  /* 0xffffe00003067824 */ /* 0x000fca00078e0206 */
[C---:B------:R-:W-:Y:S02]  /*01c0*/  ISETP.GE.U32.AND P0, PT, R6.reuse, 0x1e00, PT ;  /* 0x00001e000600780c */ /* 0x040fe40003f06070 */
[----:B------:R-:W-:-:S04]  /*01d0*/  LEA.HI R5, R6, 0x1, RZ, 0x17 ;  /* 0x0000000106057811 */ /* 0x000fc800078fb8ff */
[----:B------:R-:W-:-:S07]  /*01e0*/  LOP3.LUT R6, R5, 0xf, RZ, 0xc0, !PT ;  /* 0x0000000f05067812 */ /* 0x000fce00078ec0ff */
[----:B------:R-:W-:Y:S05]  /*01f0*/  @!P0 BRA `(.L_x_180) ;  /* 0x0000000400308947 */ /* 0x000fea0003800000 */
[----:B------:R-:W-:Y:S01]  /*0200*/  LOP3.LUT R10, R5, 0xfffff0, RZ, 0xc0, !PT ;  /* 0x00fffff0050a7812 */ /* 0x000fe200078ec0ff */
[----:B------:R-:W-:Y:S01]  /*0210*/  BSSY.RECONVERGENT B3, `(.L_x_181) ;  /* 0x0000049000037945 */ /* 0x000fe20003800200 */
[----:B0-----:R-:W-:Y:S02]  /*0220*/  LOP3.LUT R9, R4, 0x1000, RZ, 0xfc, !PT ;  /* 0x0000100004097812 */ /* 0x001fe400078efcff */
[----:B------:R-:W-:Y:S02]  /*0230*/  LEA R4, R3, R4, 0xd ;  /* 0x0000000403047211 */ /* 0x000fe400078e68ff */
[----:B------:R-:W-:-:S07]  /*0240*/  IADD3 R10, PT, PT, -R10, RZ, RZ ;  /* 0x000000ff0a0a7210 */ /* 0x000fce0007ffe1ff */
.L_x_182:
[----:B------:R-:W0:Y:S02]  /*0250*/  LDC.64 R12, c[0x0][0x380] ;  /* 0x0000e000ff0c7b82 */ /* 0x000e240000000a00 */
[----:B0-----:R-:W-:-:S05]  /*0260*/  IMAD.WIDE.U32 R22, R4, 0x4, R12 ;  /* 0x0000000404167825 */ /* 0x001fca00078e000c */
[----:B------:R0:W2:Y:S01]  /*0270*/  LDG.E R8, desc[UR6][R22.64] ;  /* 0x0000000616087981 */ /* 0x0000a2000c1e1900 */
[C---:B------:R-:W-:Y:S02]  /*0280*/  IADD3 R25, PT, PT, R4.reuse, 0x200, RZ ;  /* 0x0000020004197810 */ /* 0x040fe40007ffe0ff */
[C---:B------:R-:W-:Y:S02]  /*0290*/  IADD3 R21, PT, PT, R4.reuse, 0x400, RZ ;  /* 0x0000040004157810 */ /* 0x040fe40007ffe0ff */
[C---:B------:R-:W-:Y:S01]  /*02a0*/  IADD3 R17, PT, PT, R4.reuse, 0x600, RZ ;  /* 0x0000060004117810 */ /* 0x040fe20007ffe0ff */
[----:B------:R-:W-:Y:S01]  /*02b0*/  IMAD.WIDE.U32 R24, R25, 0x4, R12 ;  /* 0x0000000419187825 */ /* 0x000fe200078e000c */
[----:B------:R-:W-:-:S03]  /*02c0*/  IADD3 R19, PT, PT, R4, 0x800, RZ ;  /* 0x0000080004137810 */ /* 0x000fc60007ffe0ff */
[--C-:B------:R-:W-:Y:S01]  /*02d0*/  IMAD.WIDE.U32 R20, R21, 0x4, R12.reuse ;  /* 0x0000000415147825 */ /* 0x100fe200078e000c */
[----:B------:R-:W3:Y:S01]  /*02e0*/  LDG.E R7, desc[UR6][R24.64] ;  /* 0x0000000618077981 */ /* 0x000ee2000c1e1900 */
[C---:B------:R-:W-:Y:S02]  /*02f0*/  IADD3 R11, PT, PT, R4.reuse, 0xa00, RZ ;  /* 0x00000a00040b7810 */ /* 0x040fe40007ffe0ff */
[--C-:B------:R-:W-:Y:S01]  /*0300*/  IMAD.WIDE.U32 R16, R17, 0x4, R12.reuse ;  /* 0x0000000411107825 */ /* 0x100fe200078e000c */
[----:B------:R1:W4:Y:S01]  /*0310*/  LDG.E R29, desc[UR6][R20.64] ;  /* 0x00000006141d7981 */ /* 0x000322000c1e1900 */
[C---:B------:R-:W-:Y:S02]  /*0320*/  IADD3 R14, PT, PT, R4.reuse, 0xc00, RZ ;  /* 0x00000c00040e7810 */ /* 0x040fe40007ffe0ff */
[--C-:B------:R-:W-:Y:S01]  /*0330*/  IMAD.WIDE.U32 R18, R19, 0x4, R12.reuse ;  /* 0x0000000413127825 */ /* 0x100fe200078e000c */
[----:B------:R1:W4:Y:S03]  /*0340*/  LDG.E R28, desc[UR6][R16.64] ;  /* 0x00000006101c7981 */ /* 0x000326000c1e1900 */
[----:B0-----:R-:W-:Y:S01]  /*0350*/  IMAD.WIDE.U32 R22, R11, 0x4, R12 ;  /* 0x000000040b167825 */ /* 0x001fe200078e000c */
[----:B------:R-:W4:Y:S01]  /*0360*/  LDG.E R27, desc[UR6][R18.64] ;  /* 0x00000006121b7981 */ /* 0x000f22000c1e1900 */
[----:B------:R-:W-:-:S02]  /*0370*/  IADD3 R11, PT, PT, R4, 0xe00, RZ ;  /* 0x00000e00040b7810 */ /* 0x000fc40007ffe0ff */
[--C-:B-1----:R-:W-:Y:S01]  /*0380*/  IMAD.WIDE.U32 R20, R14, 0x4, R12.reuse ;  /* 0x000000040e147825 */ /* 0x102fe200078e000c */
[----:B------:R0:W4:Y:S01]  /*0390*/  LDG.E R26, desc[UR6][R22.64] ;  /* 0x00000006161a7981 */ /* 0x000122000c1e1900 */
[C---:B------:R-:W-:Y:S02]  /*03a0*/  IADD3 R14, PT, PT, R4.reuse, 0x1000, RZ ;  /* 0x00001000040e7810 */ /* 0x040fe40007ffe0ff */
[C---:B------:R-:W-:Y:S01]  /*03b0*/  IADD3 R24, PT, PT, R4.reuse, 0x1200, RZ ;  /* 0x0000120004187810 */ /* 0x040fe20007ffe0ff */
[--C-:B------:R-:W-:Y:S01]  /*03c0*/  IMAD.WIDE.U32 R16, R11, 0x4, R12.reuse ;  /* 0x000000040b107825 */ /* 0x100fe200078e000c */
[----:B------:R1:W4:Y:S01]  /*03d0*/  LDG.E R25, desc[UR6][R20.64] ;  /* 0x0000000614197981 */ /* 0x000322000c1e1900 */
[----:B------:R-:W-:Y:S02]  /*03e0*/  IADD3 R11, PT, PT, R4, 0x1400, RZ ;  /* 0x00001400040b7810 */ /* 0x000fe40007ffe0ff */
[--C-:B0-----:R-:W-:Y:S02]  /*03f0*/  IMAD.WIDE.U32 R22, R24, 0x4, R12.reuse ;  /* 0x0000000418167825 */ /* 0x101fe400078e000c */
[----:B------:R0:W4:Y:S02]  /*0400*/  LDG.E R24, desc[UR6][R16.64] ;  /* 0x0000000610187981 */ /* 0x000124000c1e1900 */
[--C-:B-1----:R-:W-:Y:S01]  /*0410*/  IMAD.WIDE.U32 R20, R14, 0x4, R12.reuse ;  /* 0x000000040e147825 */ /* 0x102fe200078e000c */
[C---:B------:R-:W-:Y:S01]  /*0420*/  IADD3 R14, PT, PT, R4.reuse, 0x1600, RZ ;  /* 0x00001600040e7810 */ /* 0x040fe20007ffe0ff */
[----:B------:R1:W4:Y:S04]  /*0430*/  LDG.E R18, desc[UR6][R22.64] ;  /* 0x0000000616127981 */ /* 0x000328000c1e1900 */
[----:B------:R1:W4:Y:S01]  /*0440*/  LDG.E R19, desc[UR6][R20.64] ;  /* 0x0000000614137981 */ /* 0x000322000c1e1900 */
[----:B0-----:R-:W-:Y:S01]  /*0450*/  IMAD.WIDE.U32 R16, R11, 0x4, R12 ;  /* 0x000000040b107825 */ /* 0x001fe200078e000c */
[----:B-1----:R-:W-:-:S04]  /*0460*/  IADD3 R23, PT, PT, R4, 0x1800, RZ ;  /* 0x0000180004177810 */ /* 0x002fc80007ffe0ff */
[----:B------:R0:W4:Y:S01]  /*0470*/  LDG.E R11, desc[UR6][R16.64] ;  /* 0x00000006100b7981 */ /* 0x000122000c1e1900 */
[C---:B------:R-:W-:Y:S01]  /*0480*/  IADD3 R21, PT, PT, R4.reuse, 0x1a00, RZ ;  /* 0x00001a0004157810 */ /* 0x040fe20007ffe0ff */
[----:B0-----:R-:W-:Y:S01]  /*0490*/  IMAD.WIDE.U32 R16, R23, 0x4, R12 ;  /* 0x0000000417107825 */ /* 0x001fe200078e000c */
[----:B------:R-:W-:-:S03]  /*04a0*/  IADD3 R23, PT, PT, R4, 0x1c00, RZ ;  /* 0x00001c0004177810 */ /* 0x000fc60007ffe0ff */
[--C-:B------:R-:W-:Y:S02]  /*04b0*/  IMAD.WIDE.U32 R20, R21, 0x4, R12.reuse ;  /* 0x0000000415147825 */ /* 0x100fe400078e000c */
[----:B------:R-:W4:Y:S02]  /*04c0*/  LDG.E R16, desc[UR6][R16.64] ;  /* 0x0000000610107981 */ /* 0x000f24000c1e1900 */
[----:B------:R-:W-:Y:S02]  /*04d0*/  IMAD.WIDE.U32 R22, R23, 0x4, R12 ;  /* 0x0000000417167825 */ /* 0x000fe400078e000c */
[----:B------:R-:W4:Y:S04]  /*04e0*/  LDG.E R20, desc[UR6][R20.64] ;  /* 0x0000000614147981 */ /* 0x000f28000c1e1900 */
[----:B------:R-:W4:Y:S01]  /*04f0*/  LDG.E R22, desc[UR6][R22.64] ;  /* 0x0000000616167981 */ /* 0x000f22000c1e1900 */
[----:B--2--5:R-:W-:Y:S01]  /*0500*/  FADD R8, R8, R15 ;  /* 0x0000000f08087221 */ /* 0x024fe20000000000 */
[----:B------:R-:W-:-:S06]  /*0510*/  IMAD.WIDE.U32 R14, R14, 0x4, R12 ;  /* 0x000000040e0e7825 */ /* 0x000fcc00078e000c */
[----:B------:R0:W2:Y:S02]  /*0520*/  LDG.E R14, desc[UR6][R14.64] ;  /* 0x000000060e0e7981 */ /* 0x0000a4000c1e1900 */
[----:B0-----:R-:W-:-:S05]  /*0530*/  IADD3 R15, PT, PT, R4, 0x1e00, RZ ;  /* 0x00001e00040f7810 */ /* 0x001fca0007ffe0ff */
[----:B------:R-:W-:-:S06]  /*0540*/  IMAD.WIDE.U32 R12, R15, 0x4, R12 ;  /* 0x000000040f0c7825 */ /* 0x000fcc00078e000c */
[----:B------:R-:W2:Y:S01]  /*0550*/  LDG.E R12, desc[UR6][R12.64] ;  /* 0x000000060c0c7981 */ /* 0x000ea2000c1e1900 */
        /* <DEDUP_REMOVED lines=8> */
[----:B------:R-:W-:Y:S01]  /*05e0*/  FADD R18, R19, R18 ;  /* 0x0000001213127221 */ /* 0x000fe20000000000 */
[----:B------:R-:W-:-:S03]  /*05f0*/  IADD3 R10, PT, PT, R10, 0x10, RZ ;  /* 0x000000100a0a7810 */ /* 0x000fc60007ffe0ff */
[----:B------:R-:W-:Y:S01]  /*0600*/  FADD R11, R18, R11 ;  /* 0x0000000b120b7221 */ /* 0x000fe20000000000 */
[----:B------:R-:W-:Y:S02]  /*0610*/  ISETP.NE.AND P0, PT, R10, RZ, PT ;  /* 0x000000ff0a00720c */ /* 0x000fe40003f05270 */
[----:B------:R-:W-:Y:S02]  /*0620*/  IADD3 R9, PT, PT, R9, 0x2000, RZ ;  /* 0x0000200009097810 */ /* 0x000fe40007ffe0ff */
[----:B------:R-:W-:Y:S01]  /*0630*/  IADD3 R4, PT, PT, R4, 0x2000, RZ ;  /* 0x0000200004047810 */ /* 0x000fe20007ffe0ff */
[----:B--2---:R-:W-:-:S04]  /*0640*/  FADD R11, R11, R14 ;  /* 0x0000000e0b0b7221 */ /* 0x004fc80000000000 */
[----:B------:R-:W-:-:S04]  /*0650*/  FADD R11, R11, R16 ;  /* 0x000000100b0b7221 */ /* 0x000fc80000000000 */
[----:B------:R-:W-:-:S04]  /*0660*/  FADD R11, R11, R20 ;  /* 0x000000140b0b7221 */ /* 0x000fc80000000000 */
[----:B------:R-:W-:-:S04]  /*0670*/  FADD R11, R11, R22 ;  /* 0x000000160b0b7221 */ /* 0x000fc80000000000 */
[----:B------:R-:W-:Y:S01]  /*0680*/  FADD R15, R11, R12 ;  /* 0x0000000c0b0f7221 */ /* 0x000fe20000000000 */
[----:B------:R-:W-:Y:S06]  /*0690*/  @P0 BRA `(.L_x_182) ;  /* 0xfffffff800ec0947 */ /* 0x000fec000383ffff */
[----:B------:R-:W-:Y:S05]  /*06a0*/  BSYNC.RECONVERGENT B3 ;  /* 0x0000000000037941 */ /* 0x000fea0003800200 */
.L_x_181:
[----:B------:R-:W-:-:S07]  /*06b0*/  IADD3 R4, PT, PT, R9, -0x1000, RZ ;  /* 0xfffff00009047810 */ /* 0x000fce0007ffe0ff */
.L_x_180:
[----:B------:R-:W-:Y:S05]  /*06c0*/  BSYNC.RECONVERGENT B2 ;  /* 0x0000000000027941 */ /* 0x000fea0003800200 */
.L_x_179:
[----:B------:R-:W-:-:S13]  /*06d0*/  ISETP.NE.AND P0, PT, R6, RZ, PT ;  /* 0x000000ff0600720c */ /* 0x000fda0003f05270 */
[----:B------:R-:W-:Y:S05]  /*06e0*/  @!P0 BRA `(.L_x_178) ;  /* 0x0000000400308947 */ /* 0x000fea0003800000 */
[----:B------:R-:W-:Y:S01]  /*06f0*/  ISETP.GE.U32.AND P0, PT, R6, 0x8, PT ;  /* 0x000000080600780c */ /* 0x000fe20003f06070 */
[----:B------:R-:W-:Y:S01]  /*0700*/  BSSY.RECONVERGENT B2, `(.L_x_183) ;  /* 0x0000026000027945 */ /* 0x000fe20003800200 */
[----:B------:R-:W-:-:S04]  /*0710*/  LOP3.LUT R22, R5, 0x7, RZ, 0xc0, !PT ;  /* 0x0000000705167812 */ /* 0x000fc800078ec0ff */
[----:B------:R-:W-:-:S07]  /*0720*/  ISETP.NE.AND P1, PT, R22, RZ, PT ;  /* 0x000000ff1600720c */ /* 0x000fce0003f25270 */
[----:B------:R-:W-:Y:S06]  /*0730*/  @!P0 BRA `(.L_x_184) ;  /* 0x0000000000888947 */ /* 0x000fec0003800000 */
[----:B------:R-:W1:Y:S01]  /*0740*/  LDC.64 R6, c[0x0][0x380] ;  /* 0x0000e000ff067b82 */ /* 0x000e620000000a00 */
[----:B------:R-:W-:-:S04]  /*0750*/  LEA R19, R3, R4, 0xd ;  /* 0x0000000403137211 */ /* 0x000fc800078e68ff */
[C---:B------:R-:W-:Y:S02]  /*0760*/  IADD3 R17, PT, PT, R19.reuse, 0x200, RZ ;  /* 0x0000020013117810 */ /* 0x040fe40007ffe0ff */
[C---:B------:R-:W-:Y:S02]  /*0770*/  IADD3 R21, PT, PT, R19.reuse, 0x400, RZ ;  /* 0x0000040013157810 */ /* 0x040fe40007ffe0ff */
[C---:B------:R-:W-:Y:S02]  /*0780*/  IADD3 R13, PT, PT, R19.reuse, 0x600, RZ ;  /* 0x00000600130d7810 */ /* 0x040fe40007ffe0ff */
[C---:B0-----:R-:W-:Y:S01]  /*0790*/  IADD3 R9, PT, PT, R19.reuse, 0x800, RZ ;  /* 0x0000080013097810 */ /* 0x041fe20007ffe0ff */
[----:B-1----:R-:W-:-:S04]  /*07a0*/  IMAD.WIDE.U32 R10, R19, 0x4, R6 ;  /* 0x00000004130a7825 */ /* 0x002fc800078e0006 */
[--C-:B------:R-:W-:Y:S01]  /*07b0*/  IMAD.WIDE.U32 R16, R17, 0x4, R6.reuse ;  /* 0x0000000411107825 */ /* 0x100fe200078e0006 */
[----:B------:R0:W2:Y:S03]  /*07c0*/  LDG.E R14, desc[UR6][R10.64] ;  /* 0x000000060a0e7981 */ /* 0x0000a6000c1e1900 */
[--C-:B------:R-:W-:Y:S01]  /*07d0*/  IMAD.WIDE.U32 R20, R21, 0x4, R6.reuse ;  /* 0x0000000415147825 */ /* 0x100fe200078e0006 */
[----:B------:R1:W3:Y:S03]  /*07e0*/  LDG.E R18, desc[UR6][R16.64] ;  /* 0x0000000610127981 */ /* 0x0002e6000c1e1900 */
[--C-:B------:R-:W-:Y:S01]  /*07f0*/  IMAD.WIDE.U32 R12, R13, 0x4, R6.reuse ;  /* 0x000000040d0c7825 */ /* 0x100fe200078e0006 */
[----:B------:R-:W-:Y:S01]  /*0800*/  IADD3 R23, PT, PT, R19, 0xa00, RZ ;  /* 0x00000a0013177810 */ /* 0x000fe20007ffe0ff */
[----:B------:R-:W4:Y:S02]  /*0810*/  LDG.E R20, desc[UR6][R20.64] ;  /* 0x0000000614147981 */ /* 0x000f24000c1e1900 */
[--C-:B------:R-:W-:Y:S01]  /*0820*/  IMAD.WIDE.U32 R8, R9, 0x4, R6.reuse ;  /* 0x0000000409087825 */ /* 0x100fe200078e0006 */
[----:B------:R-:W-:Y:S01]  /*0830*/  IADD3 R25, PT, PT, R19, 0xc00, RZ ;  /* 0x00000c0013197810 */ /* 0x000fe20007ffe0ff */
[----:B------:R-:W4:Y:S02]  /*0840*/  LDG.E R12, desc[UR6][R12.64] ;  /* 0x000000060c0c7981 */ /* 0x000f24000c1e1900 */
[--C-:B0-----:R-:W-:Y:S01]  /*0850*/  IMAD.WIDE.U32 R10, R23, 0x4, R6.reuse ;  /* 0x00000004170a7825 */ /* 0x101fe200078e0006 */
[----:B------:R-:W-:Y:S01]  /*0860*/  IADD3 R19, PT, PT, R19, 0xe00, RZ ;  /* 0x00000e0013137810 */ /* 0x000fe20007ffe0ff */
[----:B------:R-:W4:Y:S02]  /*0870*/  LDG.E R8, desc[UR6][R8.64] ;  /* 0x0000000608087981 */ /* 0x000f24000c1e1900 */
[----:B-1----:R-:W-:-:S02]  /*0880*/  IMAD.WIDE.U32 R16, R25, 0x4, R6 ;  /* 0x0000000419107825 */ /* 0x002fc400078e0006 */
[----:B------:R-:W4:Y:S02]  /*0890*/  LDG.E R11, desc[UR6][R10.64] ;  /* 0x000000060a0b7981 */ /* 0x000f24000c1e1900 */
[----:B------:R-:W-:Y:S02]  /*08a0*/  IMAD.WIDE.U32 R6, R19, 0x4, R6 ;  /* 0x0000000413067825 */ /* 0x000fe400078e0006 */
[----:B------:R-:W4:Y:S04]  /*08b0*/  LDG.E R17, desc[UR6][R16.64] ;  /* 0x0000000610117981 */ /* 0x000f28000c1e1900 */
[----:B------:R-:W4:Y:S01]  /*08c0*/  LDG.E R7, desc[UR6][R6.64] ;  /* 0x0000000606077981 */ /* 0x000f22000c1e1900 */
        /* <DEDUP_REMOVED lines=9> */
.L_x_184:
[----:B------:R-:W-:Y:S05]  /*0960*/  BSYNC.RECONVERGENT B2 ;  /* 0x0000000000027941 */ /* 0x000fea0003800200 */
.L_x_183:
[----:B------:R-:W-:Y:S05]  /*0970*/  @!P1 BRA `(.L_x_178) ;  /* 0x00000000008c9947 */ /* 0x000fea0003800000 */
[----:B------:R-:W-:Y:S01]  /*0980*/  ISETP.GE.U32.AND P0, PT, R22, 0x4, PT ;  /* 0x000000041600780c */ /* 0x000fe20003f06070 */
[----:B------:R-:W-:Y:S01]  /*0990*/  BSSY.RECONVERGENT B2, `(.L_x_185) ;  /* 0x0000016000027945 */ /* 0x000fe20003800200 */
[----:B------:R-:W-:-:S04]  /*09a0*/  LOP3.LUT R5, R5, 0x3, RZ, 0xc0, !PT ;  /* 0x0000000305057812 */ /* 0x000fc800078ec0ff */
[----:B------:R-:W-:-:S07]  /*09b0*/  ISETP.NE.AND P1, PT, R5, RZ, PT ;  /* 0x000000ff0500720c */ /* 0x000fce0003f25270 */
[----:B------:R-:W-:Y:S06]  /*09c0*/  @!P0 BRA `(.L_x_186) ;  /* 0x0000000000488947 */ /* 0x000fec0003800000 */
[----:B------:R-:W0:Y:S01]  /*09d0*/  LDC.64 R6, c[0x0][0x380] ;  /* 0x0000e000ff067b82 */ /* 0x000e220000000a00 */
[----:B------:R-:W-:-:S04]  /*09e0*/  LEA R13, R3, R4, 0xd ;  /* 0x00000004030d7211 */ /* 0x000fc800078e68ff */
[C---:B------:R-:W-:Y:S02]  /*09f0*/  IADD3 R11, PT, PT, R13.reuse, 0x200, RZ ;  /* 0x000002000d0b7810 */ /* 0x040fe40007ffe0ff */
[C---:B------:R-:W-:Y:S02]  /*0a00*/  IADD3 R17, PT, PT, R13.reuse, 0x400, RZ ;  /* 0x000004000d117810 */ /* 0x040fe40007ffe0ff */
[C---:B------:R-:W-:Y:S01]  /*0a10*/  IADD3 R19, PT, PT, R13.reuse, 0x600, RZ ;  /* 0x000006000d137810 */ /* 0x040fe20007ffe0ff */
[----:B0-----:R-:W-:-:S04]  /*0a20*/  IMAD.WIDE.U32 R8, R13, 0x4, R6 ;  /* 0x000000040d087825 */ /* 0x001fc800078e0006 */
[--C-:B------:R-:W-:Y:S02]  /*0a30*/  IMAD.WIDE.U32 R10, R11, 0x4, R6.reuse ;  /* 0x000000040b0a7825 */ /* 0x100fe400078e0006 */
[----:B------:R-:W2:Y:S02]  /*0a40*/  LDG.E R8, desc[UR6][R8.64] ;  /* 0x0000000608087981 */ /* 0x000ea4000c1e1900 */
[--C-:B------:R-:W-:Y:S02]  /*0a50*/  IMAD.WIDE.U32 R12, R17, 0x4, R6.reuse ;  /* 0x00000004110c7825 */ /* 0x100fe400078e0006 */
[----:B------:R-:W3:Y:S02]  /*0a60*/  LDG.E R10, desc[UR6][R10.64] ;  /* 0x000000060a0a7981 */ /* 0x000ee4000c1e1900 */
[----:B------:R-:W-:Y:S02]  /*0a70*/  IMAD.WIDE.U32 R6, R19, 0x4, R6 ;  /* 0x0000000413067825 */ /* 0x000fe400078e0006 */
[----:B------:R-:W4:Y:S04]  /*0a80*/  LDG.E R12, desc[UR6][R12.64] ;  /* 0x000000060c0c7981 */ /* 0x000f28000c1e1900 */
[----:B------:R-:W4:Y:S01]  /*0a90*/  LDG.E R6, desc[UR6][R6.64] ;  /* 0x0000000606067981 */ /* 0x000f22000c1e1900 */
[----:B------:R-:W-:Y:S01]  /*0aa0*/  IADD3 R4, PT, PT, R4, 0x800, RZ ;  /* 0x0000080004047810 */ /* 0x000fe20007ffe0ff */
[----:B--2--5:R-:W-:-:S04]  /*0ab0*/  FADD R15, R15, R8 ;  /* 0x000000080f0f7221 */ /* 0x024fc80000000000 */
[----:B---3--:R-:W-:-:S04]  /*0ac0*/  FADD R15, R15, R10 ;  /* 0x0000000a0f0f7221 */ /* 0x008fc80000000000 */
[----:B----4-:R-:W-:-:S04]  /*0ad0*/  FADD R15, R15, R12 ;  /* 0x0000000c0f0f7221 */ /* 0x010fc80000000000 */
[----:B------:R-:W-:-:S07]  /*0ae0*/  FADD R15, R15, R6 ;  /* 0x000000060f0f7221 */ /* 0x000fce0000000000 */
.L_x_186:
[----:B------:R-:W-:Y:S05]  /*0af0*/  BSYNC.RECONVERGENT B2 ;  /* 0x0000000000027941 */ /* 0x000fea0003800200 */
.L_x_185:
[----:B------:R-:W-:Y:S05]  /*0b00*/  @!P1 BRA `(.L_x_178) ;  /* 0x0000000000289947 */ /* 0x000fea0003800000 */
[----:B------:R-:W1:Y:S01]  /*0b10*/  LDC.64 R6, c[0x0][0x380] ;  /* 0x0000e000ff067b82 */ /* 0x000e620000000a00 */
[----:B0-----:R-:W-:Y:S02]  /*0b20*/  LEA R9, R3, R4, 0xd ;  /* 0x0000000403097211 */ /* 0x001fe400078e68ff */
[----:B------:R-:W-:-:S07]  /*0b30*/  IADD3 R8, PT, PT, -R5, RZ, RZ ;  /* 0x000000ff05087210 */ /* 0x000fce0007ffe1ff */
.L_x_187:
[----:B-1----:R-:W-:-:S06]  /*0b40*/  IMAD.WIDE.U32 R4, R9, 0x4, R6 ;  /* 0x0000000409047825 */ /* 0x002fcc00078e0006 */
[----:B------:R-:W2:Y:S01]  /*0b50*/  LDG.E R4, desc[UR6][R4.64] ;  /* 0x0000000604047981 */ /* 0x000ea2000c1e1900 */
[----:B------:R-:W-:Y:S02]  /*0b60*/  IADD3 R8, PT, PT, R8, 0x1, RZ ;  /* 0x0000000108087810 */ /* 0x000fe40007ffe0ff */
[----:B------:R-:W-:Y:S02]  /*0b70*/  IADD3 R9, PT, PT, R9, 0x200, RZ ;  /* 0x0000020009097810 */ /* 0x000fe40007ffe0ff */
[----:B------:R-:W-:Y:S01]  /*0b80*/  ISETP.NE.AND P0, PT, R8, RZ, PT ;  /* 0x000000ff0800720c */ /* 0x000fe20003f05270 */
[----:B--2--5:R-:W-:-:S12]  /*0b90*/  FADD R15, R4, R15 ;  /* 0x0000000f040f7221 */ /* 0x024fd80000000000 */
[----:B------:R-:W-:Y:S05]  /*0ba0*/  @P0 BRA `(.L_x_187) ;  /* 0xfffffffc00e40947 */ /* 0x000fea000383ffff */
.L_x_178:
[----:B------:R-:W-:Y:S05]  /*0bb0*/  BSYNC.RECONVERGENT B1 ;  /* 0x0000000000017941 */ /* 0x000fea0003800200 */
.L_x_177:
[----:B------:R-:W-:-:S13]  /*0bc0*/  ISETP.GE.U32.AND P0, PT, R0, 0x200, PT ;  /* 0x000002000000780c */ /* 0x000fda0003f06070 */
[----:B------:R-:W-:Y:S05]  /*0bd0*/  @!P0 BRA `(.L_x_188) ;  /* 0x0000000000d08947 */ /* 0x000fea0003800000 */
[----:B0-----:R-:W0:Y:S01]  /*0be0*/  S2R R8, SR_LANEID ;  /* 0x0000000000087919 */ /* 0x001e220000000000 */
[----:B-----5:R-:W1:Y:S02]  /*0bf0*/  SHFL.DOWN PT, R0, R15, 0x1, 0x1f ;  /* 0x08201f000f007f89 */ /* 0x020e6400000e0000 */
[----:B-1----:R-:W-:Y:S01]  /*0c00*/  FADD R0, R0, R15 ;  /* 0x0000000f00007221 */ /* 0x002fe20000000000 */
[C---:B0-----:R-:W-:Y:S02]  /*0c10*/  ISETP.GT.AND P0, PT, R8.reuse, 0x1e, PT ;  /* 0x0000001e0800780c */ /* 0x041fe40003f04270 */
[C---:B------:R-:W-:Y:S02]  /*0c20*/  ISETP.NE.AND P1, PT, R8.reuse, RZ, PT ;  /* 0x000000ff0800720c */ /* 0x040fe40003f25270 */
        /* <DEDUP_REMOVED lines=27> */
[----:B------:R-:W0:Y:S04]  /*0de0*/  LDS.128 R12, [UR4+0x10] ;  /* 0x00001004ff0c7984 */ /* 0x000e280008000c00 */
[----:B------:R-:W2:Y:S04]  /*0df0*/  LDS.128 R8, [UR4+0x20] ;  /* 0x00002004ff087984 */ /* 0x000ea80008000c00 */
[----:B-1----:R-:W1:Y:S04]  /*0e00*/  LDS.128 R4, [UR4+0x30] ;  /* 0x00003004ff047984 */ /* 0x002e680008000c00 */
[----:B------:R-:W3:Y:S01]  /*0e10*/  LDS.128 R16, [UR4+0x40] ;  /* 0x00004004ff107984 */ /* 0x000ee20008000c00 */
[----:B0-----:R-:W-:-:S04]  /*0e20*/  FADD R13, R20, R13 ;  /* 0x0000000d140d7221 */ /* 0x001fc80000000000 */
[----:B------:R-:W-:-:S04]  /*0e30*/  FADD R14, R13, R14 ;  /* 0x0000000e0d0e7221 */ /* 0x000fc80000000000 */
[----:B------:R-:W-:-:S04]  /*0e40*/  FADD R15, R14, R15 ;  /* 0x0000000f0e0f7221 */ /* 0x000fc80000000000 */
[----:B--2---:R-:W-:-:S04]  /*0e50*/  FADD R8, R15, R8 ;  /* 0x000000080f087221 */ /* 0x004fc80000000000 */
[----:B------:R-:W-:-:S04]  /*0e60*/  FADD R9, R8, R9 ;  /* 0x0000000908097221 */ /* 0x000fc80000000000 */
[----:B------:R-:W-:-:S04]  /*0e70*/  FADD R10, R9, R10 ;  /* 0x0000000a090a7221 */ /* 0x000fc80000000000 */
[----:B------:R-:W-:-:S04]  /*0e80*/  FADD R11, R10, R11 ;  /* 0x0000000b0a0b7221 */ /* 0x000fc80000000000 */
[----:B-1----:R-:W-:-:S04]  /*0e90*/  FADD R4, R11, R4 ;  /* 0x000000040b047221 */ /* 0x002fc80000000000 */
        /* <DEDUP_REMOVED lines=8> */
.L_x_188:
[----:B0-----:R-:W0:Y:S01]  /*0f20*/  S2R R8, SR_LANEID ;  /* 0x0000000000087919 */ /* 0x001e220000000000 */
[----:B------:R-:W-:-:S04]  /*0f30*/  LOP3.LUT R4, R2, 0x3e0, RZ, 0xc0, !PT ;  /* 0x000003e002047812 */ /* 0x000fc800078ec0ff */
[----:B------:R-:W-:Y:S02]  /*0f40*/  IADD3 R5, PT, PT, R4, 0x20, RZ ;  /* 0x0000002004057810 */ /* 0x000fe40007ffe0ff */
[----:B------:R-:W-:Y:S02]  /*0f50*/  LOP3.LUT R7, RZ, R4, RZ, 0x33, !PT ;  /* 0x00000004ff077212 */ /* 0x000fe400078e33ff */
[----:B------:R-:W-:Y:S02]  /*0f60*/  ISETP.GT.U32.AND P0, PT, R5, R0, PT ;  /* 0x000000000500720c */ /* 0x000fe40003f04070 */
[----:B------:R-:W-:-:S04]  /*0f70*/  IADD3 R7, PT, PT, R0, R7, RZ ;  /* 0x0000000700077210 */ /* 0x000fc80007ffe0ff */
[----:B------:R-:W-:-:S05]  /*0f80*/  SEL R7, R7, 0x1f, P0 ;  /* 0x0000001f07077807 */ /* 0x000fca0000000000 */
[----:B-----5:R-:W1:Y:S01]  /*0f90*/  SHFL.DOWN PT, R4, R15, 0x1, R7 ;  /* 0x082000000f047989 */ /* 0x020e6200000e0007 */
[C---:B0-----:R-:W-:Y:S02]  /*0fa0*/  ISETP.GE.AND P0, PT, R8.reuse, R7, PT ;  /* 0x000000070800720c */ /* 0x041fe40003f06270 */
[C---:B------:R-:W-:Y:S02]  /*0fb0*/  IADD3 R6, PT, PT, R8.reuse, 0x2, RZ ;  /* 0x0000000208067810 */ /* 0x040fe40007ffe0ff */
[----:B------:R-:W-:-:S09]  /*0fc0*/  ISETP.NE.AND P1, PT, R8, RZ, PT ;  /* 0x000000ff0800720c */ /* 0x000fd20003f25270 */
[----:B-1----:R-:W-:Y:S01]  /*0fd0*/  @!P0 FADD R15, R4, R15 ;  /* 0x0000000f040f8221 */ /* 0x002fe20000000000 */
[----:B------:R-:W-:Y:S02]  /*0fe0*/  ISETP.GT.AND P0, PT, R6, R7, PT ;  /* 0x000000070600720c */ /* 0x000fe40003f04270 */
[----:B------:R-:W-:Y:S01]  /*0ff0*/  IADD3 R6, PT, PT, R8, 0x4, RZ ;  /* 0x0000000408067810 */ /* 0x000fe20007ffe0ff */
        /* <DEDUP_REMOVED lines=24> */
[----:B------:R-:W1:Y:S01]  /*1180*/  S2UR UR5, SR_CgaCtaId ;  /* 0x00000000000579c3 */ /* 0x000e620000008800 */
[----:B------:R-:W-:Y:S01]  /*1190*/  UMOV UR4, 0x400 ;  /* 0x0000040000047882 */ /* 0x000fe20000000000 */
[C---:B------:R-:W-:Y:S02]  /*11a0*/  ISETP.GT.U32.AND P2, PT, R0.reuse, 0x20, PT ;  /* 0x000000200000780c */ /* 0x040fe40003f44070 */
[C---:B------:R-:W-:Y:S02]  /*11b0*/  ISETP.GT.U32.AND P3, PT, R0.reuse, 0x40, PT ;  /* 0x000000400000780c */ /* 0x040fe40003f64070 */
[C---:B------:R-:W-:Y:S02]  /*11c0*/  ISETP.GT.U32.AND P1, PT, R0.reuse, 0x60, PT ;  /* 0x000000600000780c */ /* 0x040fe40003f24070 */
[----:B------:R-:W-:Y:S01]  /*11d0*/  ISETP.GT.U32.AND P4, PT, R0, 0xc0, PT ;  /* 0x000000c00000780c */ /* 0x000fe20003f84070 */
[----:B-1----:R-:W-:-:S09]  /*11e0*/  ULEA UR4, UR5, UR4, 0x18 ;  /* 0x0000000405047291 */ /* 0x002fd2000f8ec0ff */
[----:B0-----:R-:W0:Y:S04]  /*11f0*/  LDS.128 R4, [UR4+0x10] ;  /* 0x00001004ff047984 */ /* 0x001e280008000c00 */
[----:B------:R-:W1:Y:S04]  /*1200*/  LDS.128 R8, [UR4+0x20] ;  /* 0x00002004ff087984 */ /* 0x000e680008000c00 */
[----:B------:R-:W2:Y:S04]  /*1210*/  LDS.128 R12, [UR4+0x30] ;  /* 0x00003004ff0c7984 */ /* 0x000ea80008000c00 */
[----:B------:R-:W3:Y:S01]  /*1220*/  LDS.128 R16, [UR4+0x40] ;  /* 0x00004004ff107984 */ /* 0x000ee20008000c00 */
[----:B0-----:R-:W-:Y:S01]  /*1230*/  @P2 FADD R20, R20, R5 ;  /* 0x0000000514142221 */ /* 0x001fe20000000000 */
[----:B------:R-:W-:-:S03]  /*1240*/  ISETP.GT.U32.AND P2, PT, R0, 0x80, PT ;  /* 0x000000800000780c */ /* 0x000fc60003f44070 */
[----:B------:R-:W-:Y:S01]  /*1250*/  @P3 FADD R20, R20, R6 ;  /* 0x0000000614143221 */ /* 0x000fe20000000000 */
[----:B------:R-:W-:-:S03]  /*1260*/  ISETP.GT.U32.AND P3, PT, R0, 0xa0, PT ;  /* 0x000000a00000780c */ /* 0x000fc60003f64070 */
[----:B------:R-:W-:Y:S01]  /*1270*/  @P1 FADD R20, R20, R7 ;  /* 0x0000000714141221 */ /* 0x000fe20000000000 */
[----:B------:R-:W-:-:S05]  /*1280*/  ISETP.GT.U32.AND P1, PT, R0, 0xe0, PT ;  /* 0x000000e00000780c */ /* 0x000fca0003f24070 */
[----:B-1----:R-:W-:Y:S01]  /*1290*/  @P2 FADD R20, R20, R8 ;  /* 0x0000000814142221 */ /* 0x002fe20000000000 */
[----:B------:R-:W-:-:S03]  /*12a0*/  ISETP.GT.U32.AND P2, PT, R0, 0x100, PT ;  /* 0x000001000000780c */ /* 0x000fc60003f44070 */
[----:B------:R-:W-:Y:S01]  /*12b0*/  @P3 FADD R20, R20, R9 ;  /* 0x0000000914143221 */ /* 0x000fe20000000000 */
[----:B------:R-:W-:-:S03]  /*12c0*/  ISETP.GT.U32.AND P3, PT, R0, 0x120, PT ;  /* 0x000001200000780c */ /* 0x000fc60003f64070 */
[----:B------:R-:W-:Y:S01]  /*12d0*/  @P4 FADD R20, R20, R10 ;  /* 0x0000000a14144221 */ /* 0x000fe20000000000 */
[----:B------:R-:W-:-:S03]  /*12e0*/  ISETP.GT.U32.AND P4, PT, R0, 0x140, PT ;  /* 0x000001400000780c */ /* 0x000fc60003f84070 */
[----:B------:R-:W-:Y:S01]  /*12f0*/  @P1 FADD R20, R20, R11 ;  /* 0x0000000b14141221 */ /* 0x000fe20000000000 */
[----:B------:R-:W-:-:S03]  /*1300*/  ISETP.GT.U32.AND P1, PT, R0, 0x160, PT ;  /* 0x000001600000780c */ /* 0x000fc60003f24070 */
[----:B--2---:R-:W-:Y:S01]  /*1310*/  @P2 FADD R20, R20, R12 ;  /* 0x0000000c14142221 */ /* 0x004fe20000000000 */
[----:B------:R-:W-:-:S03]  /*1320*/  ISETP.GT.U32.AND P2, PT, R0, 0x180, PT ;  /* 0x000001800000780c */ /* 0x000fc60003f44070 */
[----:B------:R-:W-:Y:S01]  /*1330*/  @P3 FADD R20, R20, R13 ;  /* 0x0000000d14143221 */ /* 0x000fe20000000000 */
[----:B------:R-:W-:-:S03]  /*1340*/  ISETP.GT.U32.AND P3, PT, R0, 0x1a0, PT ;  /* 0x000001a00000780c */ /* 0x000fc60003f64070 */
[----:B------:R-:W-:Y:S01]  /*1350*/  @P4 FADD R20, R20, R14 ;  /* 0x0000000e14144221 */ /* 0x000fe20000000000 */
[----:B------:R-:W-:-:S03]  /*1360*/  ISETP.GT.U32.AND P4, PT, R0, 0x1c0, PT ;  /* 0x000001c00000780c */ /* 0x000fc60003f84070 */
[----:B------:R-:W-:Y:S01]  /*1370*/  @P1 FADD R20, R20, R15 ;  /* 0x0000000f14141221 */ /* 0x000fe20000000000 */
[----:B------:R-:W-:-:S03]  /*1380*/  ISETP.GT.U32.AND P1, PT, R0, 0x1e0, PT ;  /* 0x000001e00000780c */ /* 0x000fc60003f24070 */
[----:B---3--:R-:W-:-:S04]  /*1390*/  @P2 FADD R20, R20, R16 ;  /* 0x0000001014142221 */ /* 0x008fc80000000000 */
[----:B------:R-:W-:-:S04]  /*13a0*/  @P3 FADD R20, R20, R17 ;  /* 0x0000001114143221 */ /* 0x000fc80000000000 */
[----:B------:R-:W-:-:S04]  /*13b0*/  @P4 FADD R20, R20, R18 ;  /* 0x0000001214144221 */ /* 0x000fc80000000000 */
[----:B------:R-:W-:Y:S01]  /*13c0*/  @P1 FADD R20, R20, R19 ;  /* 0x0000001314141221 */ /* 0x000fe20000000000 */
[----:B------:R-:W-:Y:S06]  /*13d0*/  BRA `(.L_x_189) ;  /* 0x0000001400007947 */ /* 0x000fec0003800000 */
.L_x_174:
[----:B------:R-:W0:Y:S01]  /*13e0*/  S2R R2, SR_TID.X ;  /* 0x0000000000027919 */ /* 0x000e220000002100 */
[----:B------:R-:W1:Y:S02]  /*13f0*/  LDCU.64 UR4, c[0x0][0x380] ;  /* 0x00007000ff0477ac */ /* 0x000e640008000a00 */
[----:B-1----:R-:W-:Y:S02]  /*1400*/  MOV R4, UR4 ;  /* 0x0000000400047c02 */ /* 0x002fe40008000f00 */
[----:B------:R-:W-:Y:S02]  /*1410*/  MOV R5, UR5 ;  /* 0x0000000500057c02 */ /* 0x000fe40008000f00 */
[----:B0-----:R-:W-:-:S05]  /*1420*/  LEA R9, R3, R2, 0xd ;  /* 0x0000000203097211 */ /* 0x001fca00078e68ff */
[----:B------:R-:W-:-:S05]  /*1430*/  IMAD.WIDE.U32 R8, R9, 0x4, R4 ;  /* 0x0000000409087825 */ /* 0x000fca00078e0004 */
        /* <DEDUP_REMOVED lines=16> */
[----:B------:R-:W-:Y:S01]  /*1540*/  ISETP.GE.U32.AND P0, PT, R0, R13, PT ;  /* 0x0000000d0000720c */ /* 0x000fe20003f06070 */
        /* <DEDUP_REMOVED lines=16> */
[----:B------:R-:W-:Y:S01]  /*1650*/  LEA R9, R3, R13, 0xd ;  /* 0x0000000d03097211 */ /* 0x000fe200078e68ff */
[----:B------:R-:W-:Y:S01]  /*1660*/  UMOV UR4, URZ ;  /* 0x000000ff00047c82 */ /* 0x000fe20008000000 */
[----:B------:R-:W-:Y:S02]  /*1670*/  IADD3 R8, PT, PT, R6, -0x2000, RZ ;  /* 0xffffe00006087810 */ /* 0x000fe40007ffe0ff */
[----:B------:R-:W-:Y:S02]  /*1680*/  LOP3.LUT R0, RZ, R2, RZ, 0x33, !PT ;  /* 0x00000002ff007212 */ /* 0x000fe400078e33ff */
[----:B------:R-:W-:Y:S02]  /*1690*/  ISETP.GT.U32.AND P0, PT, R9, R8, PT ;  /* 0x000000080900720c */ /* 0x000fe40003f04070 */
[----:B------:R-:W-:Y:S02]  /*16a0*/  IADD3 R10, PT, PT, -R13, R6, R0 ;  /* 0x000000060d0a7210 */ /* 0x000fe40007ffe100 */
[----:B------:R-:W-:-:S02]  /*16b0*/  IADD3 R7, PT, PT, R9, 0x1000, R2 ;  /* 0x0000100009077810 */ /* 0x000fc40007ffe002 */
[----:B------:R-:W-:Y:S01]  /*16c0*/  MOV R0, R9 ;  /* 0x0000000900007202 */ /* 0x000fe20000000f00 */
[----:B------:R-:W-:-:S06]  /*16d0*/  IMAD R2, R3, -0x2000, R10 ;  /* 0xffffe00003027824 */ /* 0x000fcc00078e020a */
[----:B------:R-:W-:Y:S05]  /*16e0*/  @P0 BRA `(.L_x_191) ;  /* 0x0000000000bc0947 */ /* 0x000fea0003800000 */
[----:B------:R-:W0:Y:S08]  /*16f0*/  LDC R6, c[0x0][0x3a8] ;  /* 0x0000ea00ff067b82 */ /* 0x000e300000000800 */
[----:B------:R-:W1:Y:S02]  /*1700*/  LDC.64 R4, c[0x0][0x380] ;  /* 0x0000e000ff047b82 */ /* 0x000e640000000a00 */
.L_x_192:
[----:B------:R-:W2:Y:S02]  /*1710*/  S2R R10, SR_TID.X ;  /* 0x00000000000a7919 */ /* 0x000ea40000002100 */
[----:B--2---:R-:W-:-:S05]  /*1720*/  IADD3 R11, PT, PT, R10, R9, RZ ;  /* 0x000000090a0b7210 */ /* 0x004fca0007ffe0ff */
[----:B-1----:R-:W-:-:S05]  /*1730*/  IMAD.WIDE.U32 R10, R11, 0x4, R4 ;  /* 0x000000040b0a7825 */ /* 0x002fca00078e0004 */
        /* <DEDUP_REMOVED lines=13> */
[----:B---3--:R-:W-:-:S02]  /*1810*/  FADD R14, R14, R15 ;  /* 0x0000000f0e0e7221 */ /* 0x008fc40000000000 */
[----:B------:R-:W2:Y:S01]  /*1820*/  LDG.E R15, desc[UR6][R10.64+0x7000] ;  /* 0x007000060a0f7981 */ /* 0x000ea2000c1e1900 */
[----:B----4-:R-:W-:-:S03]  /*1830*/  FADD R12, R16, R17 ;  /* 0x00000011100c7221 */ /* 0x010fc60000000000 */
[----:B------:R-:W3:Y:S04]  /*1840*/  LDG.E R17, desc[UR6][R10.64+0x5800] ;  /* 0x005800060a117981 */ /* 0x000ee8000c1e1900 */
[----:B------:R-:W2:Y:S01]  /*1850*/  LDG.E R16, desc[UR6][R10.64+0x6800] ;  /* 0x006800060a107981 */ /* 0x000ea2000c1e1900 */
[----:B------:R-:W-:-:S03]  /*1860*/  FADD R14, R23, R14 ;  /* 0x0000000e170e7221 */ /* 0x000fc60000000000 */
[----:B------:R-:W4:Y:S01]  /*1870*/  LDG.E R23, desc[UR6][R10.64+0x7800] ;  /* 0x007800060a177981 */ /* 0x000f22000c1e1900 */
[----:B-----5:R-:W-:-:S04]  /*1880*/  FADD R19, R19, R20 ;  /* 0x0000001413137221 */ /* 0x020fc80000000000 */
[----:B------:R-:W-:Y:S01]  /*1890*/  FADD R19, R12, R19 ;  /* 0x000000130c137221 */ /* 0x000fe20000000000 */
[----:B0-----:R-:W-:Y:S01]  /*18a0*/  IADD3 R12, PT, PT, -R9, R6, RZ ;  /* 0x00000006090c7210 */ /* 0x001fe20007ffe1ff */
[----:B------:R-:W-:-:S03]  /*18b0*/  FADD R21, R21, R22 ;  /* 0x0000001615157221 */ /* 0x000fc60000000000 */
[----:B------:R-:W-:Y:S01]  /*18c0*/  ISETP.GE.U32.AND P0, PT, R12, R13, PT ;  /* 0x0000000d0c00720c */ /* 0x000fe20003f06070 */
[----:B------:R-:W-:-:S04]  /*18d0*/  FADD R24, R24, R25 ;  /* 0x0000001918187221 */ /* 0x000fc80000000000 */
[----:B------:R-:W-:Y:S01]  /*18e0*/  FADD R21, R21, R24 ;  /* 0x0000001815157221 */ /* 0x000fe20000000000 */
[----:B------:R-:W-:Y:S01]  /*18f0*/  FADD R14, R14, R19 ;  /* 0x000000130e0e7221 */ /* 0x000fe20000000000 */
[----:B---3--:R-:W-:Y:S01]  /*1900*/  FADD R17, R17, R18 ;  /* 0x0000001211117221 */ /* 0x008fe20000000000 */
[----:B--2---:R-:W-:-:S04]  /*1910*/  FADD R16, R16, R15 ;  /* 0x0000000f10107221 */ /* 0x004fc80000000000 */
[----:B------:R-:W-:-:S04]  /*1920*/  FADD R16, R17, R16 ;  /* 0x0000001011107221 */ /* 0x000fc80000000000 */
[----:B------:R-:W-:-:S04]  /*1930*/  FADD R21, R21, R16 ;  /* 0x0000001015157221 */ /* 0x000fc80000000000 */
[----:B------:R-:W-:-:S04]  /*1940*/  FADD R14, R14, R21 ;  /* 0x000000150e0e7221 */ /* 0x000fc80000000000 */
[----:B----4-:R-:W-:Y:S01]  /*1950*/  FADD R23, R23, R14 ;  /* 0x0000000e17177221 */ /* 0x010fe20000000000 */
[----:B------:R-:W-:Y:S06]  /*1960*/  @!P0 BRA `(.L_x_190) ;  /* 0x0000000800d08947 */ /* 0x000fec0003800000 */
[C---:B------:R-:W-:Y:S01]  /*1970*/  IADD3 R9, PT, PT, R13.reuse, R9, RZ ;  /* 0x000000090d097210 */ /* 0x040fe20007ffe0ff */
[----:B------:R-:W-:Y:S01]  /*1980*/  UIADD3 UR4, UPT, UPT, UR4, 0x1, URZ ;  /* 0x0000000104047890 */ /* 0x000fe2000fffe0ff */
[----:B------:R-:W-:Y:S02]  /*1990*/  IADD3 R0, PT, PT, R13, R0, RZ ;  /* 0x000000000d007210 */ /* 0x000fe40007ffe0ff */
[----:B------:R-:W-:Y:S02]  /*19a0*/  ISETP.GT.U32.AND P0, PT, R9, R8, PT ;  /* 0x000000080900720c */ /* 0x000fe40003f04070 */
[C---:B------:R-:W-:Y:S02]  /*19b0*/  IADD3 R2, PT, PT, -R13.reuse, R2, RZ ;  /* 0x000000020d027210 */ /* 0x040fe40007ffe1ff */
[----:B------:R-:W-:-:S09]  /*19c0*/  IADD3 R7, PT, PT, R13, R7, RZ ;  /* 0x000000070d077210 */ /* 0x000fd20007ffe0ff */
[----:B------:R-:W-:Y:S05]  /*19d0*/  @!P0 BRA `(.L_x_192) ;  /* 0xfffffffc004c8947 */ /* 0x000fea000383ffff */
.L_x_191:
[----:B------:R-:W0:Y:S01]  /*19e0*/  S2R R16, SR_TID.X ;  /* 0x0000000000107919 */ /* 0x000e220000002100 */
[----:B------:R-:W-:Y:S01]  /*19f0*/  IADD3 R8, PT, PT, -R9, R6, RZ ;  /* 0x0000000609087210 */ /* 0x000fe20007ffe1ff */
[----:B------:R-:W-:Y:S03]  /*1a00*/  BSSY.RECONVERGENT B1, `(.L_x_190) ;  /* 0x00000aa000017945 */ /* 0x000fe60003800200 */
[----:B0-----:R-:W-:-:S04]  /*1a10*/  ISETP.GE.AND P0, PT, R16, R8, PT ;  /* 0x000000081000720c */ /* 0x001fc80003f06270 */
[----:B------:R-:W-:-:S13]  /*1a20*/  ISETP.GE.U32.OR P0, PT, R9, R6, P0 ;  /* 0x000000060900720c */ /* 0x000fda0000706470 */
[----:B------:R-:W-:Y:S05]  /*1a30*/  @P0 BRA `(.L_x_193) ;  /* 0x0000000800980947 */ /* 0x000fea0003800000 */
[----:B------:R-:W0:Y:S01]  /*1a40*/  LDC R10, c[0x0][0x3ac] ;  /* 0x0000eb00ff0a7b82 */ /* 0x000e220000000800 */
[----:B------:R-:W-:Y:S01]  /*1a50*/  LOP3.LUT R11, RZ, R16, RZ, 0x33, !PT ;  /* 0x00000010ff0b7212 */ /* 0x000fe200078e33ff */
[----:B------:R-:W-:Y:S06]  /*1a60*/  BSSY.RECONVERGENT B2, `(.L_x_194) ;  /* 0x0000056000027945 */ /* 0x000fec0003800200 */
[----:B------:R-:W1:Y:S01]  /*1a70*/  LDC R8, c[0x0][0x3ac] ;  /* 0x0000eb00ff087b82 */ /* 0x000e620000000800 */
[----:B0-----:R-:W-:-:S04]  /*1a80*/  SHF.L.U32 R10, R10, 0xd, RZ ;  /* 0x0000000d0a0a7819 */ /* 0x001fc800000006ff */
[----:B------:R-:W-:-:S04]  /*1a90*/  LEA R10, R3, R10, 0xd ;  /* 0x0000000a030a7211 */ /* 0x000fc800078e68ff */
[----:B------:R-:W-:Y:S01]  /*1aa0*/  IADD3 R6, PT, PT, -R10, R6, R11 ;  /* 0x000000060a067210 */ /* 0x000fe20007ffe10b */
[----:B-1----:R-:W-:-:S04]  /*1ab0*/  IMAD R11, R8, UR4, RZ ;  /* 0x00000004080b7c24 */ /* 0x002fc8000f8e02ff */
[----:B------:R-:W-:-:S05]  /*1ac0*/  IMAD R6, R11, -0x2000, R6 ;  /* 0xffffe0000b067824 */ /* 0x000fca00078e0206 */
[C---:B------:R-:W-:Y:S02]  /*1ad0*/  ISETP.GE.U32.AND P0, PT, R6.reuse, 0x1e00, PT ;  /* 0x00001e000600780c */ /* 0x040fe40003f06070 */
[----:B------:R-:W-:-:S04]  /*1ae0*/  LEA.HI R6, R6, 0x1, RZ, 0x17 ;  /* 0x0000000106067811 */ /* 0x000fc800078fb8ff */
[----:B------:R-:W-:-:S07]  /*1af0*/  LOP3.LUT R8, R6, 0xf, RZ, 0xc0, !PT ;  /* 0x0000000f06087812 */ /* 0x000fce00078ec0ff */
[----:B------:R-:W-:Y:S05]  /*1b00*/  @!P0 BRA `(.L_x_195) ;  /* 0x00000004002c8947 */ /* 0x000fea0003800000 */
[----:B------:R-:W-:Y:S01]  /*1b10*/  LEA.HI R10, R2, 0x1, RZ, 0x17 ;  /* 0x00000001020a7811 */ /* 0x000fe200078fb8ff */
[----:B------:R-:W-:Y:S01]  /*1b20*/  BSSY.RECONVERGENT B3, `(.L_x_196) ;  /* 0x0000048000037945 */ /* 0x000fe20003800200 */
[----:B------:R-:W-:Y:S02]  /*1b30*/  LOP3.LUT R11, R16, 0x1000, RZ, 0xfc, !PT ;  /* 0x00001000100b7812 */ /* 0x000fe400078efcff */
[----:B------:R-:W-:-:S04]  /*1b40*/  LOP3.LUT R10, R10, 0xfffff0, RZ, 0xc0, !PT ;  /* 0x00fffff00a0a7812 */ /* 0x000fc800078ec0ff */
[----:B------:R-:W-:-:S07]  /*1b50*/  IADD3 R13, PT, PT, -R10, RZ, RZ ;  /* 0x000000ff0a0d7210 */ /* 0x000fce0007ffe1ff */
.L_x_197:
[C---:B------:R-:W-:Y:S02]  /*1b60*/  IADD3 R15, PT, PT, R7.reuse, -0x1000, RZ ;  /* 0xfffff000070f7810 */ /* 0x040fe40007ffe0ff */
[----:B------:R-:W-:-:S03]  /*1b70*/  IADD3 R25, PT, PT, R7, -0xe00, RZ ;  /* 0xfffff20007197810 */ /* 0x000fc60007ffe0ff */
[----:B------:R-:W-:Y:S01]  /*1b80*/  IMAD.WIDE.U32 R14, R15, 0x4, R4 ;  /* 0x000000040f0e7825 */ /* 0x000fe200078e0004 */
[----:B------:R-:W-:-:S04]  /*1b90*/  IADD3 R21, PT, PT, R7, -0xc00, RZ ;  /* 0xfffff40007157810 */ /* 0x000fc80007ffe0ff */
[----:B------:R0:W2:Y:S01]  /*1ba0*/  LDG.E R22, desc[UR6][R14.64] ;  /* 0x000000060e167981 */ /* 0x0000a2000c1e1900 */
[----:B------:R-:W-:-:S04]  /*1bb0*/  IMAD.WIDE.U32 R24, R25, 0x4, R4 ;  /* 0x0000000419187825 */ /* 0x000fc800078e0004 */
[--C-:B------:R-:W-:Y:S01]  /*1bc0*/  IMAD.WIDE.U32 R20, R21, 0x4, R4.reuse ;  /* 0x0000000415147825 */ /* 0x100fe200078e0004 */
[----:B------:R-:W3:Y:S04]  /*1bd0*/  LDG.E R16, desc[UR6][R24.64] ;  /* 0x0000000618107981 */ /* 0x000ee8000c1e1900 */
[----:B------:R1:W4:Y:S01]  /*1be0*/  LDG.E R17, desc[UR6][R20.64] ;  /* 0x0000000614117981 */ /* 0x000322000c1e1900 */
[C---:B------:R-:W-:Y:S02]  /*1bf0*/  IADD3 R19, PT, PT, R7.reuse, -0xa00, RZ ;  /* 0xfffff60007137810 */ /* 0x040fe40007ffe0ff */
[C---:B------:R-:W-:Y:S02]  /*1c00*/  IADD3 R29, PT, PT, R7.reuse, -0x800, RZ ;  /* 0xfffff800071d7810 */ /* 0x040fe40007ffe0ff */
[----:B------:R-:W-:Y:S01]  /*1c10*/  IADD3 R27, PT, PT, R7, -0x600, RZ ;  /* 0xfffffa00071b7810 */ /* 0x000fe20007ffe0ff */
[----:B------:R-:W-:Y:S01]  /*1c20*/  IMAD.WIDE.U32 R18, R19, 0x4, R4 ;  /* 0x0000000413127825 */ /* 0x000fe200078e0004 */
[----:B------:R-:W-:-:S03]  /*1c30*/  IADD3 R12, PT, PT, R7, -0x400, RZ ;  /* 0xfffffc00070c7810 */ /* 0x000fc60007ffe0ff */
[--C-:B------:R-:W-:Y:S01]  /*1c40*/  IMAD.WIDE.U32 R28, R29, 0x4, R4.reuse ;  /* 0x000000041d1c7825 */ /* 0x100fe200078e0004 */
[----:B------:R-:W5:Y:S03]  /*1c50*/  LDG.E R10, desc[UR6][R18.64] ;  /* 0x00000006120a7981 */ /* 0x000f66000c1e1900 */
[----:B0-----:R-:W-:Y:S01]  /*1c60*/  IMAD.WIDE.U32 R14, R27, 0x4, R4 ;  /* 0x000000041b0e7825 */ /* 0x001fe200078e0004 */
[----:B------:R-:W-:-:S03]  /*1c70*/  IADD3 R27, PT, PT, R7, -0x200, RZ ;  /* 0xfffffe00071b7810 */ /* 0x000fc60007ffe0ff */
[--C-:B-1----:R-:W-:Y:S02]  /*1c80*/  IMAD.WIDE.U32 R20, R12, 0x4, R4.reuse ;  /* 0x000000040c147825 */ /* 0x102fe400078e0004 */
[----:B------:R0:W5:Y:S04]  /*1c90*/  LDG.E R12, desc[UR6][R14.64] ;  /* 0x000000060e0c7981 */ /* 0x000168000c1e1900 */
[----:B------:R1:W5:Y:S01]  /*1ca0*/  LDG.E R18, desc[UR6][R28.64] ;  /* 0x000000061c127981 */ /* 0x000362000c1e1900 */
[----:B------:R-:W-:-:S04]  /*1cb0*/  IMAD.WIDE.U32 R24, R7, 0x4, R4 ;  /* 0x0000000407187825 */ /* 0x000fc800078e0004 */
[----:B0-----:R-:W-:Y:S01]  /*1cc0*/  IMAD.WIDE.U32 R14, R27, 0x4, R4 ;  /* 0x000000041b0e7825 */ /* 0x001fe200078e0004 */
[----:B------:R-:W5:Y:S04]  /*1cd0*/  LDG.E R19, desc[UR6][R24.64] ;  /* 0x0000000618137981 */ /* 0x000f68000c1e1900 */
[----:B------:R0:W5:Y:S01]  /*1ce0*/  LDG.E R27, desc[UR6][R20.64] ;  /* 0x00000006141b7981 */ /* 0x000162000c1e1900 */
[----:B-1----:R-:W-:-:S03]  /*1cf0*/  IADD3 R29, PT, PT, R7, 0x200, RZ ;  /* 0x00000200071d7810 */ /* 0x002fc60007ffe0ff */
[----:B------:R1:W5:Y:S01]  /*1d00*/  LDG.E R26, desc[UR6][R14.64] ;  /* 0x000000060e1a7981 */ /* 0x000362000c1e1900 */
[----:B0-----:R-:W-:Y:S01]  /*1d10*/  IADD3 R21, PT, PT, R7, 0x400, RZ ;  /* 0x0000040007157810 */ /* 0x001fe20007ffe0ff */
[----:B------:R-:W-:Y:S01]  /*1d20*/  IMAD.WIDE.U32 R28, R29, 0x4, R4 ;  /* 0x000000041d1c7825 */ /* 0x000fe200078e0004 */
[----:B-1----:R-:W-:-:S05]  /*1d30*/  IADD3 R15, PT, PT, R7, 0x800, RZ ;  /* 0x00000800070f7810 */ /* 0x002fca0007ffe0ff */
[----:B------:R-:W5:Y:S01]  /*1d40*/  LDG.E R28, desc[UR6][R28.64] ;  /* 0x000000061c1c7981 */ /* 0x000f62000c1e1900 */
[----:B------:R-:W-:-:S06]  /*1d50*/  IMAD.WIDE.U32 R14, R15, 0x4, R4 ;  /* 0x000000040f0e7825 */ /* 0x000fcc00078e0004 */
[----:B------:R-:W5:Y:S01]  /*1d60*/  LDG.E R14, desc[UR6][R14.64] ;  /* 0x000000060e0e7981 */ /* 0x000f62000c1e1900 */
[----:B--2---:R-:W-:Y:S01]  /*1d70*/  FADD R25, R22, R23 ;  /* 0x0000001716197221 */ /* 0x004fe20000000000 */
[----:B------:R-:W-:Y:S01]  /*1d80*/  IMAD.WIDE.U32 R22, R21, 0x4, R4 ;  /* 0x0000000415167825 */ /* 0x000fe200078e0004 */
[----:B------:R-:W-:-:S03]  /*1d90*/  IADD3 R21, PT, PT, R7, 0x600, RZ ;  /* 0x0000060007157810 */ /* 0x000fc60007ffe0ff */
[----:B---3--:R-:W-:Y:S02]  /*1da0*/  FADD R16, R25, R16 ;  /* 0x0000001019107221 */ /* 0x008fe40000000000 */
[----:B------:R-:W-:Y:S01]  /*1db0*/  IMAD.WIDE.U32 R20, R21, 0x4, R4 ;  /* 0x0000000415147825 */ /* 0x000fe200078e0004 */
[----:B------:R-:W-:Y:S01]  /*1dc0*/  IADD3 R25, PT, PT, R7, 0xa00, RZ ;  /* 0x00000a0007197810 */ /* 0x000fe20007ffe0ff */
[----:B------:R-:W2:Y:S04]  /*1dd0*/  LDG.E R29, desc[UR6][R22.64] ;  /* 0x00000006161d7981 */ /* 0x000ea8000c1e1900 */
[----:B------:R4:W3:Y:S02]  /*1de0*/  LDG.E R20, desc[UR6][R20.64] ;  /* 0x0000000614147981 */ /* 0x0008e4000c1e1900 */
[----:B----4-:R-:W-:Y:S01]  /*1df0*/  FADD R21, R16, R17 ;  /* 0x0000001110157221 */ /* 0x010fe20000000000 */
[----:B------:R-:W-:Y:S01]  /*1e00*/  IMAD.WIDE.U32 R16, R25, 0x4, R4 ;  /* 0x0000000419107825 */ /* 0x000fe200078e0004 */
[----:B------:R-:W-:-:S05]  /*1e10*/  IADD3 R25, PT, PT, R7, 0xc00, RZ ;  /* 0x00000c0007197810 */ /* 0x000fca0007ffe0ff */
[--C-:B------:R-:W-:Y:S01]  /*1e20*/  IMAD.WIDE.U32 R22, R25, 0x4, R4.reuse ;  /* 0x0000000419167825 */ /* 0x100fe200078e0004 */
[----:B------:R-:W-:Y:S01]  /*1e30*/  IADD3 R25, PT, PT, R7, 0xe00, RZ ;  /* 0x00000e0007197810 */ /* 0x000fe20007ffe0ff */
[----:B------:R-:W4:Y:S04]  /*1e40*/  LDG.E R16, desc[UR6][R16.64] ;  /* 0x0000000610107981 */ /* 0x000f28000c1e1900 */
[----:B------:R-:W-:Y:S01]  /*1e50*/  IMAD.WIDE.U32 R24, R25, 0x4, R4 ;  /* 0x0000000419187825 */ /* 0x000fe200078e0004 */
[----:B------:R-:W4:Y:S05]  /*1e60*/  LDG.E R22, desc[UR6][R22.64] ;  /* 0x0000000616167981 */ /* 0x000f2a000c1e1900 */
[----:B------:R-:W4:Y:S01]  /*1e70*/  LDG.E R24, desc[UR6][R24.64] ;  /* 0x0000000618187981 */ /* 0x000f22000c1e1900 */
[----:B-----5:R-:W-:-:S04]  /*1e80*/  FADD R21, R21, R10 ;  /* 0x0000000a15157221 */ /* 0x020fc80000000000 */
[----:B------:R-:W-:-:S04]  /*1e90*/  FADD R21, R21, R18 ;  /* 0x0000001215157221 */ /* 0x000fc80000000000 */
[----:B------:R-:W-:-:S04]  /*1ea0*/  FADD R12, R21, R12 ;  /* 0x0000000c150c7221 */ /* 0x000fc80000000000 */
[----:B------:R-:W-:-:S04]  /*1eb0*/  FADD R27, R12, R27 ;  /* 0x0000001b0c1b7221 */ /* 0x000fc80000000000 */
[----:B------:R-:W-:-:S04]  /*1ec0*/  FADD R26, R27, R26 ;  /* 0x0000001a1b1a7221 */ /* 0x000fc80000000000 */
[----:B------:R-:W-:-:S04]  /*1ed0*/  FADD R19, R26, R19 ;  /* 0x000000131a137221 */ /* 0x000fc80000000000 */
[----:B------:R-:W-:Y:S01]  /*1ee0*/  FADD R28, R19, R28 ;  /* 0x0000001c131c7221 */ /* 0x000fe20000000000 */
[----:B------:R-:W-:-:S04]  /*1ef0*/  IADD3 R13, PT, PT, R13, 0x10, RZ ;  /* 0x000000100d0d7810 */ /* 0x000fc80007ffe0ff */
[----:B------:R-:W-:Y:S02]  /*1f00*/  ISETP.NE.AND P0, PT, R13, RZ, PT ;  /* 0x000000ff0d00720c */ /* 0x000fe40003f05270 */
[----:B------:R-:W-:Y:S02]  /*1f10*/  IADD3 R11, PT, PT, R11, 0x2000, RZ ;  /* 0x000020000b0b7810 */ /* 0x000fe40007ffe0ff */
[----:B------:R-:W-:Y:S01]  /*1f20*/  IADD3 R7, PT, PT, R7, 0x2000, RZ ;  /* 0x0000200007077810 */ /* 0x000fe20007ffe0ff */
[----:B--2---:R-:W-:-:S04]  /*1f30*/  FADD R29, R28, R29 ;  /* 0x0000001d1c1d7221 */ /* 0x004fc80000000000 */
[----:B---3--:R-:W-:-:S04]  /*1f40*/  FADD R29, R29, R20 ;  /* 0x000000141d1d7221 */ /* 0x008fc80000000000 */
[----:B------:R-:W-:-:S04]  /*1f50*/  FADD R29, R29, R14 ;  /* 0x0000000e1d1d7221 */ /* 0x000fc80000000000 */
[----:B----4-:R-:W-:-:S04]  /*1f60*/  FADD R29, R29, R16 ;  /* 0x000000101d1d7221 */ /* 0x010fc80000000000 */
[----:B------:R-:W-:-:S04]  /*1f70*/  FADD R29, R29, R22 ;  /* 0x000000161d1d7221 */ /* 0x000fc80000000000 */
[----:B------:R-:W-:Y:S01]  /*1f80*/  FADD R23, R29, R24 ;  /* 0x000000181d177221 */ /* 0x000fe20000000000 */
[----:B------:R-:W-:Y:S06]  /*1f90*/  @P0 BRA `(.L_x_197) ;  /* 0xfffffff800f00947 */ /* 0x000fec000383ffff */
[----:B------:R-:W-:Y:S05]  /*1fa0*/  BSYNC.RECONVERGENT B3 ;  /* 0x0000000000037941 */ /* 0x000fea0003800200 */
.L_x_196:
[----:B------:R-:W-:-:S07]  /*1fb0*/  IADD3 R16, PT, PT, R11, -0x1000, RZ ;  /* 0xfffff0000b107810 */ /* 0x000fce0007ffe0ff */
.L_x_195:
[----:B------:R-:W-:Y:S05]  /*1fc0*/  BSYNC.RECONVERGENT B2 ;  /* 0x0000000000027941 */ /* 0x000fea0003800200 */
.L_x_194:
[----:B------:R-:W-:-:S13]  /*1fd0*/  ISETP.NE.AND P0, PT, R8, RZ, PT ;  /* 0x000000ff0800720c */ /* 0x000fda0003f05270 */
[----:B------:R-:W-:Y:S05]  /*1fe0*/  @!P0 BRA `(.L_x_193) ;  /* 0x00000004002c8947 */ /* 0x000fea0003800000 */
[----:B------:R-:W-:Y:S01]  /*1ff0*/  ISETP.GE.U32.AND P0, PT, R8, 0x8, PT ;  /* 0x000000080800780c */ /* 0x000fe20003f06070 */
[----:B------:R-:W-:Y:S01]  /*2000*/  BSSY.RECONVERGENT B2, `(.L_x_198) ;  /* 0x0000025000027945 */ /* 0x000fe20003800200 */
[----:B------:R-:W-:-:S04]  /*2010*/  LOP3.LUT R22, R6, 0x7, RZ, 0xc0, !PT ;  /* 0x0000000706167812 */ /* 0x000fc800078ec0ff */
[----:B------:R-:W-:-:S07]  /*2020*/  ISETP.NE.AND P1, PT, R22, RZ, PT ;  /* 0x000000ff1600720c */ /* 0x000fce0003f25270 */
[----:B------:R-:W-:Y:S06]  /*2030*/  @!P0 BRA `(.L_x_199) ;  /* 0x0000000000848947 */ /* 0x000fec0003800000 */
[----:B------:R-:W-:-:S04]  /*2040*/  IADD3 R7, PT, PT, R16, R9, RZ ;  /* 0x0000000910077210 */ /* 0x000fc80007ffe0ff */
[C---:B------:R-:W-:Y:S01]  /*2050*/  IADD3 R21, PT, PT, R7.reuse, 0x200, RZ ;  /* 0x0000020007157810 */ /* 0x040fe20007ffe0ff */
[C---:B------:R-:W-:Y:S01]  /*2060*/  IMAD.WIDE.U32 R14, R7.reuse, 0x4, R4 ;  /* 0x00000004070e7825 */ /* 0x040fe200078e0004 */
[----:B------:R-:W-:-:S03]  /*2070*/  IADD3 R19, PT, PT, R7, 0x400, RZ ;  /* 0x0000040007137810 */ /* 0x000fc60007ffe0ff */
[--C-:B------:R-:W-:Y:S01]  /*2080*/  IMAD.WIDE.U32 R20, R21, 0x4, R4.reuse ;  /* 0x0000000415147825 */ /* 0x100fe200078e0004 */
[----:B------:R0:W2:Y:S01]  /*2090*/  LDG.E R8, desc[UR6][R14.64] ;  /* 0x000000060e087981 */ /* 0x0000a2000c1e1900 */
[----:B------:R-:W-:Y:S02]  /*20a0*/  IADD3 R11, PT, PT, R7, 0x600, RZ ;  /* 0x00000600070b7810 */ /* 0x000fe40007ffe0ff */
[--C-:B------:R-:W-:Y:S01]  /*20b0*/  IMAD.WIDE.U32 R18, R19, 0x4, R4.reuse ;  /* 0x0000000413127825 */ /* 0x100fe200078e0004 */
[----:B------:R1:W3:Y:S01]  /*20c0*/  LDG.E R17, desc[UR6][R20.64] ;  /* 0x0000000614117981 */ /* 0x0002e2000c1e1900 */
[----:B------:R-:W-:Y:S02]  /*20d0*/  IADD3 R13, PT, PT, R7, 0x800, RZ ;  /* 0x00000800070d7810 */ /* 0x000fe40007ffe0ff */
[--C-:B------:R-:W-:Y:S01]  /*20e0*/  IMAD.WIDE.U32 R10, R11, 0x4, R4.reuse ;  /* 0x000000040b0a7825 */ /* 0x100fe200078e0004 */
[----:B------:R-:W-:Y:S01]  /*20f0*/  IADD3 R25, PT, PT, R7, 0xa00, RZ ;  /* 0x00000a0007197810 */ /* 0x000fe20007ffe0ff */
[----:B------:R-:W4:Y:S02]  /*2100*/  LDG.E R18, desc[UR6][R18.64] ;  /* 0x0000000612127981 */ /* 0x000f24000c1e1900 */
[--C-:B------:R-:W-:Y:S01]  /*2110*/  IMAD.WIDE.U32 R12, R13, 0x4, R4.reuse ;  /* 0x000000040d0c7825 */ /* 0x100fe200078e0004 */
[----:B------:R-:W-:Y:S01]  /*2120*/  IADD3 R27, PT, PT, R7, 0xc00, RZ ;  /* 0x00000c00071b7810 */ /* 0x000fe20007ffe0ff */
[----:B------:R-:W5:Y:S02]  /*2130*/  LDG.E R10, desc[UR6][R10.64] ;  /* 0x000000060a0a7981 */ /* 0x000f64000c1e1900 */
[--C-:B0-----:R-:W-:Y:S01]  /*2140*/  IMAD.WIDE.U32 R14, R25, 0x4, R4.reuse ;  /* 0x00000004190e7825 */ /* 0x101fe200078e0004 */
[----:B------:R-:W-:Y:S01]  /*2150*/  IADD3 R25, PT, PT, R7, 0xe00, RZ ;  /* 0x00000e0007197810 */ /* 0x000fe20007ffe0ff */
[----:B------:R-:W5:Y:S02]  /*2160*/  LDG.E R12, desc[UR6][R12.64] ;  /* 0x000000060c0c7981 */ /* 0x000f64000c1e1900 */
[----:B-1----:R-:W-:-:S02]  /*2170*/  IMAD.WIDE.U32 R20, R27, 0x4, R4 ;  /* 0x000000041b147825 */ /* 0x002fc400078e0004 */
[----:B------:R-:W5:Y:S02]  /*2180*/  LDG.E R15, desc[UR6][R14.64] ;  /* 0x000000060e0f7981 */ /* 0x000f64000c1e1900 */
[----:B------:R-:W-:Y:S02]  /*2190*/  IMAD.WIDE.U32 R24, R25, 0x4, R4 ;  /* 0x0000000419187825 */ /* 0x000fe400078e0004 */
        /* <DEDUP_REMOVED lines=11> */
.L_x_199:
[----:B------:R-:W-:Y:S05]  /*2250*/  BSYNC.RECONVERGENT B2 ;  /* 0x0000000000027941 */ /* 0x000fea0003800200 */
.L_x_198:
[----:B------:R-:W-:Y:S05]  /*2260*/  @!P1 BRA `(.L_x_193) ;  /* 0x00000000008c9947 */ /* 0x000fea0003800000 */
[----:B------:R-:W-:Y:S01]  /*2270*/  ISETP.GE.U32.AND P0, PT, R22, 0x4, PT ;  /* 0x000000041600780c */ /* 0x000fe20003f06070 */
[----:B------:R-:W-:Y:S01]  /*2280*/  BSSY.RECONVERGENT B2, `(.L_x_200) ;  /* 0x0000014000027945 */ /* 0x000fe20003800200 */
[----:B------:R-:W-:-:S11]  /*2290*/  LOP3.LUT P1, RZ, R6, 0x3, RZ, 0xc0, !PT ;  /* 0x0000000306ff7812 */ /* 0x000fd6000782c0ff */
[----:B------:R-:W-:Y:S05]  /*22a0*/  @!P0 BRA `(.L_x_201) ;  /* 0x0000000000448947 */ /* 0x000fea0003800000 */
[----:B------:R-:W-:-:S04]  /*22b0*/  IADD3 R11, PT, PT, R16, R9, RZ ;  /* 0x00000009100b7210 */ /* 0x000fc80007ffe0ff */
[C---:B------:R-:W-:Y:S01]  /*22c0*/  IADD3 R9, PT, PT, R11.reuse, 0x200, RZ ;  /* 0x000002000b097810 */ /* 0x040fe20007ffe0ff */
[C---:B------:R-:W-:Y:S01]  /*22d0*/  IMAD.WIDE.U32 R6, R11.reuse, 0x4, R4 ;  /* 0x000000040b067825 */ /* 0x040fe200078e0004 */
[----:B------:R-:W-:-:S03]  /*22e0*/  IADD3 R13, PT, PT, R11, 0x400, RZ ;  /* 0x000004000b0d7810 */ /* 0x000fc60007ffe0ff */
[--C-:B------:R-:W-:Y:S01]  /*22f0*/  IMAD.WIDE.U32 R8, R9, 0x4, R4.reuse ;  /* 0x0000000409087825 */ /* 0x100fe200078e0004 */
[----:B------:R-:W-:Y:S01]  /*2300*/  IADD3 R15, PT, PT, R11, 0x600, RZ ;  /* 0x000006000b0f7810 */ /* 0x000fe20007ffe0ff */
[----:B------:R-:W2:Y:S02]  /*2310*/  LDG.E R6, desc[UR6][R6.64] ;  /* 0x0000000606067981 */ /* 0x000ea4000c1e1900 */
[--C-:B------:R-:W-:Y:S02]  /*2320*/  IMAD.WIDE.U32 R10, R13, 0x4, R4.reuse ;  /* 0x000000040d0a7825 */ /* 0x100fe400078e0004 */
[----:B------:R-:W3:Y:S02]  /*2330*/  LDG.E R8, desc[UR6][R8.64] ;  /* 0x0000000608087981 */ /* 0x000ee4000c1e1900 */
[----:B------:R-:W-:Y:S02]  /*2340*/  IMAD.WIDE.U32 R12, R15, 0x4, R4 ;  /* 0x000000040f0c7825 */ /* 0x000fe400078e0004 */
[----:B------:R-:W4:Y:S04]  /*2350*/  LDG.E R10, desc[UR6][R10.64] ;  /* 0x000000060a0a7981 */ /* 0x000f28000c1e1900 */
[----:B------:R-:W5:Y:S01]  /*2360*/  LDG.E R12, desc[UR6][R12.64] ;  /* 0x000000060c0c7981 */ /* 0x000f62000c1e1900 */
[----:B------:R-:W-:Y:S01]  /*2370*/  IADD3 R16, PT, PT, R16, 0x800, RZ ;  /* 0x0000080010107810 */ /* 0x000fe20007ffe0ff */
[----:B--2---:R-:W-:-:S04]  /*2380*/  FADD R23, R23, R6 ;  /* 0x0000000617177221 */ /* 0x004fc80000000000 */
[----:B---3--:R-:W-:-:S04]  /*2390*/  FADD R23, R23, R8 ;  /* 0x0000000817177221 */ /* 0x008fc80000000000 */
[----:B----4-:R-:W-:-:S04]  /*23a0*/  FADD R23, R23, R10 ;  /* 0x0000000a17177221 */ /* 0x010fc80000000000 */
[----:B-----5:R-:W-:-:S07]  /*23b0*/  FADD R23, R23, R12 ;  /* 0x0000000c17177221 */ /* 0x020fce0000000000 */
.L_x_201:
[----:B------:R-:W-:Y:S05]  /*23c0*/  BSYNC.RECONVERGENT B2 ;  /* 0x0000000000027941 */ /* 0x000fea0003800200 */
.L_x_200:
[----:B------:R-:W-:Y:S05]  /*23d0*/  @!P1 BRA `(.L_x_193) ;  /* 0x0000000000309947 */ /* 0x000fea0003800000 */
[----:B------:R-:W-:Y:S02]  /*23e0*/  LOP3.LUT R2, R2, 0xffff, RZ, 0xc0, !PT ;  /* 0x0000ffff02027812 */ /* 0x000fe400078ec0ff */
[----:B------:R-:W-:Y:S02]  /*23f0*/  IADD3 R9, PT, PT, R16, R0, RZ ;  /* 0x0000000010097210 */ /* 0x000fe40007ffe0ff */
[----:B------:R-:W-:-:S04]  /*2400*/  LEA.HI R2, R2, 0x1, RZ, 0x17 ;  /* 0x0000000102027811 */ /* 0x000fc800078fb8ff */
[----:B------:R-:W-:-:S04]  /*2410*/  LOP3.LUT R2, R2, 0x3, RZ, 0xc0, !PT ;  /* 0x0000000302027812 */ /* 0x000fc800078ec0ff */
[----:B------:R-:W-:-:S07]  /*2420*/  IADD3 R2, PT, PT, -R2, RZ, RZ ;  /* 0x000000ff02027210 */ /* 0x000fce0007ffe1ff */
.L_x_202:
[----:B------:R-:W-:-:S06]  /*2430*/  IMAD.WIDE.U32 R6, R9, 0x4, R4 ;  /* 0x0000000409067825 */ /* 0x000fcc00078e0004 */
[----:B------:R-:W2:Y:S01]  /*2440*/  LDG.E R6, desc[UR6][R6.64] ;  /* 0x0000000606067981 */ /* 0x000ea2000c1e1900 */
[----:B------:R-:W-:Y:S02]  /*2450*/  IADD3 R2, PT, PT, R2, 0x1, RZ ;  /* 0x0000000102027810 */ /* 0x000fe40007ffe0ff */
[----:B------:R-:W-:Y:S02]  /*2460*/  IADD3 R9, PT, PT, R9, 0x200, RZ ;  /* 0x0000020009097810 */ /* 0x000fe40007ffe0ff */
[----:B------:R-:W-:Y:S01]  /*2470*/  ISETP.NE.AND P0, PT, R2, RZ, PT ;  /* 0x000000ff0200720c */ /* 0x000fe20003f05270 */
[----:B--2---:R-:W-:-:S12]  /*2480*/  FADD R23, R6, R23 ;  /* 0x0000001706177221 */ /* 0x004fd80000000000 */
[----:B------:R-:W-:Y:S05]  /*2490*/  @P0 BRA `(.L_x_202) ;  /* 0xfffffffc00e40947 */ /* 0x000fea000383ffff */
.L_x_193:
[----:B------:R-:W-:Y:S05]  /*24a0*/  BSYNC.RECONVERGENT B1 ;  /* 0x0000000000017941 */ /* 0x000fea0003800200 */
.L_x_190:
        /* <DEDUP_REMOVED lines=33> */
[----:B------:R-:W1:Y:S04]  /*26c0*/  LDS.128 R8, [UR4+0x20] ;  /* 0x00002004ff087984 */ /* 0x000e680008000c00 */
[----:B--2---:R-:W2:Y:S04]  /*26d0*/  LDS.128 R4, [UR4+0x30] ;  /* 0x00003004ff047984 */ /* 0x004ea80008000c00 */
        /* <DEDUP_REMOVED lines=16> */
.L_x_189:
[----:B------:R-:W-:Y:S05]  /*27e0*/  BSYNC.RECONVERGENT B0 ;  /* 0x0000000000007941 */ /* 0x000fea0003800200 */
.L_x_173:
[----:B------:R-:W-:Y:S05]  /*27f0*/  @P0 EXIT ;  /* 0x000000000000094d */ /* 0x000fea0003800000 */
[----:B012---:R-:W0:Y:S02]  /*2800*/  LDC.64 R4, c[0x0][0x388] ;  /* 0x0000e200ff047b82 */ /* 0x007e240000000a00 */
[----:B0-----:R-:W-:-:S05]  /*2810*/  IMAD.WIDE.U32 R2, R3, 0x4, R4 ;  /* 0x0000000403027825 */ /* 0x001fca00078e0004 */
[----:B------:R-:W-:Y:S01]  /*2820*/  STG.E desc[UR6][R2.64], R20 ;  /* 0x0000001402007986 */ /* 0x000fe2000c101906 */
[----:B------:R-:W-:Y:S05]  /*2830*/  EXIT ;  /* 0x000000000000794d */ /* 0x000fea0003800000 */
.L_x_203:
        /* <DEDUP_REMOVED lines=12> */
.L_x_264:


//--------------------- .text._ZN3cub18CUB_300001_SM_10006detail6reduce28DeviceReduceSingleTileKernelINS2_10policy_hubIfjN4cuda3std3__44plusIfEEE10Policy1000EN6thrust24THRUST_300001_SM_1000_NS10device_ptrIfEEPfjS9_ffNS7_10__identityEEEvT0_T1_T2_T3_T4_T6_ --------------------------
	.section	.text._ZN3cub18CUB_300001_SM_10006detail6reduce28DeviceReduceSingleTileKernelINS2_10policy_hubIfjN4cuda3std3__44plusIfEEE10Policy1000EN6thrust24THRUST_300001_SM_1000_NS10device_ptrIfEEPfjS9_ffNS7_10__identityEEEvT0_T1_T2_T3_T4_T6_,"ax",@progbits
	.align	128
        .global         _ZN3cub18CUB_300001_SM_10006detail6reduce28DeviceReduceSingleTileKernelINS2_10policy_hubIfjN4cuda3std3__44plusIfEEE10Policy1000EN6thrust24THRUST_300001_SM_1000_NS10device_ptrIfEEPfjS9_ffNS7_10__identityEEEvT0_T1_T2_T3_T4_T6_
        .type           _ZN3cub18CUB_300001_SM_10006detail6reduce28DeviceReduceSingleTileKernelINS2_10policy_hubIfjN4cuda3std3__44plusIfEEE10Policy1000EN6thrust24THRUST_300001_SM_1000_NS10device_ptrIfEEPfjS9_ffNS7_10__identityEEEvT0_T1_T2_T3_T4_T6_,@function
        .size           _ZN3cub18CUB_300001_SM_10006detail6reduce28DeviceReduceSingleTileKernelINS2_10policy_hubIfjN4cuda3std3__44plusIfEEE10Policy1000EN6thrust24THRUST_300001_SM_1000_NS10device_ptrIfEEPfjS9_ffNS7_10__identityEEEvT0_T1_T2_T3_T4_T6_,(.L_x_265 - _ZN3cub18CUB_300001_SM_10006detail6reduce28DeviceReduceSingleTileKernelINS2_10policy_hubIfjN4cuda3std3__44plusIfEEE10Policy1000EN6thrust24THRUST_300001_SM_1000_NS10device_ptrIfEEPfjS9_ffNS7_10__identityEEEvT0_T1_T2_T3_T4_T6_)
        .other          _ZN3cub18CUB_300001_SM_10006detail6reduce28DeviceReduceSingleTileKernelINS2_10policy_hubIfjN4cuda3std3__44plusIfEEE10Policy1000EN6thrust24THRUST_300001_SM_1000_NS10device_ptrIfEEPfjS9_ffNS7_10__identityEEEvT0_T1_T2_T3_T4_T6_,@"STO_CUDA_ENTRY STV_DEFAULT"
_ZN3cub18CUB_300001_SM_10006detail6reduce28DeviceReduceSingleTileKernelINS2_10policy_hubIfjN4cuda3std3__44plusIfEEE10Policy1000EN6thrust24THRUST_300001_SM_1000_NS10device_ptrIfEEPfjS9_ffNS7_10__identityEEEvT0_T1_T2_T3_T4_T6_:
.text._ZN3cub18CUB_300001_SM_10006detail6reduce28DeviceReduceSingleTileKernelINS2_10policy_hubIfjN4cuda3std3__44plusIfEEE10Policy1000EN6thrust24THRUST_300001_SM_1000_NS10device_ptrIfEEPfjS9_ffNS7_10__identityEEEvT0_T1_T2_T3_T4_T6_:
        /* <DEDUP_REMOVED lines=13> */
.L_x_204:
[----:B------:R-:W-:Y:S01]  /*00d0*/  ISETP.GT.U32.AND P0, PT, R4, 0x1fff, PT ;  /* 0x00001fff0400780c */ /* 0x000fe20003f04070 */
[----:B------:R-:W-:-:S12]  /*00e0*/  BSSY.RECONVERGENT B0, `(.L_x_205) ;  /* 0x000022c000007945 */ /* 0x000fd80003800200 */
[----:B------:R-:W-:Y:S05]  /*00f0*/  @P0 BRA `(.L_x_206) ;  /* 0x0000001000000947 */ /* 0x000fea0003800000 */
[----:B------:R-:W0:Y:S01]  /*0100*/  S2R R5, SR_TID.X ;  /* 0x0000000000057919 */ /* 0x000e220000002100 */
[----:B------:R-:W-:Y:S01]  /*0110*/  BSSY.RECONVERGENT B1, `(.L_x_207) ;  /* 0x0000009000017945 */ /* 0x000fe20003800200 */
[----:B------:R-:W-:Y:S01]  /*0120*/  HFMA2 R0, -RZ, RZ, 0, 0 ;  /* 0x00000000ff007431 */ /* 0x000fe200000001ff */
[----:B0-----:R-:W-:Y:S02]  /*0130*/  ISETP.GE.U32.AND P0, PT, R5, R4, PT ;  /* 0x000000040500720c */ /* 0x001fe40003f06070 */
[----:B------:R-:W-:-:S11]  /*0140*/  MOV R7, R5 ;  /* 0x0000000500077202 */ /* 0x000fd60000000f00 */
[----:B------:R-:W-:Y:S05]  /*0150*/  @P0 BRA `(.L_x_208) ;  /* 0x0000000000100947 */ /* 0x000fea0003800000 */
[----:B------:R-:W0:Y:S02]  /*0160*/  LDC.64 R2, c[0x0][0x380] ;  /* 0x0000e000ff027b82 */ /* 0x000e240000000a00 */
[----:B0-----:R-:W-:-:S05]  /*0170*/  IMAD.WIDE.U32 R2, R5, 0x4, R2 ;  /* 0x0000000405027825 */ /* 0x001fca00078e0002 */
[----:B------:R0:W5:Y:S01]  /*0180*/  LDG.E R0, desc[UR6][R2.64] ;  /* 0x0000000602007981 */ /* 0x000162000c1e1900 */
[----:B------:R-:W-:-:S07]  /*0190*/  IADD3 R7, PT, PT, R5, 0x200, RZ ;  /* 0x0000020005077810 */ /* 0x000fce0007ffe0ff */
.L_x_208:
[----:B------:R-:W-:Y:S05]  /*01a0*/  BSYNC.RECONVERGENT B1 ;  /* 0x0000000000017941 */ /* 0x000fea0003800200 */
.L_x_207:
[----:B------:R-:W-:Y:S01]  /*01b0*/  ISETP.GE.U32.AND P0, PT, R7, R4, PT ;  /* 0x000000040700720c */ /* 0x000fe20003f06070 */
[----:B------:R-:W-:-:S12]  /*01c0*/  BSSY.RECONVERGENT B1, `(.L_x_209) ;  /* 0x0000070000017945 */ /* 0x000fd80003800200 */
[----:B------:R-:W-:Y:S05]  /*01d0*/  @P0 BRA `(.L_x_210) ;  /* 0x0000000400b80947 */ /* 0x000fea0003800000 */
[----:B0-----:R-:W-:Y:S01]  /*01e0*/  LOP3.LUT R3, RZ, R7, RZ, 0x33, !PT ;  /* 0x00000007ff037212 */ /* 0x001fe200078e33ff */
[----:B------:R-:W-:Y:S03]  /*01f0*/  BSSY.RECONVERGENT B2, `(.L_x_211) ;  /* 0x0000033000027945 */ /* 0x000fe60003800200 */
[----:B------:R-:W-:-:S04]  /*0200*/  IADD3 R3, PT, PT, R3, R4, RZ ;  /* 0x0000000403037210 */ /* 0x000fc80007ffe0ff */
        /* <DEDUP_REMOVED lines=9> */
[----:B------:R-:W-:-:S04]  /*02a0*/  IADD3 R2, P0, PT, R2, 0x4000, RZ ;  /* 0x0000400002027810 */ /* 0x000fc80007f1e0ff */
[----:B------:R-:W-:-:S09]  /*02b0*/  IADD3.X R3, PT, PT, RZ, R3, RZ, P0, !PT ;  /* 0x00000003ff037210 */ /* 0x000fd200007fe4ff */
.L_x_213:
        /* <DEDUP_REMOVED lines=19> */
[----:B0-----:R-:W-:-:S04]  /*03f0*/  IADD3 R2, P2, PT, R2, 0x8000, RZ ;  /* 0x0000800002027810 */ /* 0x001fc80007f5e0ff */
[----:B------:R-:W-:Y:S01]  /*0400*/  IADD3.X R3, PT, PT, RZ, R3, RZ, P2, !PT ;  /* 0x00000003ff037210 */ /* 0x000fe200017fe4ff */
        /* <DEDUP_REMOVED lines=17> */
.L_x_212:
[----:B------:R-:W-:Y:S05]  /*0520*/  BSYNC.RECONVERGENT B2 ;  /* 0x0000000000027941 */ /* 0x000fea0003800200 */
.L_x_211:
[----:B------:R-:W-:Y:S05]  /*0530*/  @!P1 BRA `(.L_x_210) ;  /* 0x0000000000e09947 */ /* 0x000fea0003800000 */
[----:B------:R-:W-:Y:S01]  /*0540*/  ISETP.GE.U32.AND P0, PT, R22, 0x8, PT ;  /* 0x000000081600780c */ /* 0x000fe20003f06070 */
[----:B------:R-:W-:Y:S01]  /*0550*/  BSSY.RECONVERGENT B2, `(.L_x_214) ;  /* 0x0000017000027945 */ /* 0x000fe20003800200 */
[----:B------:R-:W-:-:S04]  /*0560*/  LOP3.LUT R10, R6, 0x7, RZ, 0xc0, !PT ;  /* 0x00000007060a7812 */ /* 0x000fc800078ec0ff */
[----:B------:R-:W-:-:S07]  /*0570*/  ISETP.NE.AND P1, PT, R10, RZ, PT ;  /* 0x000000ff0a00720c */ /* 0x000fce0003f25270 */
[----:B------:R-:W-:Y:S06]  /*0580*/  @!P0 BRA `(.L_x_215) ;  /* 0x00000000004c8947 */ /* 0x000fec0003800000 */
[----:B------:R-:W0:Y:S02]  /*0590*/  LDC.64 R2, c[0x0][0x380] ;  /* 0x0000e000ff027b82 */ /* 0x000e240000000a00 */
[----:B0-----:R-:W-:-:S05]  /*05a0*/  IMAD.WIDE.U32 R2, R7, 0x4, R2 ;  /* 0x0000000407027825 */ /* 0x001fca00078e0002 */
        /* <DEDUP_REMOVED lines=17> */
.L_x_215:
[----:B------:R-:W-:Y:S05]  /*06c0*/  BSYNC.RECONVERGENT B2 ;  /* 0x0000000000027941 */ /* 0x000fea0003800200 */
.L_x_214:
        /* <DEDUP_REMOVED lines=17> */
.L_x_217:
[----:B------:R-:W-:Y:S05]  /*07e0*/  BSYNC.RECONVERGENT B2 ;  /* 0x0000000000027941 */ /* 0x000fea0003800200 */
.L_x_216:
[----:B------:R-:W-:Y:S05]  /*07f0*/  @!P1 BRA `(.L_x_210) ;  /* 0x0000000000309947 */ /* 0x000fea0003800000 */
[----:B------:R-:W0:Y:S01]  /*0800*/  LDC.64 R2, c[0x0][0x380] ;  /* 0x0000e000ff027b82 */ /* 0x000e220000000a00 */
[----:B------:R-:W-:Y:S01]  /*0810*/  IADD3 R6, PT, PT, -R6, RZ, RZ ;  /* 0x000000ff06067210 */ /* 0x000fe20007ffe1ff */
[----:B0-----:R-:W-:-:S05]  /*0820*/  IMAD.WIDE.U32 R2, R7, 0x4, R2 ;  /* 0x0000000407027825 */ /* 0x001fca00078e0002 */
[----:B------:R-:W-:-:S07]  /*0830*/  MOV R7, R3 ;  /* 0x0000000300077202 */ /* 0x000fce0000000f00 */
.L_x_218:
[----:B------:R-:W-:-:S06]  /*0840*/  MOV R3, R7 ;  /* 0x0000000700037202 */ /* 0x000fcc0000000f00 */
[----:B------:R0:W2:Y:S01]  /*0850*/  LDG.E R3, desc[UR6][R2.64] ;  /* 0x0000000602037981 */ /* 0x0000a2000c1e1900 */
[----:B------:R-:W-:-:S04]  /*0860*/  IADD3 R6, PT, PT, R6, 0x1, RZ ;  /* 0x0000000106067810 */ /* 0x000fc80007ffe0ff */
[----:B------:R-:W-:Y:S02]  /*0870*/  ISETP.NE.AND P0, PT, R6, RZ, PT ;  /* 0x000000ff0600720c */ /* 0x000fe40003f05270 */
[----:B0-----:R-:W-:-:S04]  /*0880*/  IADD3 R2, P1, PT, R2, 0x800, RZ ;  /* 0x0000080002027810 */ /* 0x001fc80007f3e0ff */
[----:B------:R-:W-:Y:S01]  /*0890*/  IADD3.X R7, PT, PT, RZ, R7, RZ, P1, !PT ;  /* 0x00000007ff077210 */ /* 0x000fe20000ffe4ff */
[----:B--2--5:R-:W-:-:S06]  /*08a0*/  FADD R0, R3, R0 ;  /* 0x0000000003007221 */ /* 0x024fcc0000000000 */
[----:B------:R-:W-:Y:S05]  /*08b0*/  @P0 BRA `(.L_x_218) ;  /* 0xfffffffc00e00947 */ /* 0x000fea000383ffff */
.L_x_210:
[----:B------:R-:W-:Y:S05]  /*08c0*/  BSYNC.RECONVERGENT B1 ;  /* 0x0000000000017941 */ /* 0x000fea0003800200 */
.L_x_209:
[----:B------:R-:W-:Y:S02]  /*08d0*/  ISETP.GE.U32.AND P0, PT, R4, 0x200, PT ;  /* 0x000002000400780c */ /* 0x000fe40003f06070 */
        /* <DEDUP_REMOVED lines=36> */
[----:B------:R-:W3:Y:S04]  /*0b20*/  LDS.128 R8, [UR4+0x30] ;  /* 0x00003004ff087984 */ /* 0x000ee80008000c00 */
[----:B------:R-:W4:Y:S01]  /*0b30*/  LDS.128 R16, [UR4+0x40] ;  /* 0x00004004ff107984 */ /* 0x000f220008000c00 */
[----:B0-----:R-:W-:-:S04]  /*0b40*/  FADD R5, R0, R5 ;  /* 0x0000000500057221 */ /* 0x001fc80000000000 */
        /* <DEDUP_REMOVED lines=9> */
[----:B------:R-:W-:-:S04]  /*0be0*/  FADD R11, R10, R11 ;  /* 0x0000000b0a0b7221 */ /* 0x000fc80000000000 */
[----:B----4-:R-:W-:-:S04]  /*0bf0*/  FADD R16, R11, R16 ;  /* 0x000000100b107221 */ /* 0x010fc80000000000 */
[----:B------:R-:W-:-:S04]  /*0c00*/  FADD R17, R16, R17 ;  /* 0x0000001110117221 */ /* 0x000fc80000000000 */
[----:B------:R-:W-:-:S04]  /*0c10*/  FADD R18, R17, R18 ;  /* 0x0000001211127221 */ /* 0x000fc80000000000 */
[----:B------:R-:W-:Y:S01]  /*0c20*/  FADD R0, R18, R19 ;  /* 0x0000001312007221 */ /* 0x000fe20000000000 */
[----:B------:R-:W-:Y:S06]  /*0c30*/  BRA `(.L_x_220) ;  /* 0x0000001400d87947 */ /* 0x000fec0003800000 */
.L_x_219:
[----:B------:R-:W1:Y:S01]  /*0c40*/  S2R R6, SR_LANEID ;  /* 0x0000000000067919 */ /* 0x000e620000000000 */
[----:B------:R-:W-:-:S04]  /*0c50*/  LOP3.LUT R0, R5, 0x3e0, RZ, 0xc0, !PT ;  /* 0x000003e005007812 */ /* 0x000fc800078ec0ff */
[----:B0-----:R-:W-:Y:S02]  /*0c60*/  IADD3 R3, PT, PT, R0, 0x20, RZ ;  /* 0x0000002000037810 */ /* 0x001fe40007ffe0ff */
[----:B------:R-:W-:Y:S02]  /*0c70*/  LOP3.LUT R7, RZ, R0, RZ, 0x33, !PT ;  /* 0x00000000ff077212 */ /* 0x000fe400078e33ff */
[-C--:B------:R-:W-:Y:S02]  /*0c80*/  ISETP.GT.U32.AND P0, PT, R3, R4.reuse, PT ;  /* 0x000000040300720c */ /* 0x080fe40003f04070 */
        /* <DEDUP_REMOVED lines=40> */
[----:B------:R-:W0:Y:S04]  /*0f10*/  LDS.128 R20, [UR4+0x10] ;  /* 0x00001004ff147984 */ /* 0x000e280008000c00 */
        /* <DEDUP_REMOVED lines=30> */
.L_x_206:
[----:B------:R-:W0:Y:S01]  /*1100*/  S2R R0, SR_TID.X ;  /* 0x0000000000007919 */ /* 0x000e220000002100 */
[----:B------:R-:W1:Y:S02]  /*1110*/  LDCU.64 UR4, c[0x0][0x380] ;  /* 0x00007000ff0477ac */ /* 0x000e640008000a00 */
[----:B-1----:R-:W-:Y:S02]  /*1120*/  MOV R12, UR4 ;  /* 0x00000004000c7c02 */ /* 0x002fe40008000f00 */
[----:B------:R-:W-:-:S03]  /*1130*/  MOV R13, UR5 ;  /* 0x00000005000d7c02 */ /* 0x000fc60008000f00 */
        /* <DEDUP_REMOVED lines=17> */
[----:B------:R-:W-:Y:S01]  /*1250*/  UMOV UR4, 0x2000 ;  /* 0x0000200000047882 */ /* 0x000fe20000000000 */
[----:B--2---:R-:W-:Y:S01]  /*1260*/  FADD R20, R20, R21 ;  /* 0x0000001514147221 */ /* 0x004fe20000000000 */
[----:B------:R-:W-:-:S04]  /*1270*/  IADD3 R21, PT, PT, R4, -0x2000, RZ ;  /* 0xffffe00004157810 */ /* 0x000fc80007ffe0ff */
[----:B------:R-:W-:Y:S01]  /*1280*/  ISETP.GE.U32.AND P0, PT, R21, 0x2000, PT ;  /* 0x000020001500780c */ /* 0x000fe20003f06070 */
[----:B---3--:R-:W-:Y:S01]  /*1290*/  FADD R6, R6, R7 ;  /* 0x0000000706067221 */ /* 0x008fe20000000000 */
[----:B----4-:R-:W-:-:S04]  /*12a0*/  FADD R9, R8, R9 ;  /* 0x0000000908097221 */ /* 0x010fc80000000000 */
[----:B------:R-:W-:Y:S01]  /*12b0*/  FADD R6, R6, R9 ;  /* 0x0000000906067221 */ /* 0x000fe20000000000 */
[----:B-----5:R-:W-:Y:S01]  /*12c0*/  FADD R10, R10, R11 ;  /* 0x0000000b0a0a7221 */ /* 0x020fe20000000000 */
[----:B------:R-:W-:-:S04]  /*12d0*/  FADD R15, R14, R15 ;  /* 0x0000000f0e0f7221 */ /* 0x000fc80000000000 */
[----:B------:R-:W-:Y:S01]  /*12e0*/  FADD R15, R10, R15 ;  /* 0x0000000f0a0f7221 */ /* 0x000fe20000000000 */
[----:B------:R-:W-:Y:S01]  /*12f0*/  FADD R16, R16, R17 ;  /* 0x0000001110107221 */ /* 0x000fe20000000000 */
[----:B------:R-:W-:-:S04]  /*1300*/  FADD R19, R18, R19 ;  /* 0x0000001312137221 */ /* 0x000fc80000000000 */
[----:B------:R-:W-:Y:S01]  /*1310*/  FADD R16, R16, R19 ;  /* 0x0000001310107221 */ /* 0x000fe20000000000 */
[----:B------:R-:W-:-:S04]  /*1320*/  FADD R5, R5, R22 ;  /* 0x0000001605057221 */ /* 0x000fc80000000000 */
[----:B------:R-:W-:Y:S01]  /*1330*/  FADD R5, R20, R5 ;  /* 0x0000000514057221 */ /* 0x000fe20000000000 */
[----:B------:R-:W-:-:S03]  /*1340*/  FADD R6, R6, R15 ;  /* 0x0000000f06067221 */ /* 0x000fc60000000000 */
[----:B------:R-:W-:-:S04]  /*1350*/  FADD R5, R16, R5 ;  /* 0x0000000510057221 */ /* 0x000fc80000000000 */
[----:B------:R-:W-:Y:S01]  /*1360*/  FADD R5, R6, R5 ;  /* 0x0000000506057221 */ /* 0x000fe20000000000 */
[----:B------:R-:W-:Y:S06]  /*1370*/  @!P0 BRA `(.L_x_221) ;  /* 0x0000000000ac8947 */ /* 0x000fec0003800000 */
[----:B------:R-:W0:Y:S01]  /*1380*/  LDC R4, c[0x0][0x390] ;  /* 0x0000e400ff047b82 */ /* 0x000e220000000800 */
[----:B------:R-:W-:-:S07]  /*1390*/  UMOV UR4, 0x2000 ;  /* 0x0000200000047882 */ /* 0x000fce0000000000 */
[----:B------:R-:W1:Y:S02]  /*13a0*/  LDC.64 R12, c[0x0][0x380] ;  /* 0x0000e000ff0c7b82 */ /* 0x000e640000000a00 */
.L_x_223:
[----:B------:R-:W-:-:S05]  /*13b0*/  IADD3 R3, PT, PT, R0, UR4, RZ ;  /* 0x0000000400037c10 */ /* 0x000fca000fffe0ff */
        /* <DEDUP_REMOVED lines=17> */
[----:B0-----:R-:W-:-:S04]  /*14d0*/  IADD3 R2, PT, PT, R4, -UR4, RZ ;  /* 0x8000000404027c10 */ /* 0x001fc8000fffe0ff */
        /* <DEDUP_REMOVED lines=18> */
[----:B------:R-:W-:-:S06]  /*1600*/  UIADD3 UR4, UPT, UPT, UR4, 0x2000, URZ ;  /* 0x0000200004047890 */ /* 0x000fcc000fffe0ff */
[----:B------:R-:W-:-:S13]  /*1610*/  ISETP.LT.U32.AND P0, PT, R21, UR4, PT ;  /* 0x0000000415007c0c */ /* 0x000fda000bf01070 */
[----:B------:R-:W-:Y:S05]  /*1620*/  @!P0 BRA `(.L_x_223) ;  /* 0xfffffffc00608947 */ /* 0x000fea000383ffff */
.L_x_221:
[----:B------:R-:W-:Y:S01]  /*1630*/  IADD3 R3, PT, PT, R4, -UR4, RZ ;  /* 0x8000000404037c10 */ /* 0x000fe2000fffe0ff */
[----:B------:R-:W-:Y:S03]  /*1640*/  BSSY.RECONVERGENT B1, `(.L_x_222) ;  /* 0x00000a3000017945 */ /* 0x000fe60003800200 */
[----:B------:R-:W-:-:S04]  /*1650*/  ISETP.GE.AND P0, PT, R0, R3, PT ;  /* 0x000000030000720c */ /* 0x000fc80003f06270 */
[----:B------:R-:W-:-:S13]  /*1660*/  ISETP.LE.U32.OR P0, PT, R4, UR4, P0 ;  /* 0x0000000404007c0c */ /* 0x000fda0008703470 */
[----:B------:R-:W-:Y:S05]  /*1670*/  @P0 BRA `(.L_x_224) ;  /* 0x00000008007c0947 */ /* 0x000fea0003800000 */
[-C--:B------:R-:W-:Y:S01]  /*1680*/  LOP3.LUT R3, RZ, R0.reuse, RZ, 0x33, !PT ;  /* 0x00000000ff037212 */ /* 0x080fe200078e33ff */
[----:B------:R-:W-:Y:S01]  /*1690*/  BSSY.RECONVERGENT B2, `(.L_x_225) ;  /* 0x0000052000027945 */ /* 0x000fe20003800200 */
[----:B------:R-:W-:Y:S02]  /*16a0*/  MOV R6, R0 ;  /* 0x0000000000067202 */ /* 0x000fe40000000f00 */
[----:B------:R-:W-:-:S04]  /*16b0*/  IADD3 R3, PT, PT, R4, -UR4, R3 ;  /* 0x8000000404037c10 */ /* 0x000fc8000fffe003 */
[C---:B------:R-:W-:Y:S02]  /*16c0*/  ISETP.GE.U32.AND P0, PT, R3.reuse, 0x1e00, PT ;  /* 0x00001e000300780c */ /* 0x040fe40003f06070 */
[----:B------:R-:W-:-:S04]  /*16d0*/  LEA.HI R3, R3, 0x1, RZ, 0x17 ;  /* 0x0000000103037811 */ /* 0x000fc800078fb8ff */
[----:B------:R-:W-:-:S07]  /*16e0*/  LOP3.LUT R4, R3, 0xf, RZ, 0xc0, !PT ;  /* 0x0000000f03047812 */ /* 0x000fce00078ec0ff */
[----:B------:R-:W-:Y:S05]  /*16f0*/  @!P0 BRA `(.L_x_226) ;  /* 0x00000004002c8947 */ /* 0x000fea0003800000 */
[----:B------:R-:W-:Y:S01]  /*1700*/  LOP3.LUT R7, R3, 0xfffff0, RZ, 0xc0, !PT ;  /* 0x00fffff003077812 */ /* 0x000fe200078ec0ff */
[----:B------:R-:W-:Y:S01]  /*1710*/  BSSY.RECONVERGENT B3, `(.L_x_227) ;  /* 0x0000048000037945 */ /* 0x000fe20003800200 */
[C---:B------:R-:W-:Y:S02]  /*1720*/  LOP3.LUT R6, R0.reuse, 0x1000, RZ, 0xfc, !PT ;  /* 0x0000100000067812 */ /* 0x040fe400078efcff */
[----:B------:R-:W-:Y:S02]  /*1730*/  IADD3 R2, PT, PT, R0, UR4, RZ ;  /* 0x0000000400027c10 */ /* 0x000fe4000fffe0ff */
[----:B------:R-:W-:-:S07]  /*1740*/  IADD3 R7, PT, PT, -R7, RZ, RZ ;  /* 0x000000ff07077210 */ /* 0x000fce0007ffe1ff */
.L_x_228:
[C---:B------:R-:W-:Y:S01]  /*1750*/  IADD3 R19, PT, PT, R2.reuse, 0x200, RZ ;  /* 0x0000020002137810 */ /* 0x040fe20007ffe0ff */
[C---:B------:R-:W-:Y:S01]  /*1760*/  IMAD.WIDE.U32 R14, R2.reuse, 0x4, R12 ;  /* 0x00000004020e7825 */ /* 0x040fe200078e000c */
[----:B------:R-:W-:-:S03]  /*1770*/  IADD3 R11, PT, PT, R2, 0x400, RZ ;  /* 0x00000400020b7810 */ /* 0x000fc60007ffe0ff */
[--C-:B------:R-:W-:Y:S01]  /*1780*/  IMAD.WIDE.U32 R18, R19, 0x4, R12.reuse ;  /* 0x0000000413127825 */ /* 0x100fe200078e000c */
[----:B------:R0:W2:Y:S01]  /*1790*/  LDG.E R8, desc[UR6][R14.64] ;  /* 0x000000060e087981 */ /* 0x0000a2000c1e1900 */
[C---:B------:R-:W-:Y:S02]  /*17a0*/  IADD3 R21, PT, PT, R2.reuse, 0x600, RZ ;  /* 0x0000060002157810 */ /* 0x040fe40007ffe0ff */
[--C-:B------:R-:W-:Y:S01]  /*17b0*/  IMAD.WIDE.U32 R10, R11, 0x4, R12.reuse ;  /* 0x000000040b0a7825 */ /* 0x100fe200078e000c */
[----:B------:R1:W3:Y:S01]  /*17c0*/  LDG.E R9, desc[UR6][R18.64] ;  /* 0x0000000612097981 */ /* 0x0002e2000c1e1900 */
[C---:B------:R-:W-:Y:S02]  /*17d0*/  IADD3 R17, PT, PT, R2.reuse, 0x800, RZ ;  /* 0x0000080002117810 */ /* 0x040fe40007ffe0ff */
[--C-:B------:R-:W-:Y:S02]  /*17e0*/  IMAD.WIDE.U32 R20, R21, 0x4, R12.reuse ;  /* 0x0000000415147825 */ /* 0x100fe400078e000c */
[----:B------:R4:W5:Y:S01]  /*17f0*/  LDG.E R10, desc[UR6][R10.64] ;  /* 0x000000060a0a7981 */ /* 0x000962000c1e1900 */
[----:B------:R-:W-:Y:S01]  /*1800*/  IADD3 R29, PT, PT, R2, 0xa00, RZ ;  /* 0x00000a00021d7810 */ /* 0x000fe20007ffe0ff */
[----:B------:R-:W-:-:S02]  /*1810*/  IMAD.WIDE.U32 R16, R17, 0x4, R12 ;  /* 0x0000000411107825 */ /* 0x000fc400078e000c */
[----:B------:R4:W5:Y:S01]  /*1820*/  LDG.E R27, desc[UR6][R20.64] ;  /* 0x00000006141b7981 */ /* 0x000962000c1e1900 */
[C---:B------:R-:W-:Y:S01]  /*1830*/  IADD3 R23, PT, PT, R2.reuse, 0xc00, RZ ;  /* 0x00000c0002177810 */ /* 0x040fe20007ffe0ff */
[--C-:B------:R-:W-:Y:S02]  /*1840*/  IMAD.WIDE.U32 R28, R29, 0x4, R12.reuse ;  /* 0x000000041d1c7825 */ /* 0x100fe400078e000c */
[----:B------:R-:W5:Y:S01]  /*1850*/  LDG.E R26, desc[UR6][R16.64] ;  /* 0x00000006101a7981 */ /* 0x000f62000c1e1900 */
[C---:B------:R-:W-:Y:S01]  /*1860*/  IADD3 R22, PT, PT, R2.reuse, 0xe00, RZ ;  /* 0x00000e0002167810 */ /* 0x040fe20007ffe0ff */
[--C-:B0-----:R-:W-:Y:S02]  /*1870*/  IMAD.WIDE.U32 R14, R23, 0x4, R12.reuse ;  /* 0x00000004170e7825 */ /* 0x101fe400078e000c */
[----:B------:R0:W5:Y:S01]  /*1880*/  LDG.E R25, desc[UR6][R28.64] ;  /* 0x000000061c197981 */ /* 0x000162000c1e1900 */
[----:B------:R-:W-:Y:S01]  /*1890*/  IADD3 R23, PT, PT, R2, 0x1000, RZ ;  /* 0x0000100002177810 */ /* 0x000fe20007ffe0ff */
[----:B-1----:R-:W-:-:S02]  /*18a0*/  IMAD.WIDE.U32 R18, R22, 0x4, R12 ;  /* 0x0000000416127825 */ /* 0x002fc400078e000c */
[----:B------:R1:W5:Y:S01]  /*18b0*/  LDG.E R24, desc[UR6][R14.64] ;  /* 0x000000060e187981 */ /* 0x000362000c1e1900 */
[C---:B----4-:R-:W-:Y:S01]  /*18c0*/  IADD3 R11, PT, PT, R2.reuse, 0x1200, RZ ;  /* 0x00001200020b7810 */ /* 0x050fe20007ffe0ff */
[--C-:B------:R-:W-:Y:S02]  /*18d0*/  IMAD.WIDE.U32 R20, R23, 0x4, R12.reuse ;  /* 0x0000000417147825 */ /* 0x100fe400078e000c */
[----:B------:R4:W5:Y:S01]  /*18e0*/  LDG.E R23, desc[UR6][R18.64] ;  /* 0x0000000612177981 */ /* 0x000962000c1e1900 */
[C---:B0-----:R-:W-:Y:S01]  /*18f0*/  IADD3 R29, PT, PT, R2.reuse, 0x1400, RZ ;  /* 0x00001400021d7810 */ /* 0x041fe20007ffe0ff */
[--C-:B------:R-:W-:Y:S02]  /*1900*/  IMAD.WIDE.U32 R16, R11, 0x4, R12.reuse ;  /* 0x000000040b107825 */ /* 0x100fe400078e000c */
[----:B------:R-:W5:Y:S01]  /*1910*/  LDG.E R22, desc[UR6][R20.64] ;  /* 0x0000000614167981 */ /* 0x000f62000c1e1900 */
[----:B-1----:R-:W-:Y:S01]  /*1920*/  IADD3 R15, PT, PT, R2, 0x1600, RZ ;  /* 0x00001600020f7810 */ /* 0x002fe20007ffe0ff */
[----:B------:R-:W-:-:S02]  /*1930*/  IMAD.WIDE.U32 R28, R29, 0x4, R12 ;  /* 0x000000041d1c7825 */ /* 0x000fc400078e000c */
[----:B------:R0:W5:Y:S01]  /*1940*/  LDG.E R11, desc[UR6][R16.64] ;  /* 0x00000006100b7981 */ /* 0x000162000c1e1900 */
[C---:B----4-:R-:W-:Y:S01]  /*1950*/  IADD3 R19, PT, PT, R2.reuse, 0x1800, RZ ;  /* 0x0000180002137810 */ /* 0x050fe20007ffe0ff */
[--C-:B------:R-:W-:Y:S02]  /*1960*/  IMAD.WIDE.U32 R14, R15, 0x4, R12.reuse ;  /* 0x000000040f0e7825 */ /* 0x100fe400078e000c */
[----:B------:R-:W4:Y:S02]  /*1970*/  LDG.E R28, desc[UR6][R28.64] ;  /* 0x000000061c1c7981 */ /* 0x000f24000c1e1900 */
[----:B------:R-:W-:Y:S01]  /*1980*/  IMAD.WIDE.U32 R18, R19, 0x4, R12 ;  /* 0x0000000413127825 */ /* 0x000fe200078e000c */
[C---:B0-----:R-:W-:Y:S02]  /*1990*/  IADD3 R17, PT, PT, R2.reuse, 0x1a00, RZ ;  /* 0x00001a0002117810 */ /* 0x041fe40007ffe0ff */
[----:B------:R-:W-:-:S03]  /*19a0*/  IADD3 R21, PT, PT, R2, 0x1c00, RZ ;  /* 0x00001c0002157810 */ /* 0x000fc60007ffe0ff */
[----:B------:R-:W4:Y:S04]  /*19b0*/  LDG.E R18, desc[UR6][R18.64] ;  /* 0x0000000612127981 */ /* 0x000f28000c1e1900 */
[----:B------:R0:W4:Y:S01]  /*19c0*/  LDG.E R29, desc[UR6][R14.64] ;  /* 0x000000060e1d7981 */ /* 0x000122000c1e1900 */
[----:B------:R-:W-:Y:S01]  /*19d0*/  IADD3 R20, PT, PT, R2, 0x1e00, RZ ;  /* 0x00001e0002147810 */ /* 0x000fe20007ffe0ff */
[----:B0-----:R-:W-:-:S04]  /*19e0*/  IMAD.WIDE.U32 R14, R17, 0x4, R12 ;  /* 0x00000004110e7825 */ /* 0x001fc800078e000c */
[--C-:B------:R-:W-:Y:S02]  /*19f0*/  IMAD.WIDE.U32 R16, R21, 0x4, R12.reuse ;  /* 0x0000000415107825 */ /* 0x100fe400078e000c */
[----:B------:R-:W4:Y:S02]  /*1a00*/  LDG.E R14, desc[UR6][R14.64] ;  /* 0x000000060e0e7981 */ /* 0x000f24000c1e1900 */
[----:B------:R-:W-:Y:S02]  /*1a10*/  IMAD.WIDE.U32 R20, R20, 0x4, R12 ;  /* 0x0000000414147825 */ /* 0x000fe400078e000c */
[----:B------:R-:W4:Y:S04]  /*1a20*/  LDG.E R16, desc[UR6][R16.64] ;  /* 0x0000000610107981 */ /* 0x000f28000c1e1900 */
[----:B------:R-:W4:Y:S01]  /*1a30*/  LDG.E R20, desc[UR6][R20.64] ;  /* 0x0000000614147981 */ /* 0x000f22000c1e1900 */
[----:B------:R-:W-:-:S04]  /*1a40*/  IADD3 R7, PT, PT, R7, 0x10, RZ ;  /* 0x0000001007077810 */ /* 0x000fc80007ffe0ff */
[----:B------:R-:W-:Y:S02]  /*1a50*/  ISETP.NE.AND P0, PT, R7, RZ, PT ;  /* 0x000000ff0700720c */ /* 0x000fe40003f05270 */
[----:B------:R-:W-:Y:S02]  /*1a60*/  IADD3 R6, PT, PT, R6, 0x2000, RZ ;  /* 0x0000200006067810 */ /* 0x000fe40007ffe0ff */
[----:B------:R-:W-:Y:S01]  /*1a70*/  IADD3 R2, PT, PT, R2, 0x2000, RZ ;  /* 0x0000200002027810 */ /* 0x000fe20007ffe0ff */
[----:B--2---:R-:W-:-:S04]  /*1a80*/  FADD R8, R8, R5 ;  /* 0x0000000508087221 */ /* 0x004fc80000000000 */
[----:B---3--:R-:W-:-:S04]  /*1a90*/  FADD R9, R8, R9 ;  /* 0x0000000908097221 */ /* 0x008fc80000000000 */
        /* <DEDUP_REMOVED lines=8> */
[----:B----4-:R-:W-:-:S04]  /*1b20*/  FADD R28, R11, R28 ;  /* 0x0000001c0b1c7221 */ /* 0x010fc80000000000 */
[----:B------:R-:W-:-:S04]  /*1b30*/  FADD R29, R28, R29 ;  /* 0x0000001d1c1d7221 */ /* 0x000fc80000000000 */
[----:B------:R-:W-:-:S04]  /*1b40*/  FADD R29, R29, R18 ;  /* 0x000000121d1d7221 */ /* 0x000fc80000000000 */
[----:B------:R-:W-:-:S04]  /*1b50*/  FADD R29, R29, R14 ;  /* 0x0000000e1d1d7221 */ /* 0x000fc80000000000 */
[----:B------:R-:W-:-:S04]  /*1b60*/  FADD R29, R29, R16 ;  /* 0x000000101d1d7221 */ /* 0x000fc80000000000 */
[----:B------:R-:W-:Y:S01]  /*1b70*/  FADD R5, R29, R20 ;  /* 0x000000141d057221 */ /* 0x000fe20000000000 */
[----:B------:R-:W-:Y:S06]  /*1b80*/  @P0 BRA `(.L_x_228) ;  /* 0xfffffff800f00947 */ /* 0x000fec000383ffff */
[----:B------:R-:W-:Y:S05]  /*1b90*/  BSYNC.RECONVERGENT B3 ;  /* 0x0000000000037941 */ /* 0x000fea0003800200 */
.L_x_227:
[----:B------:R-:W-:-:S07]  /*1ba0*/  IADD3 R6, PT, PT, R6, -0x1000, RZ ;  /* 0xfffff00006067810 */ /* 0x000fce0007ffe0ff */
.L_x_226:
[----:B------:R-:W-:Y:S05]  /*1bb0*/  BSYNC.RECONVERGENT B2 ;  /* 0x0000000000027941 */ /* 0x000fea0003800200 */
.L_x_225:
[----:B------:R-:W-:-:S13]  /*1bc0*/  ISETP.NE.AND P0, PT, R4, RZ, PT ;  /* 0x000000ff0400720c */ /* 0x000fda0003f05270 */
[----:B------:R-:W-:Y:S05]  /*1bd0*/  @!P0 BRA `(.L_x_224) ;  /* 0x0000000400248947 */ /* 0x000fea0003800000 */
[----:B------:R-:W-:Y:S01]  /*1be0*/  ISETP.GE.U32.AND P0, PT, R4, 0x8, PT ;  /* 0x000000080400780c */ /* 0x000fe20003f06070 */
[----:B------:R-:W-:Y:S01]  /*1bf0*/  BSSY.RECONVERGENT B2, `(.L_x_229) ;  /* 0x0000025000027945 */ /* 0x000fe20003800200 */
[----:B------:R-:W-:-:S04]  /*1c00*/  LOP3.LUT R22, R3, 0x7, RZ, 0xc0, !PT ;  /* 0x0000000703167812 */ /* 0x000fc800078ec0ff */
[----:B------:R-:W-:-:S07]  /*1c10*/  ISETP.NE.AND P1, PT, R22, RZ, PT ;  /* 0x000000ff1600720c */ /* 0x000fce0003f25270 */
[----:B------:R-:W-:Y:S06]  /*1c20*/  @!P0 BRA `(.L_x_230) ;  /* 0x0000000000848947 */ /* 0x000fec0003800000 */
[----:B------:R-:W-:-:S04]  /*1c30*/  IADD3 R7, PT, PT, R6, UR4, RZ ;  /* 0x0000000406077c10 */ /* 0x000fc8000fffe0ff */
        /* <DEDUP_REMOVED lines=32> */
.L_x_230:
[----:B------:R-:W-:Y:S05]  /*1e40*/  BSYNC.RECONVERGENT B2 ;  /* 0x0000000000027941 */ /* 0x000fea0003800200 */
.L_x_229:
        /* <DEDUP_REMOVED lines=23> */
.L_x_232:
[----:B------:R-:W-:Y:S05]  /*1fc0*/  BSYNC.RECONVERGENT B2 ;  /* 0x0000000000027941 */ /* 0x000fea0003800200 */
.L_x_231:
[----:B------:R-:W-:Y:S05]  /*1fd0*/  @!P1 BRA `(.L_x_224) ;  /* 0x0000000000249947 */ /* 0x000fea0003800000 */
[----:B------:R-:W-:Y:S02]  /*1fe0*/  IADD3 R7, PT, PT, R6, UR4, RZ ;  /* 0x0000000406077c10 */ /* 0x000fe4000fffe0ff */
[----:B------:R-:W-:-:S07]  /*1ff0*/  IADD3 R4, PT, PT, -R4, RZ, RZ ;  /* 0x000000ff04047210 */ /* 0x000fce0007ffe1ff */
.L_x_233:
[----:B------:R-:W-:-:S06]  /*2000*/  IMAD.WIDE.U32 R2, R7, 0x4, R12 ;  /* 0x0000000407027825 */ /* 0x000fcc00078e000c */
[----:B------:R-:W2:Y:S01]  /*2010*/  LDG.E R2, desc[UR6][R2.64] ;  /* 0x0000000602027981 */ /* 0x000ea2000c1e1900 */
[----:B------:R-:W-:Y:S02]  /*2020*/  IADD3 R4, PT, PT, R4, 0x1, RZ ;  /* 0x0000000104047810 */ /* 0x000fe40007ffe0ff */
[----:B------:R-:W-:Y:S02]  /*2030*/  IADD3 R7, PT, PT, R7, 0x200, RZ ;  /* 0x0000020007077810 */ /* 0x000fe40007ffe0ff */
[----:B------:R-:W-:Y:S01]  /*2040*/  ISETP.NE.AND P0, PT, R4, RZ, PT ;  /* 0x000000ff0400720c */ /* 0x000fe20003f05270 */
[----:B--2---:R-:W-:-:S12]  /*2050*/  FADD R5, R2, R5 ;  /* 0x0000000502057221 */ /* 0x004fd80000000000 */
[----:B------:R-:W-:Y:S05]  /*2060*/  @P0 BRA `(.L_x_233) ;  /* 0xfffffffc00e40947 */ /* 0x000fea000383ffff */
.L_x_224:
[----:B------:R-:W-:Y:S05]  /*2070*/  BSYNC.RECONVERGENT B1 ;  /* 0x0000000000017941 */ /* 0x000fea0003800200 */
.L_x_222:
        /* <DEDUP_REMOVED lines=33> */
[----:B------:R-:W3:Y:S04]  /*2290*/  LDS.128 R8, [UR4+0x30] ;  /* 0x00003004ff087984 */ /* 0x000ee80008000c00 */
[----:B------:R-:W4:Y:S01]  /*22a0*/  LDS.128 R16, [UR4+0x40] ;  /* 0x00004004ff107984 */ /* 0x000f220008000c00 */
[----:B0-----:R-:W-:-:S04]  /*22b0*/  FADD R5, R0, R5 ;  /* 0x0000000500057221 */ /* 0x001fc80000000000 */
        /* <DEDUP_REMOVED lines=13> */
[----:B------:R-:W-:-:S07]  /*2390*/  FADD R0, R18, R19 ;  /* 0x0000001312007221 */ /* 0x000fce0000000000 */
.L_x_220:
[----:B------:R-:W-:Y:S05]  /*23a0*/  BSYNC.RECONVERGENT B0 ;  /* 0x0000000000007941 */ /* 0x000fea0003800200 */
.L_x_205:
[----:B------:R-:W-:Y:S05]  /*23b0*/  @P0 EXIT ;  /* 0x000000000000094d */ /* 0x000fea0003800000 */
[----:B012---:R-:W0:Y:S01]  /*23c0*/  LDC.64 R2, c[0x0][0x388] ;  /* 0x0000e200ff027b82 */ /* 0x007e220000000a00 */
[----:B------:R-:W1:Y:S02]  /*23d0*/  LDCU UR4, c[0x0][0x398] ;  /* 0x00007300ff0477ac */ /* 0x000e640008000800 */
[----:B-1----:R-:W-:-:S05]  /*23e0*/  FADD R5, R0, UR4 ;  /* 0x0000000400057e21 */ /* 0x002fca0008000000 */
[----:B0-----:R-:W-:Y:S01]  /*23f0*/  STG.E desc[UR6][R2.64], R5 ;  /* 0x0000000502007986 */ /* 0x001fe2000c101906 */
[----:B------:R-:W-:Y:S05]  /*2400*/  EXIT ;  /* 0x000000000000794d */ /* 0x000fea0003800000 */
.L_x_234:
        /* <DEDUP_REMOVED lines=15> */
.L_x_265:


//--------------------- .text._ZN3cub18CUB_300001_SM_10006detail8for_each13static_kernelINS2_12policy_hub_t12policy_500_tElN6thrust24THRUST_300001_SM_1000_NS8cuda_cub6__fill7functorINS7_10device_ptrIfEEfEEEEvT0_T1_ --------------------------
	.section	.text._ZN3cub18CUB_300001_SM_10006detail8for_each13static_kernelINS2_12policy_hub_t12policy_500_tElN6thrust24THRUST_300001_SM_1000_NS8cuda_cub6__fill7functorINS7_10device_ptrIfEEfEEEEvT0_T1_,"ax",@progbits
	.align	128
        .global         _ZN3cub18CUB_300001_SM_10006detail8for_each13static_kernelINS2_12policy_hub_t12policy_500_tElN6thrust24THRUST_300001_SM_1000_NS8cuda_cub6__fill7functorINS7_10device_ptrIfEEfEEEEvT0_T1_
        .type           _ZN3cub18CUB_300001_SM_10006detail8for_each13static_kernelINS2_12policy_hub_t12policy_500_tElN6thrust24THRUST_300001_SM_1000_NS8cuda_cub6__fill7functorINS7_10device_ptrIfEEfEEEEvT0_T1_,@function
        .size           _ZN3cub18CUB_300001_SM_10006detail8for_each13static_kernelINS2_12policy_hub_t12policy_500_tElN6thrust24THRUST_300001_SM_1000_NS8cuda_cub6__fill7functorINS7_10device_ptrIfEEfEEEEvT0_T1_,(.L_x_266 - _ZN3cub18CUB_300001_SM_10006detail8for_each13static_kernelINS2_12policy_hub_t12policy_500_tElN6thrust24THRUST_300001_SM_1000_NS8cuda_cub6__fill7functorINS7_10device_ptrIfEEfEEEEvT0_T1_)
        .other          _ZN3cub18CUB_300001_SM_10006detail8for_each13static_kernelINS2_12policy_hub_t12policy_500_tElN6thrust24THRUST_300001_SM_1000_NS8cuda_cub6__fill7functorINS7_10device_ptrIfEEfEEEEvT0_T1_,@"STO_CUDA_ENTRY STV_DEFAULT"
_ZN3cub18CUB_300001_SM_10006detail8for_each13static_kernelINS2_12policy_hub_t12policy_500_tElN6thrust24THRUST_300001_SM_1000_NS8cuda_cub6__fill7functorINS7_10device_ptrIfEEfEEEEvT0_T1_:
.text._ZN3cub18CUB_300001_SM_10006detail8for_each13static_kernelINS2_12policy_hub_t12policy_500_tElN6thrust24THRUST_300001_SM_1000_NS8cuda_cub6__fill7functorINS7_10device_ptrIfEEfEEEEvT0_T1_:
[----:B------:R-:W-:Y:S08]  /*0000*/  LDC R1, c[0x0][0x37c] ;  /* 0x0000df00ff017b82 */ /* 0x000ff00000000800 */
[----:B------:R-:W0:Y:S01]  /*0010*/  S2UR UR4, SR_CTAID.X ;  /* 0x00000000000479c3 */ /* 0x000e220000002500 */
[----:B------:R-:W1:Y:S01]  /*0020*/  LDCU.64 UR6, c[0x0][0x380] ;  /* 0x00007000ff0677ac */ /* 0x000e620008000a00 */
[----:B------:R-:W2:Y:S01]  /*0030*/  LDCU.64 UR8, c[0x0][0x358] ;  /* 0x00006b00ff0877ac */ /* 0x000ea20008000a00 */
[----:B0-----:R-:W-:-:S04]  /*0040*/  UIMAD.WIDE.U32 UR4, UR4, 0x200, URZ ;  /* 0x00000200040478a5 */ /* 0x001fc8000f8e00ff */
[----:B-1----:R-:W-:-:S04]  /*0050*/  UIADD3 UR6, UP0, UPT, -UR4, UR6, URZ ;  /* 0x0000000604067290 */ /* 0x002fc8000ff1e1ff */
[----:B------:R-:W-:Y:S02]  /*0060*/  UIADD3.X UR7, UPT, UPT, ~UR5, UR7, URZ, UP0, !UPT ;  /* 0x0000000705077290 */ /* 0x000fe400087fe5ff */
[----:B------:R-:W-:-:S04]  /*0070*/  UISETP.GE.U32.AND UP0, UPT, UR6, 0x200, UPT ;  /* 0x000002000600788c */ /* 0x000fc8000bf06070 */
[----:B------:R-:W-:-:S09]  /*0080*/  UISETP.GE.AND.EX UP0, UPT, UR7, URZ, UPT, UP0 ;  /* 0x000000ff0700728c */ /* 0x000fd2000bf06300 */
[----:B--2---:R-:W-:Y:S05]  /*0090*/  BRA.U !UP0, `(.L_x_235) ;  /* 0x0000000108287547 */ /* 0x004fea000b800000 */
[----:B------:R-:W0:Y:S01]  /*00a0*/  S2R R0, SR_TID.X ;  /* 0x0000000000007919 */ /* 0x000e220000002100 */
[----:B------:R-:W1:Y:S01]  /*00b0*/  LDCU.64 UR6, c[0x0][0x388] ;  /* 0x00007100ff0677ac */ /* 0x000e620008000a00 */
[----:B------:R-:W2:Y:S01]  /*00c0*/  LDC R5, c[0x0][0x390] ;  /* 0x0000e400ff057b82 */ /* 0x000ea20000000800 */
[----:B0-----:R-:W-:-:S05]  /*00d0*/  IADD3 R0, P0, PT, R0, UR4, RZ ;  /* 0x0000000400007c10 */ /* 0x001fca000ff1e0ff */
[----:B------:R-:W-:Y:S01]  /*00e0*/  IMAD.X R3, RZ, RZ, UR5, P0 ;  /* 0x00000005ff037e24 */ /* 0x000fe200080e06ff */
[----:B-1----:R-:W-:-:S04]  /*00f0*/  LEA R2, P0, R0, UR6, 0x2 ;  /* 0x0000000600027c11 */ /* 0x002fc8000f8010ff */
[----:B------:R-:W-:-:S05]  /*0100*/  LEA.HI.X R3, R0, UR7, R3, 0x2, P0 ;  /* 0x0000000700037c11 */ /* 0x000fca00080f1403 */
[----:B--2---:R-:W-:Y:S04]  /*0110*/  STG.E desc[UR8][R2.64], R5 ;  /* 0x0000000502007986 */ /* 0x004fe8000c101908 */
[----:B------:R-:W-:Y:S01]  /*0120*/  STG.E desc[UR8][R2.64+0x400], R5 ;  /* 0x0004000502007986 */ /* 0x000fe2000c101908 */
[----:B------:R-:W-:Y:S05]  /*0130*/  EXIT ;  /* 0x000000000000794d */ /* 0x000fea0003800000 */
.L_x_235:
[----:B------:R-:W0:Y:S01]  /*0140*/  S2R R0, SR_TID.X ;  /* 0x0000000000007919 */ /* 0x000e220000002100 */
[----:B------:R-:W-:Y:S01]  /*0150*/  USHF.R.S32.HI UR7, URZ, 0x1f, UR6 ;  /* 0x0000001fff077899 */ /* 0x000fe20008011406 */
[----:B------:R-:W1:Y:S05]  /*0160*/  LDCU.64 UR10, c[0x0][0x388] ;  /* 0x00007100ff0a77ac */ /* 0x000e6a0008000a00 */
[----:B------:R-:W-:Y:S02]  /*0170*/  IMAD.U32 R2, RZ, RZ, UR7 ;  /* 0x00000007ff027e24 */ /* 0x000fe4000f8e00ff */
[----:B------:R-:W-:Y:S01]  /*0180*/  IMAD.U32 R4, RZ, RZ, UR7 ;  /* 0x00000007ff047e24 */ /* 0x000fe2000f8e00ff */
[----:B0-----:R-:W-:-:S04]  /*0190*/  ISETP.LT.U32.AND P0, PT, R0, UR6, PT ;  /* 0x0000000600007c0c */ /* 0x001fc8000bf01070 */
[----:B------:R-:W-:Y:S01]  /*01a0*/  ISETP.GT.AND.EX P0, PT, R2, RZ, PT, P0 ;  /* 0x000000ff0200720c */ /* 0x000fe20003f04300 */
[C---:B------:R-:W-:Y:S01]  /*01b0*/  VIADD R2, R0.reuse, 0x100 ;  /* 0x0000010000027836 */ /* 0x040fe20000000000 */
[----:B------:R-:W-:-:S04]  /*01c0*/  IADD3 R0, P2, PT, R0, UR4, RZ ;  /* 0x0000000400007c10 */ /* 0x000fc8000ff5e0ff */
[----:B------:R-:W-:Y:S01]  /*01d0*/  ISETP.LT.U32.AND P1, PT, R2, UR6, PT ;  /* 0x0000000602007c0c */ /* 0x000fe2000bf21070 */
[----:B------:R-:W-:Y:S01]  /*01e0*/  IMAD.X R3, RZ, RZ, UR5, P2 ;  /* 0x00000005ff037e24 */ /* 0x000fe200090e06ff */
[----:B-1----:R-:W-:Y:S02]  /*01f0*/  LEA R2, P2, R0, UR10, 0x2 ;  /* 0x0000000a00027c11 */ /* 0x002fe4000f8410ff */
[----:B------:R-:W-:Y:S02]  /*0200*/  ISETP.GT.AND.EX P1, PT, R4, RZ, PT, P1 ;  /* 0x000000ff0400720c */ /* 0x000fe40003f24310 */
[----:B------:R-:W-:Y:S01]  /*0210*/  LEA.HI.X R3, R0, UR11, R3, 0x2, P2 ;  /* 0x0000000b00037c11 */ /* 0x000fe200090f1403 */
[----:B------:R-:W0:Y:S04]  /*0220*/  @P0 LDC R5, c[0x0][0x390] ;  /* 0x0000e400ff050b82 */ /* 0x000e280000000800 */
[----:B0-----:R0:W-:Y:S06]  /*0230*/  @P0 STG.E desc[UR8][R2.64], R5 ;  /* 0x0000000502000986 */ /* 0x0011ec000c101908 */
[----:B------:R-:W-:Y:S05]  /*0240*/  @!P1 EXIT ;  /* 0x000000000000994d */ /* 0x000fea0003800000 */
[----:B0-----:R-:W0:Y:S02]  /*0250*/  LDC R5, c[0x0][0x390] ;  /* 0x0000e400ff057b82 */ /* 0x001e240000000800 */
[----:B0-----:R-:W-:Y:S01]  /*0260*/  STG.E desc[UR8][R2.64+0x400], R5 ;  /* 0x0004000502007986 */ /* 0x001fe2000c101908 */
[----:B------:R-:W-:Y:S05]  /*0270*/  EXIT ;  /* 0x000000000000794d */ /* 0x000fea0003800000 */
.L_x_236:
        /* <DEDUP_REMOVED lines=16> */
.L_x_266:


//--------------------- .text._ZN3cub18CUB_300001_SM_10006detail11EmptyKernelIvEEvv --------------------------
	.section	.text._ZN3cub18CUB_300001_SM_10006detail11EmptyKernelIvEEvv,"ax",@progbits
	.align	128
        .global         _ZN3cub18CUB_300001_SM_10006detail11EmptyKernelIvEEvv
        .type           _ZN3cub18CUB_300001_SM_10006detail11EmptyKernelIvEEvv,@function
        .size           _ZN3cub18CUB_300001_SM_10006detail11EmptyKernelIvEEvv,(.L_x_267 - _ZN3cub18CUB_300001_SM_10006detail11EmptyKernelIvEEvv)
        .other          _ZN3cub18CUB_300001_SM_10006detail11EmptyKernelIvEEvv,@"STO_CUDA_ENTRY STV_DEFAULT"
_ZN3cub18CUB_300001_SM_10006detail11EmptyKernelIvEEvv:
.text._ZN3cub18CUB_300001_SM_10006detail11EmptyKernelIvEEvv:
[----:B------:R-:W-:Y:S01]  /*0000*/  LDC R1, c[0x0][0x37c] ;  /* 0x0000df00ff017b82 */ /* 0x000fe20000000800 */
[----:B------:R-:W-:Y:S05]  /*0010*/  EXIT ;  /* 0x000000000000794d */ /* 0x000fea0003800000 */
.L_x_237:
        /* <DEDUP_REMOVED lines=14> */
.L_x_267:


//--------------------- .text._Z31compute_hessian_diagonal_kernelPKfPfi --------------------------
	.section	.text._Z31compute_hessian_diagonal_kernelPKfPfi,"ax",@progbits
	.align	128
        .global         _Z31compute_hessian_diagonal_kernelPKfPfi
        .type           _Z31compute_hessian_diagonal_kernelPKfPfi,@function
        .size           _Z31compute_hessian_diagonal_kernelPKfPfi,(.L_x_268 - _Z31compute_hessian_diagonal_kernelPKfPfi)
        .other          _Z31compute_hessian_diagonal_kernelPKfPfi,@"STO_CUDA_ENTRY STV_DEFAULT"
_Z31compute_hessian_diagonal_kernelPKfPfi:
.text._Z31compute_hessian_diagonal_kernelPKfPfi:
[----:B------:R-:W-:Y:S01]  /*0000*/  LDC R1, c[0x0][0x37c] ;  /* 0x0000df00ff017b82 */ /* 0x000fe20000000800 */
[----:B------:R-:W0:Y:S07]  /*0010*/  S2R R0, SR_TID.X ;  /* 0x0000000000007919 */ /* 0x000e2e0000002100 */
[----:B------:R-:W0:Y:S01]  /*0020*/  S2UR UR4, SR_CTAID.X ;  /* 0x00000000000479c3 */ /* 0x000e220000002500 */
[----:B------:R-:W1:Y:S07]  /*0030*/  LDCU UR5, c[0x0][0x390] ;  /* 0x00007200ff0577ac */ /* 0x000e6e0008000800 */
[----:B------:R-:W0:Y:S02]  /*0040*/  LDC R7, c[0x0][0x360] ;  /* 0x0000d800ff077b82 */ /* 0x000e240000000800 */
[----:B0-----:R-:W-:-:S05]  /*0050*/  IMAD R7, R7, UR4, R0 ;  /* 0x0000000407077c24 */ /* 0x001fca000f8e0200 */
[----:B-1----:R-:W-:-:S13]  /*0060*/  ISETP.GE.AND P0, PT, R7, UR5, PT ;  /* 0x0000000507007c0c */ /* 0x002fda000bf06270 */
[----:B------:R-:W-:Y:S05]  /*0070*/  @P0 EXIT ;  /* 0x000000000000094d */ /* 0x000fea0003800000 */
[----:B------:R-:W0:Y:S01]  /*0080*/  LDC.64 R2, c[0x0][0x380] ;  /* 0x0000e000ff027b82 */ /* 0x000e220000000a00 */
[----:B------:R-:W1:Y:S07]  /*0090*/  LDCU.64 UR4, c[0x0][0x358] ;  /* 0x00006b00ff0477ac */ /* 0x000e6e0008000a00 */
[----:B------:R-:W2:Y:S01]  /*00a0*/  LDC.64 R4, c[0x0][0x388] ;  /* 0x0000e200ff047b82 */ /* 0x000ea20000000a00 */
[----:B0-----:R-:W-:-:S06]  /*00b0*/  IMAD.WIDE R2, R7, 0x4, R2 ;  /* 0x0000000407027825 */ /* 0x001fcc00078e0202 */
[----:B-1----:R-:W3:Y:S01]  /*00c0*/  LDG.E R2, desc[UR4][R2.64] ;  /* 0x0000000402027981 */ /* 0x002ee2000c1e1900 */
[----:B--2---:R-:W-:-:S04]  /*00d0*/  IMAD.WIDE R4, R7, 0x4, R4 ;  /* 0x0000000407047825 */ /* 0x004fc800078e0204 */
[----:B---3--:R-:W-:-:S05]  /*00e0*/  FMUL R7, R2, 6 ;  /* 0x40c0000002077820 */ /* 0x008fca0000400000 */
[----:B------:R-:W-:Y:S01]  /*00f0*/  STG.E desc[UR4][R4.64], R7 ;  /* 0x0000000704007986 */ /* 0x000fe2000c101904 */
[----:B------:R-:W-:Y:S05]  /*0100*/  EXIT ;  /* 0x000000000000794d */ /* 0x000fea0003800000 */
.L_x_238:
        /* <DEDUP_REMOVED lines=15> */
.L_x_268:


//--------------------- .text._Z20tanh_backward_kernelPKfS0_Pfi --------------------------
	.section	.text._Z20tanh_backward_kernelPKfS0_Pfi,"ax",@progbits
	.align	128
        .global         _Z20tanh_backward_kernelPKfS0_Pfi
        .type           _Z20tanh_backward_kernelPKfS0_Pfi,@function
        .size           _Z20tanh_backward_kernelPKfS0_Pfi,(.L_x_269 - _Z20tanh_backward_kernelPKfS0_Pfi)
        .other          _Z20tanh_backward_kernelPKfS0_Pfi,@"STO_CUDA_ENTRY STV_DEFAULT"
_Z20tanh_backward_kernelPKfS0_Pfi:
.text._Z20tanh_backward_kernelPKfS0_Pfi:
        /* <DEDUP_REMOVED lines=10> */
[----:B------:R-:W2:Y:S08]  /*00a0*/  LDC.64 R4, c[0x0][0x380] ;  /* 0x0000e000ff047b82 */ /* 0x000eb00000000a00 */
[----:B------:R-:W3:Y:S01]  /*00b0*/  LDC.64 R6, c[0x0][0x390] ;  /* 0x0000e400ff067b82 */ /* 0x000ee20000000a00 */
[----:B0-----:R-:W-:-:S06]  /*00c0*/  IMAD.WIDE R2, R9, 0x4, R2 ;  /* 0x0000000409027825 */ /* 0x001fcc00078e0202 */
[----:B-1----:R-:W4:Y:S01]  /*00d0*/  LDG.E R2, desc[UR4][R2.64] ;  /* 0x0000000402027981 */ /* 0x002f22000c1e1900 */
[----:B--2---:R-:W-:-:S06]  /*00e0*/  IMAD.WIDE R4, R9, 0x4, R4 ;  /* 0x0000000409047825 */ /* 0x004fcc00078e0204 */
[----:B------:R-:W2:Y:S01]  /*00f0*/  LDG.E R4, desc[UR4][R4.64] ;  /* 0x0000000404047981 */ /* 0x000ea2000c1e1900 */
[----:B---3--:R-:W-:-:S04]  /*0100*/  IMAD.WIDE R6, R9, 0x4, R6 ;  /* 0x0000000409067825 */ /* 0x008fc800078e0206 */
[----:B----4-:R-:W-:-:S04]  /*0110*/  FFMA R11, -R2, R2, 1 ;  /* 0x3f800000020b7423 */ /* 0x010fc80000000102 */
[----:B--2---:R-:W-:-:S05]  /*0120*/  FMUL R11, R4, R11 ;  /* 0x0000000b040b7220 */ /* 0x004fca0000400000 */
[----:B------:R-:W-:Y:S01]  /*0130*/  STG.E desc[UR4][R6.64], R11 ;  /* 0x0000000b06007986 */ /* 0x000fe2000c101904 */
[----:B------:R-:W-:Y:S05]  /*0140*/  EXIT ;  /* 0x000000000000794d */ /* 0x000fea0003800000 */
.L_x_239:
        /* <DEDUP_REMOVED lines=11> */
.L_x_269:


//--------------------- .text._Z23sigmoid_backward_kernelPKfS0_Pfi --------------------------
	.section	.text._Z23sigmoid_backward_kernelPKfS0_Pfi,"ax",@progbits
	.align	128
        .global         _Z23sigmoid_backward_kernelPKfS0_Pfi
        .type           _Z23sigmoid_backward_kernelPKfS0_Pfi,@function
        .size           _Z23sigmoid_backward_kernelPKfS0_Pfi,(.L_x_270 - _Z23sigmoid_backward_kernelPKfS0_Pfi)
        .other          _Z23sigmoid_backward_kernelPKfS0_Pfi,@"STO_CUDA_ENTRY STV_DEFAULT"
_Z23sigmoid_backward_kernelPKfS0_Pfi:
.text._Z23sigmoid_backward_kernelPKfS0_Pfi:
        /* <DEDUP_REMOVED lines=17> */
[C---:B----4-:R-:W-:Y:S01]  /*0110*/  FADD R11, -R2.reuse, 1 ;  /* 0x3f800000020b7421 */ /* 0x050fe20000000100 */
[----:B--2---:R-:W-:-:S04]  /*0120*/  FMUL R0, R2, R5 ;  /* 0x0000000502007220 */ /* 0x004fc80000400000 */
[----:B------:R-:W-:-:S05]  /*0130*/  FMUL R11, R0, R11 ;  /* 0x0000000b000b7220 */ /* 0x000fca0000400000 */
[----:B------:R-:W-:Y:S01]  /*0140*/  STG.E desc[UR4][R6.64], R11 ;  /* 0x0000000b06007986 */ /* 0x000fe2000c101904 */
[----:B------:R-:W-:Y:S05]  /*0150*/  EXIT ;  /* 0x000000000000794d */ /* 0x000fea0003800000 */
.L_x_240:
        /* <DEDUP_REMOVED lines=10> */
.L_x_270:


//--------------------- .text._Z20relu_backward_kernelPKfS0_Pfi --------------------------
	.section	.text._Z20relu_backward_kernelPKfS0_Pfi,"ax",@progbits
	.align	128
        .global         _Z20relu_backward_kernelPKfS0_Pfi
        .type           _Z20relu_backward_kernelPKfS0_Pfi,@function
        .size           _Z20relu_backward_kernelPKfS0_Pfi,(.L_x_271 - _Z20relu_backward_kernelPKfS0_Pfi)
        .other          _Z20relu_backward_kernelPKfS0_Pfi,@"STO_CUDA_ENTRY STV_DEFAULT"
_Z20relu_backward_kernelPKfS0_Pfi:
.text._Z20relu_backward_kernelPKfS0_Pfi:
        /* <DEDUP_REMOVED lines=13> */
[----:B------:R-:W-:Y:S01]  /*00d0*/  BSSY.RECONVERGENT B0, `(.L_x_241) ;  /* 0x0000008000007945 */ /* 0x000fe20003800200 */
[----:B------:R-:W-:Y:S02]  /*00e0*/  HFMA2 R9, -RZ, RZ, 0, 0 ;  /* 0x00000000ff097431 */ /* 0x000fe400000001ff */
[----:B--2---:R-:W-:Y:S01]  /*00f0*/  IMAD.WIDE R4, R7, 0x4, R4 ;  /* 0x0000000407047825 */ /* 0x004fe200078e0204 */
[----:B---3--:R-:W-:-:S13]  /*0100*/  FSETP.GT.AND P0, PT, R2, RZ, PT ;  /* 0x000000ff0200720b */ /* 0x008fda0003f04000 */
[----:B------:R-:W-:Y:S05]  /*0110*/  @!P0 BRA `(.L_x_242) ;  /* 0x00000000000c8947 */ /* 0x000fea0003800000 */
[----:B------:R-:W0:Y:S02]  /*0120*/  LDC.64 R2, c[0x0][0x380] ;  /* 0x0000e000ff027b82 */ /* 0x000e240000000a00 */
[----:B0-----:R-:W-:-:S05]  /*0130*/  IMAD.WIDE R2, R7, 0x4, R2 ;  /* 0x0000000407027825 */ /* 0x001fca00078e0202 */
[----:B------:R0:W5:Y:S02]  /*0140*/  LDG.E R9, desc[UR4][R2.64] ;  /* 0x0000000402097981 */ /* 0x000164000c1e1900 */
.L_x_242:
[----:B------:R-:W-:Y:S05]  /*0150*/  BSYNC.RECONVERGENT B0 ;  /* 0x0000000000007941 */ /* 0x000fea0003800200 */
.L_x_241:
[----:B-----5:R-:W-:Y:S01]  /*0160*/  STG.E desc[UR4][R4.64], R9 ;  /* 0x0000000904007986 */ /* 0x020fe2000c101904 */
[----:B------:R-:W-:Y:S05]  /*0170*/  EXIT ;  /* 0x000000000000794d */ /* 0x000fea0003800000 */
.L_x_243:
        /* <DEDUP_REMOVED lines=16> */
.L_x_271:


//--------------------- .text._Z24matmul_backward_kernel_BPKfS0_Pfiii --------------------------
	.section	.text._Z24matmul_backward_kernel_BPKfS0_Pfiii,"ax",@progbits
	.align	128
        .global         _Z24matmul_backward_kernel_BPKfS0_Pfiii
        .type           _Z24matmul_backward_kernel_BPKfS0_Pfiii,@function
        .size           _Z24matmul_backward_kernel_BPKfS0_Pfiii,(.L_x_272 - _Z24matmul_backward_kernel_BPKfS0_Pfiii)
        .other          _Z24matmul_backward_kernel_BPKfS0_Pfiii,@"STO_CUDA_ENTRY STV_DEFAULT"
_Z24matmul_backward_kernel_BPKfS0_Pfiii:
.text._Z24matmul_backward_kernel_BPKfS0_Pfiii:
[----:B------:R-:W-:Y:S01]  /*0000*/  LDC R1, c[0x0][0x37c] ;  /* 0x0000df00ff017b82 */ /* 0x000fe20000000800 */
[----:B------:R-:W0:Y:S07]  /*0010*/  S2R R4, SR_TID.Y ;  /* 0x0000000000047919 */ /* 0x000e2e0000002200 */
[----:B------:R-:W0:Y:S01]  /*0020*/  S2UR UR4, SR_CTAID.Y ;  /* 0x00000000000479c3 */ /* 0x000e220000002600 */
[----:B------:R-:W1:Y:S07]  /*0030*/  S2R R6, SR_TID.X ;  /* 0x0000000000067919 */ /* 0x000e6e0000002100 */
[----:B------:R-:W0:Y:S08]  /*0040*/  LDC R3, c[0x0][0x364] ;  /* 0x0000d900ff037b82 */ /* 0x000e300000000800 */
[----:B------:R-:W1:Y:S08]  /*0050*/  S2UR UR5, SR_CTAID.X ;  /* 0x00000000000579c3 */ /* 0x000e700000002500 */
[----:B------:R-:W1:Y:S08]  /*0060*/  LDC R5, c[0x0][0x360] ;  /* 0x0000d800ff057b82 */ /* 0x000e700000000800 */
[----:B------:R-:W2:Y:S01]  /*0070*/  LDC R0, c[0x0][0x3a0] ;  /* 0x0000e800ff007b82 */ /* 0x000ea20000000800 */
[----:B0-----:R-:W-:-:S07]  /*0080*/  IMAD R3, R3, UR4, R4 ;  /* 0x0000000403037c24 */ /* 0x001fce000f8e0204 */
[----:B------:R-:W0:Y:S01]  /*0090*/  LDC R2, c[0x0][0x39c] ;  /* 0x0000e700ff027b82 */ /* 0x000e220000000800 */
[----:B-1----:R-:W-:Y:S01]  /*00a0*/  IMAD R5, R5, UR5, R6 ;  /* 0x0000000505057c24 */ /* 0x002fe2000f8e0206 */
[----:B--2---:R-:W-:-:S04]  /*00b0*/  ISETP.GE.AND P0, PT, R3, R0, PT ;  /* 0x000000000300720c */ /* 0x004fc80003f06270 */
[----:B0-----:R-:W-:-:S13]  /*00c0*/  ISETP.GE.OR P0, PT, R5, R2, P0 ;  /* 0x000000020500720c */ /* 0x001fda0000706670 */
[----:B------:R-:W-:Y:S05]  /*00d0*/  @P0 EXIT ;  /* 0x000000000000094d */ /* 0x000fea0003800000 */
[----:B------:R-:W0:Y:S01]  /*00e0*/  LDC R4, c[0x0][0x398] ;  /* 0x0000e600ff047b82 */ /* 0x000e220000000800 */
[----:B------:R-:W1:Y:S01]  /*00f0*/  LDCU.64 UR4, c[0x0][0x358] ;  /* 0x00006b00ff0477ac */ /* 0x000e620008000a00 */
[----:B------:R-:W-:Y:S01]  /*0100*/  HFMA2 R29, -RZ, RZ, 0, 0 ;  /* 0x00000000ff1d7431 */ /* 0x000fe200000001ff */
[----:B0-----:R-:W-:-:S13]  /*0110*/  ISETP.GE.AND P0, PT, R4, 0x1, PT ;  /* 0x000000010400780c */ /* 0x001fda0003f06270 */
[----:B-1----:R-:W-:Y:S05]  /*0120*/  @!P0 BRA `(.L_x_244) ;  /* 0x0000000400d08947 */ /* 0x002fea0003800000 */
[C---:B------:R-:W-:Y:S02]  /*0130*/  ISETP.GE.U32.AND P1, PT, R4.reuse, 0x8, PT ;  /* 0x000000080400780c */ /* 0x040fe40003f26070 */
[----:B------:R-:W-:Y:S02]  /*0140*/  LOP3.LUT R6, R4, 0x7, RZ, 0xc0, !PT ;  /* 0x0000000704067812 */ /* 0x000fe400078ec0ff */
[----:B------:R-:W-:Y:S02]  /*0150*/  MOV R29, RZ ;  /* 0x000000ff001d7202 */ /* 0x000fe40000000f00 */
[----:B------:R-:W-:Y:S02]  /*0160*/  ISETP.NE.AND P0, PT, R6, RZ, PT ;  /* 0x000000ff0600720c */ /* 0x000fe40003f05270 */
[----:B------:R-:W-:-:S05]  /*0170*/  MOV R8, RZ ;  /* 0x000000ff00087202 */ /* 0x000fca0000000f00 */
[----:B------:R-:W-:Y:S06]  /*0180*/  @!P1 BRA `(.L_x_245) ;  /* 0x0000000000d09947 */ /* 0x000fec0003800000 */
[----:B------:R-:W-:Y:S02]  /*0190*/  LOP3.LUT R8, R4, 0x7ffffff8, RZ, 0xc0, !PT ;  /* 0x7ffffff804087812 */ /* 0x000fe400078ec0ff */
[----:B------:R-:W-:Y:S02]  /*01a0*/  MOV R29, RZ ;  /* 0x000000ff001d7202 */ /* 0x000fe40000000f00 */
[----:B------:R-:W-:Y:S02]  /*01b0*/  MOV R9, R3 ;  /* 0x0000000300097202 */ /* 0x000fe40000000f00 */
[----:B------:R-:W-:Y:S02]  /*01c0*/  MOV R7, R5 ;  /* 0x0000000500077202 */ /* 0x000fe40000000f00 */
[----:B------:R-:W-:-:S07]  /*01d0*/  IADD3 R10, PT, PT, -R8, RZ, RZ ;  /* 0x000000ff080a7210 */ /* 0x000fce0007ffe1ff */
.L_x_246:
[----:B------:R-:W0:Y:S08]  /*01e0*/  LDC.64 R14, c[0x0][0x388] ;  /* 0x0000e200ff0e7b82 */ /* 0x000e300000000a00 */
[----:B------:R-:W1:Y:S01]  /*01f0*/  LDC.64 R26, c[0x0][0x380] ;  /* 0x0000e000ff1a7b82 */ /* 0x000e620000000a00 */
[----:B0-----:R-:W-:-:S05]  /*0200*/  IMAD.WIDE R14, R9, 0x4, R14 ;  /* 0x00000004090e7825 */ /* 0x001fca00078e020e */
[----:B------:R0:W2:Y:S01]  /*0210*/  LDG.E R22, desc[UR4][R14.64] ;  /* 0x000000040e167981 */ /* 0x0000a2000c1e1900 */
[----:B-1----:R-:W-:-:S05]  /*0220*/  IMAD.WIDE R26, R7, 0x4, R26 ;  /* 0x00000004071a7825 */ /* 0x002fca00078e021a */
[----:B------:R-:W2:Y:S01]  /*0230*/  LDG.E R11, desc[UR4][R26.64] ;  /* 0x000000041a0b7981 */ /* 0x000ea2000c1e1900 */
[----:B0-----:R-:W-:-:S04]  /*0240*/  IMAD.WIDE R14, R0, 0x4, R14 ;  /* 0x00000004000e7825 */ /* 0x001fc800078e020e */
[----:B------:R-:W-:Y:S01]  /*0250*/  IMAD.WIDE R20, R2, 0x4, R26 ;  /* 0x0000000402147825 */ /* 0x000fe200078e021a */
[----:B------:R-:W3:Y:S03]  /*0260*/  LDG.E R28, desc[UR4][R14.64] ;  /* 0x000000040e1c7981 */ /* 0x000ee6000c1e1900 */
[----:B------:R-:W-:Y:S01]  /*0270*/  IMAD.WIDE R24, R0, 0x4, R14 ;  /* 0x0000000400187825 */ /* 0x000fe200078e020e */
[----:B------:R-:W3:Y:S03]  /*0280*/  LDG.E R27, desc[UR4][R20.64] ;  /* 0x00000004141b7981 */ /* 0x000ee6000c1e1900 */
[----:B------:R-:W-:-:S04]  /*0290*/  IMAD.WIDE R12, R2, 0x4, R20 ;  /* 0x00000004020c7825 */ /* 0x000fc800078e0214 */
[C---:B------:R-:W-:Y:S01]  /*02a0*/  IMAD.WIDE R16, R0.reuse, 0x4, R24 ;  /* 0x0000000400107825 */ /* 0x040fe200078e0218 */
[----:B------:R-:W4:Y:S04]  /*02b0*/  LDG.E R26, desc[UR4][R12.64] ;  /* 0x000000040c1a7981 */ /* 0x000f28000c1e1900 */
[----:B------:R0:W5:Y:S01]  /*02c0*/  LDG.E R23, desc[UR4][R16.64] ;  /* 0x0000000410177981 */ /* 0x000162000c1e1900 */
[----:B------:R-:W-:-:S03]  /*02d0*/  IMAD.WIDE R18, R0, 0x4, R16 ;  /* 0x0000000400127825 */ /* 0x000fc600078e0210 */
[----:B------:R-:W4:Y:S01]  /*02e0*/  LDG.E R25, desc[UR4][R24.64] ;  /* 0x0000000418197981 */ /* 0x000f22000c1e1900 */
[----:B0-----:R-:W-:-:S03]  /*02f0*/  IMAD.WIDE R16, R2, 0x4, R12 ;  /* 0x0000000402107825 */ /* 0x001fc600078e020c */
[----:B------:R0:W5:Y:S01]  /*0300*/  LDG.E R21, desc[UR4][R18.64] ;  /* 0x0000000412157981 */ /* 0x000162000c1e1900 */
[----:B------:R-:W-:-:S03]  /*0310*/  IMAD.WIDE R14, R0, 0x4, R18 ;  /* 0x00000004000e7825 */ /* 0x000fc600078e0212 */
[----:B------:R1:W5:Y:S04]  /*0320*/  LDG.E R24, desc[UR4][R16.64] ;  /* 0x0000000410187981 */ /* 0x000368000c1e1900 */
[----:B------:R1:W5:Y:S01]  /*0330*/  LDG.E R13, desc[UR4][R14.64] ;  /* 0x000000040e0d7981 */ /* 0x000362000c1e1900 */
[----:B0-----:R-:W-:-:S04]  /*0340*/  IMAD.WIDE R18, R2, 0x4, R16 ;  /* 0x0000000402127825 */ /* 0x001fc800078e0210 */
[----:B-1----:R-:W-:-:S04]  /*0350*/  IMAD.WIDE R16, R2, 0x4, R18 ;  /* 0x0000000402107825 */ /* 0x002fc800078e0212 */
[C---:B------:R-:W-:Y:S01]  /*0360*/  IMAD.WIDE R14, R0.reuse, 0x4, R14 ;  /* 0x00000004000e7825 */ /* 0x040fe200078e020e */
[----:B------:R-:W5:Y:S04]  /*0370*/  LDG.E R20, desc[UR4][R16.64] ;  /* 0x0000000410147981 */ /* 0x000f68000c1e1900 */
[----:B------:R0:W5:Y:S02]  /*0380*/  LDG.E R12, desc[UR4][R14.64] ;  /* 0x000000040e0c7981 */ /* 0x000164000c1e1900 */
[----:B0-----:R-:W-:-:S04]  /*0390*/  IMAD.WIDE R14, R0, 0x4, R14 ;  /* 0x00000004000e7825 */ /* 0x001fc800078e020e */
[----:B--2---:R-:W-:Y:S02]  /*03a0*/  FFMA R11, R22, R11, R29 ;  /* 0x0000000b160b7223 */ /* 0x004fe4000000001d */
[----:B------:R0:W2:Y:S04]  /*03b0*/  LDG.E R22, desc[UR4][R18.64] ;  /* 0x0000000412167981 */ /* 0x0000a8000c1e1900 */
[----:B------:R-:W2:Y:S01]  /*03c0*/  LDG.E R29, desc[UR4][R14.64] ;  /* 0x000000040e1d7981 */ /* 0x000ea2000c1e1900 */
[----:B0-----:R-:W-:-:S05]  /*03d0*/  IMAD.WIDE R18, R2, 0x4, R16 ;  /* 0x0000000402127825 */ /* 0x001fca00078e0210 */
[----:B------:R0:W2:Y:S02]  /*03e0*/  LDG.E R17, desc[UR4][R18.64] ;  /* 0x0000000412117981 */ /* 0x0000a4000c1e1900 */
[----:B0-----:R-:W-:-:S06]  /*03f0*/  IMAD.WIDE R18, R2, 0x4, R18 ;  /* 0x0000000402127825 */ /* 0x001fcc00078e0212 */
[----:B------:R-:W2:Y:S01]  /*0400*/  LDG.E R18, desc[UR4][R18.64] ;  /* 0x0000000412127981 */ /* 0x000ea2000c1e1900 */
[----:B---3--:R-:W-:Y:S01]  /*0410*/  FFMA R28, R28, R27, R11 ;  /* 0x0000001b1c1c7223 */ /* 0x008fe2000000000b */
[----:B------:R-:W-:-:S03]  /*0420*/  IADD3 R10, PT, PT, R10, 0x8, RZ ;  /* 0x000000080a0a7810 */ /* 0x000fc60007ffe0ff */
[----:B----4-:R-:W-:Y:S01]  /*0430*/  FFMA R26, R25, R26, R28 ;  /* 0x0000001a191a7223 */ /* 0x010fe2000000001c */
[----:B------:R-:W-:-:S03]  /*0440*/  ISETP.NE.AND P1, PT, R10, RZ, PT ;  /* 0x000000ff0a00720c */ /* 0x000fc60003f25270 */
[----:B-----5:R-:W-:Y:S01]  /*0450*/  FFMA R24, R23, R24, R26 ;  /* 0x0000001817187223 */ /* 0x020fe2000000001a */
[----:B------:R-:W-:Y:S02]  /*0460*/  LEA R9, R0, R9, 0x3 ;  /* 0x0000000900097211 */ /* 0x000fe400078e18ff */
[----:B------:R-:W-:Y:S01]  /*0470*/  LEA R7, R2, R7, 0x3 ;  /* 0x0000000702077211 */ /* 0x000fe200078e18ff */
[----:B--2---:R-:W-:-:S04]  /*0480*/  FFMA R22, R21, R22, R24 ;  /* 0x0000001615167223 */ /* 0x004fc80000000018 */
[----:B------:R-:W-:-:S04]  /*0490*/  FFMA R13, R13, R20, R22 ;  /* 0x000000140d0d7223 */ /* 0x000fc80000000016 */
[----:B------:R-:W-:-:S04]  /*04a0*/  FFMA R12, R12, R17, R13 ;  /* 0x000000110c0c7223 */ /* 0x000fc8000000000d */
[----:B------:R-:W-:Y:S01]  /*04b0*/  FFMA R29, R29, R18, R12 ;  /* 0x000000121d1d7223 */ /* 0x000fe2000000000c */
[----:B------:R-:W-:Y:S06]  /*04c0*/  @P1 BRA `(.L_x_246) ;  /* 0xfffffffc00441947 */ /* 0x000fec000383ffff */
.L_x_245:
[----:B------:R-:W-:Y:S05]  /*04d0*/  @!P0 BRA `(.L_x_244) ;  /* 0x0000000000e48947 */ /* 0x000fea0003800000 */
[----:B------:R-:W-:Y:S02]  /*04e0*/  ISETP.GE.U32.AND P0, PT, R6, 0x4, PT ;  /* 0x000000040600780c */ /* 0x000fe40003f06070 */
[----:B------:R-:W-:-:S04]  /*04f0*/  LOP3.LUT R9, R4, 0x3, RZ, 0xc0, !PT ;  /* 0x0000000304097812 */ /* 0x000fc800078ec0ff */
[----:B------:R-:W-:-:S07]  /*0500*/  ISETP.NE.AND P1, PT, R9, RZ, PT ;  /* 0x000000ff0900720c */ /* 0x000fce0003f25270 */
[----:B------:R-:W-:Y:S06]  /*0510*/  @!P0 BRA `(.L_x_247) ;  /* 0x0000000000648947 */ /* 0x000fec0003800000 */
[----:B------:R-:W0:Y:S01]  /*0520*/  LDC.64 R20, c[0x0][0x388] ;  /* 0x0000e200ff147b82 */ /* 0x000e220000000a00 */
[C---:B------:R-:W-:Y:S02]  /*0530*/  IMAD R7, R8.reuse, R0, R3 ;  /* 0x0000000008077224 */ /* 0x040fe400078e0203 */
[----:B------:R-:W-:-:S05]  /*0540*/  IMAD R11, R8, R2, R5 ;  /* 0x00000002080b7224 */ /* 0x000fca00078e0205 */
[----:B------:R-:W1:Y:S01]  /*0550*/  LDC.64 R22, c[0x0][0x380] ;  /* 0x0000e000ff167b82 */ /* 0x000e620000000a00 */
[----:B0-----:R-:W-:-:S04]  /*0560*/  IMAD.WIDE R20, R7, 0x4, R20 ;  /* 0x0000000407147825 */ /* 0x001fc800078e0214 */
[----:B-1----:R-:W-:-:S04]  /*0570*/  IMAD.WIDE R22, R11, 0x4, R22 ;  /* 0x000000040b167825 */ /* 0x002fc800078e0216 */
[----:B------:R-:W-:Y:S02]  /*0580*/  IMAD.WIDE R10, R0, 0x4, R20 ;  /* 0x00000004000a7825 */ /* 0x000fe400078e0214 */
[----:B------:R-:W2:Y:S02]  /*0590*/  LDG.E R20, desc[UR4][R20.64] ;  /* 0x0000000414147981 */ /* 0x000ea4000c1e1900 */
[----:B------:R-:W-:Y:S02]  /*05a0*/  IMAD.WIDE R12, R2, 0x4, R22 ;  /* 0x00000004020c7825 */ /* 0x000fe400078e0216 */
[----:B------:R-:W2:Y:S02]  /*05b0*/  LDG.E R22, desc[UR4][R22.64] ;  /* 0x0000000416167981 */ /* 0x000ea4000c1e1900 */
[----:B------:R-:W-:Y:S02]  /*05c0*/  IMAD.WIDE R14, R0, 0x4, R10 ;  /* 0x00000004000e7825 */ /* 0x000fe400078e020a */
[----:B------:R-:W3:Y:S02]  /*05d0*/  LDG.E R11, desc[UR4][R10.64] ;  /* 0x000000040a0b7981 */ /* 0x000ee4000c1e1900 */
[----:B------:R-:W-:-:S02]  /*05e0*/  IMAD.WIDE R6, R2, 0x4, R12 ;  /* 0x0000000402067825 */ /* 0x000fc400078e020c */
[----:B------:R-:W3:Y:S02]  /*05f0*/  LDG.E R12, desc[UR4][R12.64] ;  /* 0x000000040c0c7981 */ /* 0x000ee4000c1e1900 */
[----:B------:R-:W-:Y:S02]  /*0600*/  IMAD.WIDE R16, R0, 0x4, R14 ;  /* 0x0000000400107825 */ /* 0x000fe400078e020e */
[----:B------:R-:W4:Y:S02]  /*0610*/  LDG.E R25, desc[UR4][R14.64] ;  /* 0x000000040e197981 */ /* 0x000f24000c1e1900 */
[----:B------:R-:W-:Y:S02]  /*0620*/  IMAD.WIDE R18, R2, 0x4, R6 ;  /* 0x0000000402127825 */ /* 0x000fe400078e0206 */
[----:B------:R-:W4:Y:S04]  /*0630*/  LDG.E R6, desc[UR4][R6.64] ;  /* 0x0000000406067981 */ /* 0x000f28000c1e1900 */
[----:B------:R-:W5:Y:S04]  /*0640*/  LDG.E R17, desc[UR4][R16.64] ;  /* 0x0000000410117981 */ /* 0x000f68000c1e1900 */
[----:B------:R-:W5:Y:S01]  /*0650*/  LDG.E R18, desc[UR4][R18.64] ;  /* 0x0000000412127981 */ /* 0x000f62000c1e1900 */
[----:B------:R-:W-:Y:S01]  /*0660*/  IADD3 R8, PT, PT, R8, 0x4, RZ ;  /* 0x0000000408087810 */ /* 0x000fe20007ffe0ff */
[----:B--2---:R-:W-:-:S04]  /*0670*/  FFMA R20, R20, R22, R29 ;  /* 0x0000001614147223 */ /* 0x004fc8000000001d */
[----:B---3--:R-:W-:-:S04]  /*0680*/  FFMA R20, R11, R12, R20 ;  /* 0x0000000c0b147223 */ /* 0x008fc80000000014 */
[----:B----4-:R-:W-:-:S04]  /*0690*/  FFMA R20, R25, R6, R20 ;  /* 0x0000000619147223 */ /* 0x010fc80000000014 */
[----:B-----5:R-:W-:-:S07]  /*06a0*/  FFMA R29, R17, R18, R20 ;  /* 0x00000012111d7223 */ /* 0x020fce0000000014 */
.L_x_247:
[----:B------:R-:W-:Y:S05]  /*06b0*/  @!P1 BRA `(.L_x_244) ;  /* 0x00000000006c9947 */ /* 0x000fea0003800000 */
[----:B------:R-:W0:Y:S01]  /*06c0*/  LDC.64 R14, c[0x0][0x388] ;  /* 0x0000e200ff0e7b82 */ /* 0x000e220000000a00 */
[----:B------:R-:W-:Y:S02]  /*06d0*/  ISETP.NE.AND P0, PT, R9, 0x1, PT ;  /* 0x000000010900780c */ /* 0x000fe40003f05270 */
[----:B------:R-:W-:-:S04]  /*06e0*/  LOP3.LUT R4, R4, 0x1, RZ, 0xc0, !PT ;  /* 0x0000000104047812 */ /* 0x000fc800078ec0ff */
[----:B------:R-:W-:Y:S01]  /*06f0*/  ISETP.NE.U32.AND P1, PT, R4, 0x1, PT ;  /* 0x000000010400780c */ /* 0x000fe20003f25070 */
[----:B------:R-:W1:Y:S06]  /*0700*/  LDC.64 R12, c[0x0][0x380] ;  /* 0x0000e000ff0c7b82 */ /* 0x000e6c0000000a00 */
[C---:B------:R-:W-:Y:S02]  /*0710*/  @P0 IMAD R17, R8.reuse, R0, R3 ;  /* 0x0000000008110224 */ /* 0x040fe400078e0203 */
[----:B------:R-:W2:Y:S01]  /*0720*/  LDC.64 R6, c[0x0][0x388] ;  /* 0x0000e200ff067b82 */ /* 0x000ea20000000a00 */
[C---:B------:R-:W-:Y:S01]  /*0730*/  @P0 IMAD R9, R8.reuse, R2, R5 ;  /* 0x0000000208090224 */ /* 0x040fe200078e0205 */
[----:B------:R-:W-:-:S06]  /*0740*/  @P0 IADD3 R8, PT, PT, R8, 0x2, RZ ;  /* 0x0000000208080810 */ /* 0x000fcc0007ffe0ff */
[----:B------:R-:W3:Y:S01]  /*0750*/  LDC.64 R10, c[0x0][0x380] ;  /* 0x0000e000ff0a7b82 */ /* 0x000ee20000000a00 */
[----:B0-----:R-:W-:-:S04]  /*0760*/  @P0 IMAD.WIDE R16, R17, 0x4, R14 ;  /* 0x0000000411100825 */ /* 0x001fc800078e020e */
[----:B-1----:R-:W-:Y:S01]  /*0770*/  @P0 IMAD.WIDE R12, R9, 0x4, R12 ;  /* 0x00000004090c0825 */ /* 0x002fe200078e020c */
[----:B------:R-:W4:Y:S03]  /*0780*/  @P0 LDG.E R4, desc[UR4][R16.64] ;  /* 0x0000000410040981 */ /* 0x000f26000c1e1900 */
[C---:B------:R-:W-:Y:S02]  /*0790*/  @!P1 IMAD R19, R8.reuse, R0, R3 ;  /* 0x0000000008139224 */ /* 0x040fe400078e0203 */
[----:B------:R-:W-:Y:S02]  /*07a0*/  @!P1 IMAD R21, R8, R2, R5 ;  /* 0x0000000208159224 */ /* 0x000fe400078e0205 */
[----:B------:R-:W-:-:S04]  /*07b0*/  @P0 IMAD.WIDE R14, R0, 0x4, R16 ;  /* 0x00000004000e0825 */ /* 0x000fc800078e0210 */
[----:B------:R-:W-:Y:S02]  /*07c0*/  @P0 IMAD.WIDE R8, R2, 0x4, R12 ;  /* 0x0000000402080825 */ /* 0x000fe400078e020c */
[----:B------:R-:W4:Y:S02]  /*07d0*/  @P0 LDG.E R12, desc[UR4][R12.64] ;  /* 0x000000040c0c0981 */ /* 0x000f24000c1e1900 */
[----:B--2---:R-:W-:Y:S02]  /*07e0*/  @!P1 IMAD.WIDE R6, R19, 0x4, R6 ;  /* 0x0000000413069825 */ /* 0x004fe400078e0206 */
[----:B------:R-:W2:Y:S02]  /*07f0*/  @P0 LDG.E R15, desc[UR4][R14.64] ;  /* 0x000000040e0f0981 */ /* 0x000ea4000c1e1900 */
[----:B---3--:R-:W-:Y:S02]  /*0800*/  @!P1 IMAD.WIDE R10, R21, 0x4, R10 ;  /* 0x00000004150a9825 */ /* 0x008fe400078e020a */
[----:B------:R-:W2:Y:S04]  /*0810*/  @P0 LDG.E R8, desc[UR4][R8.64] ;  /* 0x0000000408080981 */ /* 0x000ea8000c1e1900 */
[----:B------:R-:W3:Y:S04]  /*0820*/  @!P1 LDG.E R6, desc[UR4][R6.64] ;  /* 0x0000000406069981 */ /* 0x000ee8000c1e1900 */
[----:B------:R-:W3:Y:S01]  /*0830*/  @!P1 LDG.E R10, desc[UR4][R10.64] ;  /* 0x000000040a0a9981 */ /* 0x000ee2000c1e1900 */
[----:B----4-:R-:W-:-:S04]  /*0840*/  @P0 FFMA R4, R4, R12, R29 ;  /* 0x0000000c04040223 */ /* 0x010fc8000000001d */
[----:B--2---:R-:W-:-:S04]  /*0850*/  @P0 FFMA R29, R15, R8, R4 ;  /* 0x000000080f1d0223 */ /* 0x004fc80000000004 */
[----:B---3--:R-:W-:-:S07]  /*0860*/  @!P1 FFMA R29, R6, R10, R29 ;  /* 0x0000000a061d9223 */ /* 0x008fce000000001d */
.L_x_244:
[----:B------:R-:W0:Y:S01]  /*0870*/  LDC.64 R6, c[0x0][0x390] ;  /* 0x0000e400ff067b82 */ /* 0x000e220000000a00 */
[----:B------:R-:W-:-:S04]  /*0880*/  IMAD R3, R3, R2, R5 ;  /* 0x0000000203037224 */ /* 0x000fc800078e0205 */
[----:B0-----:R-:W-:-:S05]  /*0890*/  IMAD.WIDE R2, R3, 0x4, R6 ;  /* 0x0000000403027825 */ /* 0x001fca00078e0206 */
[----:B------:R-:W-:Y:S01]  /*08a0*/  REDG.E.ADD.F32.FTZ.RN.STRONG.GPU desc[UR4][R2.64], R29 ;  /* 0x0000001d020079a6 */ /* 0x000fe2000c12f304 */
[----:B------:R-:W-:Y:S05]  /*08b0*/  EXIT ;  /* 0x000000000000794d */ /* 0x000fea0003800000 */
.L_x_248:
        /* <DEDUP_REMOVED lines=12> */
.L_x_272:


//--------------------- .text._Z24matmul_backward_kernel_APKfS0_Pfiii --------------------------
	.section	.text._Z24matmul_backward_kernel_APKfS0_Pfiii,"ax",@progbits
	.align	128
        .global         _Z24matmul_backward_kernel_APKfS0_Pfiii
        .type           _Z24matmul_backward_kernel_APKfS0_Pfiii,@function
        .size           _Z24matmul_backward_kernel_APKfS0_Pfiii,(.L_x_273 - _Z24matmul_backward_kernel_APKfS0_Pfiii)
        .other          _Z24matmul_backward_kernel_APKfS0_Pfiii,@"STO_CUDA_ENTRY STV_DEFAULT"
_Z24matmul_backward_kernel_APKfS0_Pfiii:
.text._Z24matmul_backward_kernel_APKfS0_Pfiii:
[----:B------:R-:W-:Y:S01]  /*0000*/  LDC R1, c[0x0][0x37c] ;  /* 0x0000df00ff017b82 */ /* 0x000fe20000000800 */
[----:B------:R-:W0:Y:S07]  /*0010*/  S2R R3, SR_TID.X ;  /* 0x0000000000037919 */ /* 0x000e2e0000002100 */
[----:B------:R-:W1:Y:S01]  /*0020*/  LDC R7, c[0x0][0x364] ;  /* 0x0000d900ff077b82 */ /* 0x000e620000000800 */
[----:B------:R-:W2:Y:S01]  /*0030*/  LDCU UR11, c[0x0][0x3a0] ;  /* 0x00007400ff0b77ac */ /* 0x000ea20008000800 */
[----:B------:R-:W1:Y:S01]  /*0040*/  S2R R2, SR_TID.Y ;  /* 0x0000000000027919 */ /* 0x000e620000002200 */
[----:B------:R-:W3:Y:S05]  /*0050*/  LDCU UR6, c[0x0][0x398] ;  /* 0x00007300ff0677ac */ /* 0x000eea0008000800 */
[----:B------:R-:W0:Y:S08]  /*0060*/  S2UR UR5, SR_CTAID.X ;  /* 0x00000000000579c3 */ /* 0x000e300000002500 */
[----:B------:R-:W0:Y:S08]  /*0070*/  LDC R0, c[0x0][0x360] ;  /* 0x0000d800ff007b82 */ /* 0x000e300000000800 */
[----:B------:R-:W1:Y:S01]  /*0080*/  S2UR UR4, SR_CTAID.Y ;  /* 0x00000000000479c3 */ /* 0x000e620000002600 */
[----:B0-----:R-:W-:-:S05]  /*0090*/  IMAD R0, R0, UR5, R3 ;  /* 0x0000000500007c24 */ /* 0x001fca000f8e0203 */
[----:B--2---:R-:W-:Y:S01]  /*00a0*/  ISETP.GE.AND P0, PT, R0, UR11, PT ;  /* 0x0000000b00007c0c */ /* 0x004fe2000bf06270 */
[----:B-1----:R-:W-:-:S05]  /*00b0*/  IMAD R7, R7, UR4, R2 ;  /* 0x0000000407077c24 */ /* 0x002fca000f8e0202 */
[----:B---3--:R-:W-:-:S13]  /*00c0*/  ISETP.GE.OR P0, PT, R7, UR6, P0 ;  /* 0x0000000607007c0c */ /* 0x008fda0008706670 */
[----:B------:R-:W-:Y:S05]  /*00d0*/  @P0 EXIT ;  /* 0x000000000000094d */ /* 0x000fea0003800000 */
[----:B------:R-:W0:Y:S01]  /*00e0*/  LDCU UR7, c[0x0][0x39c] ;  /* 0x00007380ff0777ac */ /* 0x000e220008000800 */
[----:B------:R-:W-:Y:S01]  /*00f0*/  HFMA2 R14, -RZ, RZ, 0, 0 ;  /* 0x00000000ff0e7431 */ /* 0x000fe200000001ff */
[----:B------:R-:W1:Y:S01]  /*0100*/  LDCU.64 UR12, c[0x0][0x358] ;  /* 0x00006b00ff0c77ac */ /* 0x000e620008000a00 */
[----:B0-----:R-:W-:-:S09]  /*0110*/  UISETP.GE.AND UP0, UPT, UR7, 0x1, UPT ;  /* 0x000000010700788c */ /* 0x001fd2000bf06270 */
[----:B-1----:R-:W-:Y:S05]  /*0120*/  BRA.U !UP0, `(.L_x_249) ;  /* 0x00000009089c7547 */ /* 0x002fea000b800000 */
[----:B------:R-:W-:Y:S02]  /*0130*/  UISETP.GE.U32.AND UP1, UPT, UR7, 0x10, UPT ;  /* 0x000000100700788c */ /* 0x000fe4000bf26070 */
[----:B------:R-:W-:Y:S01]  /*0140*/  IMAD R8, R7, UR7, RZ ;  /* 0x0000000707087c24 */ /* 0x000fe2000f8e02ff */
[----:B------:R-:W-:Y:S02]  /*0150*/  ULOP3.LUT UR10, UR7, 0xf, URZ, 0xc0, !UPT ;  /* 0x0000000f070a7892 */ /* 0x000fe4000f8ec0ff */
[----:B------:R-:W-:Y:S01]  /*0160*/  IMAD R9, R0, UR7, RZ ;  /* 0x0000000700097c24 */ /* 0x000fe2000f8e02ff */
[----:B------:R-:W-:Y:S01]  /*0170*/  MOV R14, RZ ;  /* 0x000000ff000e7202 */ /* 0x000fe20000000f00 */
[----:B------:R-:W-:Y:S01]  /*0180*/  UMOV UR4, URZ ;  /* 0x000000ff00047c82 */ /* 0x000fe20008000000 */
[----:B------:R-:W-:Y:S01]  /*0190*/  UISETP.NE.AND UP0, UPT, UR10, URZ, UPT ;  /* 0x000000ff0a00728c */ /* 0x000fe2000bf05270 */
[----:B------:R-:W-:Y:S10]  /*01a0*/  BRA.U !UP1, `(.L_x_250) ;  /* 0x0000000509107547 */ /* 0x000ff4000b800000 */
[----:B------:R-:W0:Y:S01]  /*01b0*/  LDC.64 R2, c[0x0][0x380] ;  /* 0x0000e000ff027b82 */ /* 0x000e220000000a00 */
[----:B------:R-:W1:Y:S01]  /*01c0*/  LDCU.64 UR8, c[0x0][0x388] ;  /* 0x00007100ff0877ac */ /* 0x000e620008000a00 */
[----:B------:R-:W-:Y:S02]  /*01d0*/  MOV R14, RZ ;  /* 0x000000ff000e7202 */ /* 0x000fe40000000f00 */
[----:B------:R-:W-:Y:S01]  /*01e0*/  MOV R6, R9 ;  /* 0x0000000900067202 */ /* 0x000fe20000000f00 */
[----:B------:R-:W-:Y:S02]  /*01f0*/  ULOP3.LUT UR4, UR7, 0x7ffffff0, URZ, 0xc0, !UPT ;  /* 0x7ffffff007047892 */ /* 0x000fe4000f8ec0ff */
[----:B-1----:R-:W-:Y:S02]  /*0200*/  UIADD3 UR5, UP1, UPT, UR8, 0x20, URZ ;  /* 0x0000002008057890 */ /* 0x002fe4000ff3e0ff */
[----:B------:R-:W-:Y:S02]  /*0210*/  UIADD3 UR8, UPT, UPT, -UR4, URZ, URZ ;  /* 0x000000ff04087290 */ /* 0x000fe4000fffe1ff */
[----:B------:R-:W-:Y:S01]  /*0220*/  UIADD3.X UR6, UPT, UPT, URZ, UR9, URZ, UP1, !UPT ;  /* 0x00000009ff067290 */ /* 0x000fe20008ffe4ff */
[----:B0-----:R-:W-:-:S03]  /*0230*/  IMAD.WIDE.U32 R2, R8, 0x4, R2 ;  /* 0x0000000408027825 */ /* 0x001fc600078e0002 */
[----:B------:R-:W-:-:S04]  /*0240*/  IADD3 R4, P0, PT, R2, 0x20, RZ ;  /* 0x0000002002047810 */ /* 0x000fc80007f1e0ff */
[----:B------:R-:W-:-:S09]  /*0250*/  IADD3.X R5, PT, PT, RZ, R3, RZ, P0, !PT ;  /* 0x00000003ff057210 */ /* 0x000fd200007fe4ff */
.L_x_251:
[----:B------:R-:W-:Y:S01]  /*0260*/  MOV R2, UR5 ;  /* 0x0000000500027c02 */ /* 0x000fe20008000f00 */
[----:B------:R-:W2:Y:S01]  /*0270*/  LDG.E R15, desc[UR12][R4.64+-0x20] ;  /* 0xffffe00c040f7981 */ /* 0x000ea2000c1e1900 */
[----:B------:R-:W-:-:S03]  /*0280*/  MOV R3, UR6 ;  /* 0x0000000600037c02 */ /* 0x000fc60008000f00 */
[----:B------:R-:W3:Y:S01]  /*0290*/  LDG.E R17, desc[UR12][R4.64+-0x1c] ;  /* 0xffffe40c04117981 */ /* 0x000ee2000c1e1900 */
[----:B------:R-:W-:-:S03]  /*02a0*/  IMAD.WIDE R2, R6, 0x4, R2 ;  /* 0x0000000406027825 */ /* 0x000fc600078e0202 */
[----:B------:R-:W4:Y:S04]  /*02b0*/  LDG.E R19, desc[UR12][R4.64+-0x18] ;  /* 0xffffe80c04137981 */ /* 0x000f28000c1e1900 */
        /* <DEDUP_REMOVED lines=13> */
[----:B--2---:R-:W-:-:S03]  /*0390*/  FFMA R16, R15, R16, R14 ;  /* 0x000000100f107223 */ /* 0x004fc6000000000e */
[----:B------:R-:W2:Y:S01]  /*03a0*/  LDG.E R15, desc[UR12][R4.64+-0x4] ;  /* 0xfffffc0c040f7981 */ /* 0x000ea2000c1e1900 */
[----:B---3--:R-:W-:-:S03]  /*03b0*/  FFMA R24, R17, R24, R16 ;  /* 0x0000001811187223 */ /* 0x008fc60000000010 */
[----:B------:R-:W2:Y:S01]  /*03c0*/  LDG.E R14, desc[UR12][R2.64+-0x4] ;  /* 0xfffffc0c020e7981 */ /* 0x000ea2000c1e1900 */
[----:B----4-:R-:W-:-:S03]  /*03d0*/  FFMA R25, R19, R18, R24 ;  /* 0x0000001213197223 */ /* 0x010fc60000000018 */
[----:B------:R-:W3:Y:S04]  /*03e0*/  LDG.E R16, desc[UR12][R4.64] ;  /* 0x0000000c04107981 */ /* 0x000ee8000c1e1900 */
[----:B------:R-:W3:Y:S01]  /*03f0*/  LDG.E R17, desc[UR12][R2.64] ;  /* 0x0000000c02117981 */ /* 0x000ee2000c1e1900 */
[----:B-----5:R-:W-:-:S03]  /*0400*/  FFMA R25, R20, R21, R25 ;  /* 0x0000001514197223 */ /* 0x020fc60000000019 */
[----:B------:R-:W4:Y:S04]  /*0410*/  LDG.E R18, desc[UR12][R4.64+0x4] ;  /* 0x0000040c04127981 */ /* 0x000f28000c1e1900 */
[----:B------:R-:W4:Y:S01]  /*0420*/  LDG.E R19, desc[UR12][R2.64+0x4] ;  /* 0x0000040c02137981 */ /* 0x000f22000c1e1900 */
[----:B------:R-:W-:-:S03]  /*0430*/  FFMA R25, R22, R23, R25 ;  /* 0x0000001716197223 */ /* 0x000fc60000000019 */
[----:B------:R-:W5:Y:S04]  /*0440*/  LDG.E R20, desc[UR12][R4.64+0x8] ;  /* 0x0000080c04147981 */ /* 0x000f68000c1e1900 */
[----:B------:R-:W5:Y:S01]  /*0450*/  LDG.E R21, desc[UR12][R2.64+0x8] ;  /* 0x0000080c02157981 */ /* 0x000f62000c1e1900 */
[----:B------:R-:W-:-:S03]  /*0460*/  FFMA R25, R10, R11, R25 ;  /* 0x0000000b0a197223 */ /* 0x000fc60000000019 */
[----:B------:R-:W5:Y:S04]  /*0470*/  LDG.E R22, desc[UR12][R4.64+0xc] ;  /* 0x00000c0c04167981 */ /* 0x000f68000c1e1900 */
[----:B------:R-:W5:Y:S04]  /*0480*/  LDG.E R23, desc[UR12][R2.64+0xc] ;  /* 0x00000c0c02177981 */ /* 0x000f68000c1e1900 */
[----:B------:R-:W5:Y:S01]  /*0490*/  LDG.E R10, desc[UR12][R4.64+0x10] ;  /* 0x0000100c040a7981 */ /* 0x000f62000c1e1900 */
[----:B------:R-:W-:-:S03]  /*04a0*/  FFMA R28, R12, R13, R25 ;  /* 0x0000000d0c1c7223 */ /* 0x000fc60000000019 */
[----:B------:R-:W5:Y:S04]  /*04b0*/  LDG.E R11, desc[UR12][R2.64+0x10] ;  /* 0x0000100c020b7981 */ /* 0x000f68000c1e1900 */
[----:B------:R-:W5:Y:S04]  /*04c0*/  LDG.E R24, desc[UR12][R4.64+0x14] ;  /* 0x0000140c04187981 */ /* 0x000f68000c1e1900 */
[----:B------:R-:W5:Y:S04]  /*04d0*/  LDG.E R25, desc[UR12][R2.64+0x14] ;  /* 0x0000140c02197981 */ /* 0x000f68000c1e1900 */
[----:B------:R0:W5:Y:S04]  /*04e0*/  LDG.E R13, desc[UR12][R4.64+0x18] ;  /* 0x0000180c040d7981 */ /* 0x000168000c1e1900 */
[----:B------:R-:W5:Y:S01]  /*04f0*/  LDG.E R12, desc[UR12][R2.64+0x18] ;  /* 0x0000180c020c7981 */ /* 0x000f62000c1e1900 */
[----:B------:R-:W-:-:S04]  /*0500*/  UIADD3 UR8, UPT, UPT, UR8, 0x10, URZ ;  /* 0x0000001008087890 */ /* 0x000fc8000fffe0ff */
[----:B------:R-:W-:Y:S01]  /*0510*/  UISETP.NE.AND UP1, UPT, UR8, URZ, UPT ;  /* 0x000000ff0800728c */ /* 0x000fe2000bf25270 */
[----:B0-----:R-:W-:Y:S02]  /*0520*/  IADD3 R4, P0, PT, R4, 0x40, RZ ;  /* 0x0000004004047810 */ /* 0x001fe40007f1e0ff */
[----:B------:R-:W-:Y:S02]  /*0530*/  IADD3 R6, PT, PT, R6, 0x10, RZ ;  /* 0x0000001006067810 */ /* 0x000fe40007ffe0ff */
[----:B------:R-:W-:Y:S01]  /*0540*/  IADD3.X R5, PT, PT, RZ, R5, RZ, P0, !PT ;  /* 0x00000005ff057210 */ /* 0x000fe200007fe4ff */
[----:B--2---:R-:W-:-:S04]  /*0550*/  FFMA R15, R15, R14, R28 ;  /* 0x0000000e0f0f7223 */ /* 0x004fc8000000001c */
[----:B---3--:R-:W-:-:S04]  /*0560*/  FFMA R15, R16, R17, R15 ;  /* 0x00000011100f7223 */ /* 0x008fc8000000000f */
[----:B----4-:R-:W-:-:S04]  /*0570*/  FFMA R15, R18, R19, R15 ;  /* 0x00000013120f7223 */ /* 0x010fc8000000000f */
[----:B-----5:R-:W-:-:S04]  /*0580*/  FFMA R15, R20, R21, R15 ;  /* 0x00000015140f7223 */ /* 0x020fc8000000000f */
[----:B------:R-:W-:-:S04]  /*0590*/  FFMA R15, R22, R23, R15 ;  /* 0x00000017160f7223 */ /* 0x000fc8000000000f */
[----:B------:R-:W-:-:S04]  /*05a0*/  FFMA R11, R10, R11, R15 ;  /* 0x0000000b0a0b7223 */ /* 0x000fc8000000000f */
[----:B------:R-:W-:-:S04]  /*05b0*/  FFMA R24, R24, R25, R11 ;  /* 0x0000001918187223 */ /* 0x000fc8000000000b */
[----:B------:R-:W-:-:S04]  /*05c0*/  FFMA R13, R13, R12, R24 ;  /* 0x0000000c0d0d7223 */ /* 0x000fc80000000018 */
[----:B------:R-:W-:Y:S01]  /*05d0*/  FFMA R14, R26, R27, R13 ;  /* 0x0000001b1a0e7223 */ /* 0x000fe2000000000d */
[----:B------:R-:W-:Y:S06]  /*05e0*/  BRA.U UP1, `(.L_x_251) ;  /* 0xfffffffd011c7547 */ /* 0x000fec000b83ffff */
.L_x_250:
[----:B------:R-:W-:Y:S05]  /*05f0*/  BRA.U !UP0, `(.L_x_249) ;  /* 0x0000000508687547 */ /* 0x000fea000b800000 */
[----:B------:R-:W-:Y:S02]  /*0600*/  UISETP.GE.U32.AND UP0, UPT, UR10, 0x8, UPT ;  /* 0x000000080a00788c */ /* 0x000fe4000bf06070 */
[----:B------:R-:W-:-:S04]  /*0610*/  ULOP3.LUT UR6, UR7, 0x7, URZ, 0xc0, !UPT ;  /* 0x0000000707067892 */ /* 0x000fc8000f8ec0ff */
[----:B------:R-:W-:-:S03]  /*0620*/  UISETP.NE.AND UP1, UPT, UR6, URZ, UPT ;  /* 0x000000ff0600728c */ /* 0x000fc6000bf25270 */
[----:B------:R-:W-:Y:S08]  /*0630*/  BRA.U !UP0, `(.L_x_252) ;  /* 0x0000000108907547 */ /* 0x000ff0000b800000 */
[----:B------:R-:W0:Y:S01]  /*0640*/  LDC.64 R10, c[0x0][0x380] ;  /* 0x0000e000ff0a7b82 */ /* 0x000e220000000a00 */
[----:B------:R-:W1:Y:S01]  /*0650*/  LDCU.64 UR8, c[0x0][0x380] ;  /* 0x00007000ff0877ac */ /* 0x000e620008000a00 */
[C---:B------:R-:W-:Y:S02]  /*0660*/  IADD3 R3, PT, PT, R8.reuse, UR4, RZ ;  /* 0x0000000408037c10 */ /* 0x040fe4000fffe0ff */
[----:B------:R-:W-:Y:S02]  /*0670*/  IADD3 R6, P0, PT, R8, UR4, RZ ;  /* 0x0000000408067c10 */ /* 0x000fe4000ff1e0ff */
[----:B------:R-:W-:Y:S02]  /*0680*/  IADD3 R13, PT, PT, R9, UR4, RZ ;  /* 0x00000004090d7c10 */ /* 0x000fe4000fffe0ff */
[----:B------:R-:W2:Y:S01]  /*0690*/  LDC.64 R4, c[0x0][0x388] ;  /* 0x0000e200ff047b82 */ /* 0x000ea20000000a00 */
[----:B0-----:R-:W-:Y:S01]  /*06a0*/  IMAD.WIDE.U32 R10, R3, 0x4, R10 ;  /* 0x00000004030a7825 */ /* 0x001fe200078e000a */
[----:B------:R-:W-:-:S02]  /*06b0*/  IADD3.X R3, PT, PT, RZ, RZ, RZ, P0, !PT ;  /* 0x000000ffff037210 */ /* 0x000fc400007fe4ff */
[C---:B-1----:R-:W-:Y:S02]  /*06c0*/  LEA R2, P0, R6.reuse, UR8, 0x2 ;  /* 0x0000000806027c11 */ /* 0x042fe4000f8010ff */
[----:B------:R-:W3:Y:S02]  /*06d0*/  LDG.E R15, desc[UR12][R10.64] ;  /* 0x0000000c0a0f7981 */ /* 0x000ee4000c1e1900 */
[----:B------:R-:W-:Y:S01]  /*06e0*/  LEA.HI.X R3, R6, UR9, R3, 0x2, P0 ;  /* 0x0000000906037c11 */ /* 0x000fe200080f1403 */
[----:B--2---:R-:W-:-:S04]  /*06f0*/  IMAD.WIDE R4, R13, 0x4, R4 ;  /* 0x000000040d047825 */ /* 0x004fc800078e0204 */
[----:B------:R-:W2:Y:S04]  /*0700*/  LDG.E R18, desc[UR12][R2.64+0x4] ;  /* 0x0000040c02127981 */ /* 0x000ea8000c1e1900 */
[----:B------:R-:W3:Y:S04]  /*0710*/  LDG.E R16, desc[UR12][R4.64] ;  /* 0x0000000c04107981 */ /* 0x000ee8000c1e1900 */
[----:B------:R-:W2:Y:S04]  /*0720*/  LDG.E R17, desc[UR12][R4.64+0x4] ;  /* 0x0000040c04117981 */ /* 0x000ea8000c1e1900 */
        /* <DEDUP_REMOVED lines=12> */
[----:B------:R-:W-:Y:S01]  /*07f0*/  UIADD3 UR4, UPT, UPT, UR4, 0x8, URZ ;  /* 0x0000000804047890 */ /* 0x000fe2000fffe0ff */
[----:B---3--:R-:W-:-:S04]  /*0800*/  FFMA R15, R15, R16, R14 ;  /* 0x000000100f0f7223 */ /* 0x008fc8000000000e */
[----:B--2---:R-:W-:-:S04]  /*0810*/  FFMA R15, R18, R17, R15 ;  /* 0x00000011120f7223 */ /* 0x004fc8000000000f */
[----:B----4-:R-:W-:-:S04]  /*0820*/  FFMA R15, R20, R19, R15 ;  /* 0x00000013140f7223 */ /* 0x010fc8000000000f */
[----:B-----5:R-:W-:-:S04]  /*0830*/  FFMA R15, R22, R21, R15 ;  /* 0x00000015160f7223 */ /* 0x020fc8000000000f */
[----:B------:R-:W-:-:S04]  /*0840*/  FFMA R15, R24, R23, R15 ;  /* 0x00000017180f7223 */ /* 0x000fc8000000000f */
[----:B------:R-:W-:-:S04]  /*0850*/  FFMA R13, R12, R13, R15 ;  /* 0x0000000d0c0d7223 */ /* 0x000fc8000000000f */
[----:B------:R-:W-:-:S04]  /*0860*/  FFMA R11, R6, R11, R13 ;  /* 0x0000000b060b7223 */ /* 0x000fc8000000000d */
[----:B------:R-:W-:-:S07]  /*0870*/  FFMA R14, R10, R25, R11 ;  /* 0x000000190a0e7223 */ /* 0x000fce000000000b */
.L_x_252:
        /* <DEDUP_REMOVED lines=13> */
[----:B-1----:R-:W-:-:S03]  /*0950*/  LEA R2, P0, R6, UR6, 0x2 ;  /* 0x0000000606027c11 */ /* 0x002fc6000f8010ff */
[----:B------:R-:W3:Y:S01]  /*0960*/  LDG.E R11, desc[UR12][R10.64] ;  /* 0x0000000c0a0b7981 */ /* 0x000ee2000c1e1900 */
        /* <DEDUP_REMOVED lines=8> */
[----:B------:R-:W5:Y:S01]  /*09f0*/  LDG.E R18, desc[UR12][R4.64+0xc] ;  /* 0x00000c0c04127981 */ /* 0x000f62000c1e1900 */
[----:B------:R-:W-:Y:S01]  /*0a00*/  UIADD3 UR4, UPT, UPT, UR4, 0x4, URZ ;  /* 0x0000000404047890 */ /* 0x000fe2000fffe0ff */
[----:B---3--:R-:W-:-:S04]  /*0a10*/  FFMA R6, R11, R6, R14 ;  /* 0x000000060b067223 */ /* 0x008fc8000000000e */
[----:B--2---:R-:W-:-:S04]  /*0a20*/  FFMA R6, R13, R12, R6 ;  /* 0x0000000c0d067223 */ /* 0x004fc80000000006 */
[----:B----4-:R-:W-:-:S04]  /*0a30*/  FFMA R6, R15, R16, R6 ;  /* 0x000000100f067223 */ /* 0x010fc80000000006 */
[----:B-----5:R-:W-:-:S07]  /*0a40*/  FFMA R14, R17, R18, R6 ;  /* 0x00000012110e7223 */ /* 0x020fce0000000006 */
.L_x_253:
[----:B------:R-:W-:Y:S05]  /*0a50*/  BRA.U !UP1, `(.L_x_249) ;  /* 0x0000000109507547 */ /* 0x000fea000b800000 */
[----:B------:R-:W0:Y:S01]  /*0a60*/  LDC.64 R4, c[0x0][0x380] ;  /* 0x0000e000ff047b82 */ /* 0x000e220000000a00 */
[----:B------:R-:W-:Y:S01]  /*0a70*/  IADD3 R11, PT, PT, R8, UR4, RZ ;  /* 0x00000004080b7c10 */ /* 0x000fe2000fffe0ff */
[----:B------:R-:W-:-:S06]  /*0a80*/  UIADD3 UR5, UPT, UPT, -UR5, URZ, URZ ;  /* 0x000000ff05057290 */ /* 0x000fcc000fffe1ff */
[----:B------:R-:W1:Y:S01]  /*0a90*/  LDC.64 R2, c[0x0][0x388] ;  /* 0x0000e200ff027b82 */ /* 0x000e620000000a00 */
[----:B0-----:R-:W-:Y:S01]  /*0aa0*/  IMAD.WIDE.U32 R4, R11, 0x4, R4 ;  /* 0x000000040b047825 */ /* 0x001fe200078e0004 */
[----:B------:R-:W-:Y:S02]  /*0ab0*/  IADD3 R11, PT, PT, R9, UR4, RZ ;  /* 0x00000004090b7c10 */ /* 0x000fe4000fffe0ff */
[----:B------:R-:W-:Y:S02]  /*0ac0*/  MOV R6, R4 ;  /* 0x0000000400067202 */ /* 0x000fe40000000f00 */
[----:B------:R-:W-:-:S07]  /*0ad0*/  MOV R13, R5 ;  /* 0x00000005000d7202 */ /* 0x000fce0000000f00 */
.L_x_254:
[----:B-1----:R-:W-:Y:S01]  /*0ae0*/  IMAD.WIDE R4, R11, 0x4, R2 ;  /* 0x000000040b047825 */ /* 0x002fe200078e0202 */
[----:B------:R-:W-:Y:S02]  /*0af0*/  MOV R9, R13 ;  /* 0x0000000d00097202 */ /* 0x000fe40000000f00 */
[----:B------:R-:W-:-:S03]  /*0b00*/  MOV R8, R6 ;  /* 0x0000000600087202 */ /* 0x000fc60000000f00 */
[----:B------:R-:W2:Y:S04]  /*0b10*/  LDG.E R4, desc[UR12][R4.64] ;  /* 0x0000000c04047981 */ /* 0x000ea8000c1e1900 */
[----:B------:R-:W2:Y:S01]  /*0b20*/  LDG.E R9, desc[UR12][R8.64] ;  /* 0x0000000c08097981 */ /* 0x000ea2000c1e1900 */
[----:B------:R-:W-:Y:S01]  /*0b30*/  UIADD3 UR5, UPT, UPT, UR5, 0x1, URZ ;  /* 0x0000000105057890 */ /* 0x000fe2000fffe0ff */
[----:B------:R-:W-:Y:S02]  /*0b40*/  IADD3 R6, P0, PT, R6, 0x4, RZ ;  /* 0x0000000406067810 */ /* 0x000fe40007f1e0ff */
[----:B------:R-:W-:Y:S01]  /*0b50*/  IADD3 R11, PT, PT, R11, 0x1, RZ ;  /* 0x000000010b0b7810 */ /* 0x000fe20007ffe0ff */
[----:B------:R-:W-:Y:S01]  /*0b60*/  UISETP.NE.AND UP0, UPT, UR5, URZ, UPT ;  /* 0x000000ff0500728c */ /* 0x000fe2000bf05270 */
[----:B------:R-:W-:Y:S01]  /*0b70*/  IADD3.X R13, PT, PT, RZ, R13, RZ, P0, !PT ;  /* 0x0000000dff0d7210 */ /* 0x000fe200007fe4ff */
[----:B--2---:R-:W-:-:S07]  /*0b80*/  FFMA R14, R9, R4, R14 ;  /* 0x00000004090e7223 */ /* 0x004fce000000000e */
[----:B------:R-:W-:Y:S05]  /*0b90*/  BRA.U UP0, `(.L_x_254) ;  /* 0xfffffffd00d07547 */ /* 0x000fea000b83ffff */
.L_x_249:
[----:B------:R-:W0:Y:S01]  /*0ba0*/  LDC.64 R2, c[0x0][0x390] ;  /* 0x0000e400ff027b82 */ /* 0x000e220000000a00 */
[----:B------:R-:W-:-:S04]  /*0bb0*/  IMAD R7, R7, UR11, R0 ;  /* 0x0000000b07077c24 */ /* 0x000fc8000f8e0200 */
[----:B0-----:R-:W-:-:S05]  /*0bc0*/  IMAD.WIDE R2, R7, 0x4, R2 ;  /* 0x0000000407027825 */ /* 0x001fca00078e0202 */
[----:B------:R-:W-:Y:S01]  /*0bd0*/  REDG.E.ADD.F32.FTZ.RN.STRONG.GPU desc[UR12][R2.64], R14 ;  /* 0x0000000e020079a6 */ /* 0x000fe2000c12f30c */
[----:B------:R-:W-:Y:S05]  /*0be0*/  EXIT ;  /* 0x000000000000794d */ /* 0x000fea0003800000 */
.L_x_255:
        /* <DEDUP_REMOVED lines=9> */
.L_x_273:


//--------------------- .text._Z19backward_mul_kernelPKfS0_S0_PfS1_i --------------------------
	.section	.text._Z19backward_mul_kernelPKfS0_S0_PfS1_i,"ax",@progbits
	.align	128
        .global         _Z19backward_mul_kernelPKfS0_S0_PfS1_i
        .type           _Z19backward_mul_kernelPKfS0_S0_PfS1_i,@function
        .size           _Z19backward_mul_kernelPKfS0_S0_PfS1_i,(.L_x_274 - _Z19backward_mul_kernelPKfS0_S0_PfS1_i)
        .other          _Z19backward_mul_kernelPKfS0_S0_PfS1_i,@"STO_CUDA_ENTRY STV_DEFAULT"
_Z19backward_mul_kernelPKfS0_S0_PfS1_i:
.text._Z19backward_mul_kernelPKfS0_S0_PfS1_i:
        /* <DEDUP_REMOVED lines=12> */
[----:B0-----:R-:W-:-:S07]  /*00c0*/  IMAD.WIDE R6, R13, 0x4, R6 ;  /* 0x000000040d067825 */ /* 0x001fce00078e0206 */
[----:B------:R-:W0:Y:S01]  /*00d0*/  LDC.64 R8, c[0x0][0x388] ;  /* 0x0000e200ff087b82 */ /* 0x000e220000000a00 */
[----:B-1----:R-:W4:Y:S01]  /*00e0*/  LDG.E R7, desc[UR4][R6.64] ;  /* 0x0000000406077981 */ /* 0x002f22000c1e1900 */
[----:B--2---:R-:W-:-:S06]  /*00f0*/  IMAD.WIDE R4, R13, 0x4, R4 ;  /* 0x000000040d047825 */ /* 0x004fcc00078e0204 */
[----:B------:R-:W1:Y:S01]  /*0100*/  LDC.64 R10, c[0x0][0x3a0] ;  /* 0x0000e800ff0a7b82 */ /* 0x000e620000000a00 */
[----:B------:R-:W4:Y:S01]  /*0110*/  LDG.E R0, desc[UR4][R4.64] ;  /* 0x0000000404007981 */ /* 0x000f22000c1e1900 */
[----:B---3--:R-:W-:-:S04]  /*0120*/  IMAD.WIDE R2, R13, 0x4, R2 ;  /* 0x000000040d027825 */ /* 0x008fc800078e0202 */
[----:B0-----:R-:W-:-:S04]  /*0130*/  IMAD.WIDE R8, R13, 0x4, R8 ;  /* 0x000000040d087825 */ /* 0x001fc800078e0208 */
[----:B----4-:R-:W-:-:S05]  /*0140*/  FMUL R15, R0, R7 ;  /* 0x00000007000f7220 */ /* 0x010fca0000400000 */
[----:B------:R-:W-:Y:S04]  /*0150*/  REDG.E.ADD.F32.FTZ.RN.STRONG.GPU desc[UR4][R2.64], R15 ;  /* 0x0000000f020079a6 */ /* 0x000fe8000c12f304 */
[----:B------:R-:W2:Y:S04]  /*0160*/  LDG.E R0, desc[UR4][R4.64] ;  /* 0x0000000404007981 */ /* 0x000ea8000c1e1900 */
[----:B------:R-:W2:Y:S01]  /*0170*/  LDG.E R9, desc[UR4][R8.64] ;  /* 0x0000000408097981 */ /* 0x000ea2000c1e1900 */
[----:B-1----:R-:W-:-:S04]  /*0180*/  IMAD.WIDE R6, R13, 0x4, R10 ;  /* 0x000000040d067825 */ /* 0x002fc800078e020a */
[----:B--2---:R-:W-:-:S05]  /*0190*/  FMUL R11, R0, R9 ;  /* 0x00000009000b7220 */ /* 0x004fca0000400000 */
[----:B------:R-:W-:Y:S01]  /*01a0*/  REDG.E.ADD.F32.FTZ.RN.STRONG.GPU desc[UR4][R6.64], R11 ;  /* 0x0000000b060079a6 */ /* 0x000fe2000c12f304 */
[----:B------:R-:W-:Y:S05]  /*01b0*/  EXIT ;  /* 0x000000000000794d */ /* 0x000fea0003800000 */
.L_x_256:
        /* <DEDUP_REMOVED lines=12> */
.L_x_274:


//--------------------- .text._Z18forward_mul_kernelPKfS0_Pfi --------------------------
	.section	.text._Z18forward_mul_kernelPKfS0_Pfi,"ax",@progbits
	.align	128
        .global         _Z18forward_mul_kernelPKfS0_Pfi
        .type           _Z18forward_mul_kernelPKfS0_Pfi,@function
        .size           _Z18forward_mul_kernelPKfS0_Pfi,(.L_x_275 - _Z18forward_mul_kernelPKfS0_Pfi)
        .other          _Z18forward_mul_kernelPKfS0_Pfi,@"STO_CUDA_ENTRY STV_DEFAULT"
_Z18forward_mul_kernelPKfS0_Pfi:
.text._Z18forward_mul_kernelPKfS0_Pfi:
        /* <DEDUP_REMOVED lines=15> */
[----:B------:R-:W4:Y:S01]  /*00f0*/  LDG.E R5, desc[UR4][R4.64] ;  /* 0x0000000404057981 */ /* 0x000f22000c1e1900 */
[----:B---3--:R-:W-:-:S04]  /*0100*/  IMAD.WIDE R6, R9, 0x4, R6 ;  /* 0x0000000409067825 */ /* 0x008fc800078e0206 */
[----:B----4-:R-:W-:-:S05]  /*0110*/  FMUL R9, R2, R5 ;  /* 0x0000000502097220 */ /* 0x010fca0000400000 */
[----:B------:R-:W-:Y:S01]  /*0120*/  STG.E desc[UR4][R6.64], R9 ;  /* 0x0000000906007986 */ /* 0x000fe2000c101904 */
[----:B------:R-:W-:Y:S05]  /*0130*/  EXIT ;  /* 0x000000000000794d */ /* 0x000fea0003800000 */
.L_x_257:
        /* <DEDUP_REMOVED lines=12> */
.L_x_275:


//--------------------- .text._Z19backward_add_kernelPKfPfS1_i --------------------------
	.section	.text._Z19backward_add_kernelPKfPfS1_i,"ax",@progbits
	.align	128
        .global         _Z19backward_add_kernelPKfPfS1_i
        .type           _Z19backward_add_kernelPKfPfS1_i,@function
        .size           _Z19backward_add_kernelPKfPfS1_i,(.L_x_276 - _Z19backward_add_kernelPKfPfS1_i)
        .other          _Z19backward_add_kernelPKfPfS1_i,@"STO_CUDA_ENTRY STV_DEFAULT"
_Z19backward_add_kernelPKfPfS1_i:
.text._Z19backward_add_kernelPKfPfS1_i:
        /* <DEDUP_REMOVED lines=12> */
[----:B0-----:R-:W-:-:S05]  /*00c0*/  IMAD.WIDE R4, R9, 0x4, R4 ;  /* 0x0000000409047825 */ /* 0x001fca00078e0204 */
[----:B-1----:R-:W4:Y:S01]  /*00d0*/  LDG.E R11, desc[UR4][R4.64] ;  /* 0x00000004040b7981 */ /* 0x002f22000c1e1900 */
[----:B--2---:R-:W-:-:S05]  /*00e0*/  IMAD.WIDE R2, R9, 0x4, R2 ;  /* 0x0000000409027825 */ /* 0x004fca00078e0202 */
[----:B----4-:R-:W-:Y:S04]  /*00f0*/  REDG.E.ADD.F32.FTZ.RN.STRONG.GPU desc[UR4][R2.64], R11 ;  /* 0x0000000b020079a6 */ /* 0x010fe8000c12f304 */
[----:B------:R-:W2:Y:S01]  /*0100*/  LDG.E R13, desc[UR4][R4.64] ;  /* 0x00000004040d7981 */ /* 0x000ea2000c1e1900 */
[----:B---3--:R-:W-:-:S05]  /*0110*/  IMAD.WIDE R6, R9, 0x4, R6 ;  /* 0x0000000409067825 */ /* 0x008fca00078e0206 */
[----:B--2---:R-:W-:Y:S01]  /*0120*/  REDG.E.ADD.F32.FTZ.RN.STRONG.GPU desc[UR4][R6.64], R13 ;  /* 0x0000000d060079a6 */ /* 0x004fe2000c12f304 */
[----:B------:R-:W-:Y:S05]  /*0130*/  EXIT ;  /* 0x000000000000794d */ /* 0x000fea0003800000 */
.L_x_258:
        /* <DEDUP_REMOVED lines=12> */
.L_x_276:


//--------------------- .text._Z18forward_add_kernelPKfS0_Pfi --------------------------
	.section	.text._Z18forward_add_kernelPKfS0_Pfi,"ax",@progbits
	.align	128
        .global         _Z18forward_add_kernelPKfS0_Pfi
        .type           _Z18forward_add_kernelPKfS0_Pfi,@function
        .size           _Z18forward_add_kernelPKfS0_Pfi,(.L_x_277 - _Z18forward_add_kernelPKfS0_Pfi)
        .other          _Z18forward_add_kernelPKfS0_Pfi,@"STO_CUDA_ENTRY STV_DEFAULT"
_Z18forward_add_kernelPKfS0_Pfi:
.text._Z18forward_add_kernelPKfS0_Pfi:
        /* <DEDUP_REMOVED lines=17> */
[----:B----4-:R-:W-:-:S05]  /*0110*/  FADD R9, R2, R5 ;  /* 0x0000000502097221 */ /* 0x010fca0000000000 */
[----:B------:R-:W-:Y:S01]  /*0120*/  STG.E desc[UR4][R6.64], R9 ;  /* 0x0000000906007986 */ /* 0x000fe2000c101904 */
[----:B------:R-:W-:Y:S05]  /*0130*/  EXIT ;  /* 0x000000000000794d */ /* 0x000fea0003800000 */
.L_x_259:
        /* <DEDUP_REMOVED lines=12> */
.L_x_277:


//--------------------- .nv.shared._ZN3cub18CUB_300001_SM_10006detail6reduce28DeviceReduceSingleTileKernelINS2_10policy_hubIfyN4cuda3std3__44plusIfEEE10Policy1000EPfSC_iS9_ffNS7_10__identityEEEvT0_T1_T2_T3_T4_T6_ --------------------------
	.section	.nv.shared._ZN3cub18CUB_300001_SM_10006detail6reduce28DeviceReduceSingleTileKernelINS2_10policy_hubIfyN4cuda3std3__44plusIfEEE10Policy1000EPfSC_iS9_ffNS7_10__identityEEEvT0_T1_T2_T3_T4_T6_,"aw",@nobits
	.sectionflags	@""
	.align	4
.nv.shared._ZN3cub18CUB_300001_SM_10006detail6reduce28DeviceReduceSingleTileKernelINS2_10policy_hubIfyN4cuda3std3__44plusIfEEE10Policy1000EPfSC_iS9_ffNS7_10__identityEEEvT0_T1_T2_T3_T4_T6_:
	.zero		1068


//--------------------- .nv.shared.reserved.0     --------------------------
	.section	.nv.shared.reserved.0,"aw",@nobits
	.weak		__nv_reservedSMEM_offset_0_alias
	.size		__nv_reservedSMEM_offset_0_alias, 0, 64
	.other		__nv_reservedSMEM_offset_0_alias,@"STO_CUDA_RESERVED_SHARED STV_DEFAULT"
__nv_reservedSMEM_offset_0_alias:
	.zero		0
	.zero		64


//--------------------- .nv.global                --------------------------
	.section	.nv.global,"aw",@nobits
.nv.global:
	.type		_ZN34_INTERNAL_aaba42f5_4_k_cu_122c16526thrust24THRUST_300001_SM_1000_NS3seqE,@object
	.size		_ZN34_INTERNAL_aaba42f5_4_k_cu_122c16526thrust24THRUST_300001_SM_1000_NS3seqE,(_ZN34_INTERNAL_aaba42f5_4_k_cu_122c16524cuda3std3__48in_placeE - _ZN34_INTERNAL_aaba42f5_4_k_cu_122c16526thrust24THRUST_300001_SM_1000_NS3seqE)
_ZN34_INTERNAL_aaba42f5_4_k_cu_122c16526thrust24THRUST_300001_SM_1000_NS3seqE:
	.zero		1
	.type		_ZN34_INTERNAL_aaba42f5_4_k_cu_122c16524cuda3std3__48in_placeE,@object
	.size		_ZN34_INTERNAL_aaba42f5_4_k_cu_122c16524cuda3std3__48in_placeE,(_ZN34_INTERNAL_aaba42f5_4_k_cu_122c16524cuda3std6ranges3__45__cpo4sizeE - _ZN34_INTERNAL_aaba42f5_4_k_cu_122c16524cuda3std3__48in_placeE)
_ZN34_INTERNAL_aaba42f5_4_k_cu_122c16524cuda3std3__48in_placeE:
	.zero		1
	.type		_ZN34_INTERNAL_aaba42f5_4_k_cu_122c16524cuda3std6ranges3__45__cpo4sizeE,@object
	.size		_ZN34_INTERNAL_aaba42f5_4_k_cu_122c16524cuda3std6ranges3__45__cpo4sizeE,(_ZN34_INTERNAL_aaba42f5_4_k_cu_122c16526thrust24THRUST_300001_SM_1000_NS12placeholders2_3E - _ZN34_INTERNAL_aaba42f5_4_k_cu_122c16524cuda3std6ranges3__45__cpo4sizeE)
_ZN34_INTERNAL_aaba42f5_4_k_cu_122c16524cuda3std6ranges3__45__cpo4sizeE:
	.zero		1
	.type		_ZN34_INTERNAL_aaba42f5_4_k_cu_122c16526thrust24THRUST_300001_SM_1000_NS12placeholders2_3E,@object
	.size		_ZN34_INTERNAL_aaba42f5_4_k_cu_122c16526thrust24THRUST_300001_SM_1000_NS12placeholders2_3E,(_ZN34_INTERNAL_aaba42f5_4_k_cu_122c16524cuda3std3__45__cpo6cbeginE - _ZN34_INTERNAL_aaba42f5_4_k_cu_122c16526thrust24THRUST_300001_SM_1000_NS12placeholders2_3E)
_ZN34_INTERNAL_aaba42f5_4_k_cu_122c16526thrust24THRUST_300001_SM_1000_NS12placeholders2_3E:
	.zero		1
	.type		_ZN34_INTERNAL_aaba42f5_4_k_cu_122c16524cuda3std3__45__cpo6cbeginE,@object
	.size		_ZN34_INTERNAL_aaba42f5_4_k_cu_122c16524cuda3std3__45__cpo6cbeginE,(_ZN34_INTERNAL_aaba42f5_4_k_cu_122c16524cuda3std6ranges3__45__cpo6cbeginE - _ZN34_INTERNAL_aaba42f5_4_k_cu_122c16524cuda3std3__45__cpo6cbeginE)
_ZN34_INTERNAL_aaba42f5_4_k_cu_122c16524cuda3std3__45__cpo6cbeginE:
	.zero		1
	.type		_ZN34_INTERNAL_aaba42f5_4_k_cu_122c16524cuda3std6ranges3__45__cpo6cbeginE,@object
	.size		_ZN34_INTERNAL_aaba42f5_4_k_cu_122c16524cuda3std6ranges3__45__cpo6cbeginE,(_ZN34_INTERNAL_aaba42f5_4_k_cu_122c16526thrust24THRUST_300001_SM_1000_NS12placeholders2_7E - _ZN34_INTERNAL_aaba42f5_4_k_cu_122c16524cuda3std6ranges3__45__cpo6cbeginE)
_ZN34_INTERNAL_aaba42f5_4_k_cu_122c16524cuda3std6ranges3__45__cpo6cbeginE:
	.zero		1
	.type		_ZN34_INTERNAL_aaba42f5_4_k_cu_122c16526thrust24THRUST_300001_SM_1000_NS12placeholders2_7E,@object
	.size		_ZN34_INTERNAL_aaba42f5_4_k_cu_122c16526thrust24THRUST_300001_SM_1000_NS12placeholders2_7E,(_ZN34_INTERNAL_aaba42f5_4_k_cu_122c16524cuda3std3__45__cpo7crbeginE - _ZN34_INTERNAL_aaba42f5_4_k_cu_122c16526thrust24THRUST_300001_SM_1000_NS12placeholders2_7E)
_ZN34_INTERNAL_aaba42f5_4_k_cu_122c16526thrust24THRUST_300001_SM_1000_NS12placeholders2_7E:
	.zero		1
	.type		_ZN34_INTERNAL_aaba42f5_4_k_cu_122c16524cuda3std3__45__cpo7crbeginE,@object
	.size		_ZN34_INTERNAL_aaba42f5_4_k_cu_122c16524cuda3std3__45__cpo7crbeginE,(_ZN34_INTERNAL_aaba42f5_4_k_cu_122c16524cuda3std6ranges3__45__cpo4nextE - _ZN34_INTERNAL_aaba42f5_4_k_cu_122c16524cuda3std3__45__cpo7crbeginE)
_ZN34_INTERNAL_aaba42f5_4_k_cu_122c16524cuda3std3__45__cpo7crbeginE:
	.zero		1
	.type		_ZN34_INTERNAL_aaba42f5_4_k_cu_122c16524cuda3std6ranges3__45__cpo4nextE,@object
	.size		_ZN34_INTERNAL_aaba42f5_4_k_cu_122c16524cuda3std6ranges3__45__cpo4nextE,(_ZN34_INTERNAL_aaba42f5_4_k_cu_122c16524cuda3std6ranges3__45__cpo4swapE - _ZN34_INTERNAL_aaba42f5_4_k_cu_122c16524cuda3std6ranges3__45__cpo4nextE)
_ZN34_INTERNAL_aaba42f5_4_k_cu_122c16524cuda3std6ranges3__45__cpo4nextE:
	.zero		1
	.type		_ZN34_INTERNAL_aaba42f5_4_k_cu_122c16524cuda3std6ranges3__45__cpo4swapE,@object
	.size		_ZN34_INTERNAL_aaba42f5_4_k_cu_122c16524cuda3std6ranges3__45__cpo4swapE,(_ZN34_INTERNAL_aaba42f5_4_k_cu_122c16526thrust24THRUST_300001_SM_1000_NS8cuda_cub10par_nosyncE - _ZN34_INTERNAL_aaba42f5_4_k_cu_122c16524cuda3std6ranges3__45__cpo4swapE)
_ZN34_INTERNAL_aaba42f5_4_k_cu_122c16524cuda3std6ranges3__45__cpo4swapE:
	.zero		1
	.type		_ZN34_INTERNAL_aaba42f5_4_k_cu_122c16526thrust24THRUST_300001_SM_1000_NS8cuda_cub10par_nosyncE,@object
	.size		_ZN34_INTERNAL_aaba42f5_4_k_cu_122c16526thrust24THRUST_300001_SM_1000_NS8cuda_cub10par_nosyncE,(_ZN34_INTERNAL_aaba42f5_4_k_cu_122c16526thrust24THRUST_300001_SM_1000_NS12placeholders2_9E - _ZN34_INTERNAL_aaba42f5_4_k_cu_122c16526thrust24THRUST_300001_SM_1000_NS8cuda_cub10par_nosyncE)
_ZN34_INTERNAL_aaba42f5_4_k_cu_122c16526thrust24THRUST_300001_SM_1000_NS8cuda_cub10par_nosyncE:
	.zero		1
	.type		_ZN34_INTERNAL_aaba42f5_4_k_cu_122c16526thrust24THRUST_300001_SM_1000_NS12placeholders2_9E,@object
	.size		_ZN34_INTERNAL_aaba42f5_4_k_cu_122c16526thrust24THRUST_300001_SM_1000_NS12placeholders2_9E,(_ZN34_INTERNAL_aaba42f5_4_k_cu_122c16524cuda3std3__436_GLOBAL__N__aaba42f5_4_k_cu_122c16526ignoreE - _ZN34_INTERNAL_aaba42f5_4_k_cu_122c16526thrust24THRUST_300001_SM_1000_NS12placeholders2_9E)
_ZN34_INTERNAL_aaba42f5_4_k_cu_122c16526thrust24THRUST_300001_SM_1000_NS12placeholders2_9E:
	.zero		1
	.type		_ZN34_INTERNAL_aaba42f5_4_k_cu_122c16524cuda3std3__436_GLOBAL__N__aaba42f5_4_k_cu_122c16526ignoreE,@object
	.size		_ZN34_INTERNAL_aaba42f5_4_k_cu_122c16524cuda3std3__436_GLOBAL__N__aaba42f5_4_k_cu_122c16526ignoreE,(_ZN34_INTERNAL_aaba42f5_4_k_cu_122c16524cuda3std6ranges3__45__cpo4dataE - _ZN34_INTERNAL_aaba42f5_4_k_cu_122c16524cuda3std3__436_GLOBAL__N__aaba42f5_4_k_cu_122c16526ignoreE)
_ZN34_INTERNAL_aaba42f5_4_k_cu_122c16524cuda3std3__436_GLOBAL__N__aaba42f5_4_k_cu_122c16526ignoreE:
	.zero		1
	.type		_ZN34_INTERNAL_aaba42f5_4_k_cu_122c16524cuda3std6ranges3__45__cpo4dataE,@object
	.size		_ZN34_INTERNAL_aaba42f5_4_k_cu_122c16524cuda3std6ranges3__45__cpo4dataE,(_ZN34_INTERNAL_aaba42f5_4_k_cu_122c16526thrust24THRUST_300001_SM_1000_NS12placeholders2_1E - _ZN34_INTERNAL_aaba42f5_4_k_cu_122c16524cuda3std6ranges3__45__cpo4dataE)
_ZN34_INTERNAL_aaba42f5_4_k_cu_122c16524cuda3std6ranges3__45__cpo4dataE:
	.zero		1
	.type		_ZN34_INTERNAL_aaba42f5_4_k_cu_122c16526thrust24THRUST_300001_SM_1000_NS12placeholders2_1E,@object
	.size		_ZN34_INTERNAL_aaba42f5_4_k_cu_122c16526thrust24THRUST_300001_SM_1000_NS12placeholders2_1E,(_ZN34_INTERNAL_aaba42f5_4_k_cu_122c16524cuda3std3__45__cpo5beginE - _ZN34_INTERNAL_aaba42f5_4_k_cu_122c16526thrust24THRUST_300001_SM_1000_NS12placeholders2_1E)
_ZN34_INTERNAL_aaba42f5_4_k_cu_122c16526thrust24THRUST_300001_SM_1000_NS12placeholders2_1E:
	.zero		1
	.type		_ZN34_INTERNAL_aaba42f5_4_k_cu_122c16524cuda3std3__45__cpo5beginE,@object
	.size		_ZN34_INTERNAL_aaba42f5_4_k_cu_122c16524cuda3std3__45__cpo5beginE,(_ZN34_INTERNAL_aaba42f5_4_k_cu_122c16524cuda3std6ranges3__45__cpo5beginE - _ZN34_INTERNAL_aaba42f5_4_k_cu_122c16524cuda3std3__45__cpo5beginE)
_ZN34_INTERNAL_aaba42f5_4_k_cu_122c16524cuda3std3__45__cpo5beginE:
	.zero		1
	.type		_ZN34_INTERNAL_aaba42f5_4_k_cu_122c16524cuda3std6ranges3__45__cpo5beginE,@object
	.size		_ZN34_INTERNAL_aaba42f5_4_k_cu_122c16524cuda3std6ranges3__45__cpo5beginE,(_ZN34_INTERNAL_aaba42f5_4_k_cu_122c16526thrust24THRUST_300001_SM_1000_NS12placeholders2_5E - _ZN34_INTERNAL_aaba42f5_4_k_cu_122c16524cuda3std6ranges3__45__cpo5beginE)
_ZN34_INTERNAL_aaba42f5_4_k_cu_122c16524cuda3std6ranges3__45__cpo5beginE:
	.zero		1
	.type		_ZN34_INTERNAL_aaba42f5_4_k_cu_122c16526thrust24THRUST_300001_SM_1000_NS12placeholders2_5E,@object
	.size		_ZN34_INTERNAL_aaba42f5_4_k_cu_122c16526thrust24THRUST_300001_SM_1000_NS12placeholders2_5E,(_ZN34_INTERNAL_aaba42f5_4_k_cu_122c16524cuda3std3__45__cpo6rbeginE - _ZN34_INTERNAL_aaba42f5_4_k_cu_122c16526thrust24THRUST_300001_SM_1000_NS12placeholders2_5E)
_ZN34_INTERNAL_aaba42f5_4_k_cu_122c16526thrust24THRUST_300001_SM_1000_NS12placeholders2_5E:
	.zero		1
	.type		_ZN34_INTERNAL_aaba42f5_4_k_cu_122c16524cuda3std3__45__cpo6rbeginE,@object
	.size		_ZN34_INTERNAL_aaba42f5_4_k_cu_122c16524cuda3std3__45__cpo6rbeginE,(_ZN34_INTERNAL_aaba42f5_4_k_cu_122c16524cuda3std6ranges3__45__cpo7advanceE - _ZN34_INTERNAL_aaba42f5_4_k_cu_122c16524cuda3std3__45__cpo6rbeginE)
_ZN34_INTERNAL_aaba42f5_4_k_cu_122c16524cuda3std3__45__cpo6rbeginE:
	.zero		1
	.type		_ZN34_INTERNAL_aaba42f5_4_k_cu_122c16524cuda3std6ranges3__45__cpo7advanceE,@object
	.size		_ZN34_INTERNAL_aaba42f5_4_k_cu_122c16524cuda3std6ranges3__45__cpo7advanceE,(_ZN34_INTERNAL_aaba42f5_4_k_cu_122c16524cuda3std3__47nulloptE - _ZN34_INTERNAL_aaba42f5_4_k_cu_122c16524cuda3std6ranges3__45__cpo7advanceE)
_ZN34_INTERNAL_aaba42f5_4_k_cu_122c16524cuda3std6ranges3__45__cpo7advanceE:
	.zero		1
	.type		_ZN34_INTERNAL_aaba42f5_4_k_cu_122c16524cuda3std3__47nulloptE,@object
	.size		_ZN34_INTERNAL_aaba42f5_4_k_cu_122c16524cuda3std3__47nulloptE,(_ZN34_INTERNAL_aaba42f5_4_k_cu_122c16524cuda3std6ranges3__45__cpo8distanceE - _ZN34_INTERNAL_aaba42f5_4_k_cu_122c16524cuda3std3__47nulloptE)
_ZN34_INTERNAL_aaba42f5_4_k_cu_122c16524cuda3std3__47nulloptE:
	.zero		1
	.type		_ZN34_INTERNAL_aaba42f5_4_k_cu_122c16524cuda3std6ranges3__45__cpo8distanceE,@object
	.size		_ZN34_INTERNAL_aaba42f5_4_k_cu_122c16524cuda3std6ranges3__45__cpo8distanceE,(_ZN34_INTERNAL_aaba42f5_4_k_cu_122c16526thrust24THRUST_300001_SM_1000_NS12placeholders3_10E - _ZN34_INTERNAL_aaba42f5_4_k_cu_122c16524cuda3std6ranges3__45__cpo8distanceE)
_ZN34_INTERNAL_aaba42f5_4_k_cu_122c16524cuda3std6ranges3__45__cpo8distanceE:
	.zero		1
	.type		_ZN34_INTERNAL_aaba42f5_4_k_cu_122c16526thrust24THRUST_300001_SM_1000_NS12placeholders3_10E,@object
	.size		_ZN34_INTERNAL_aaba42f5_4_k_cu_122c16526thrust24THRUST_300001_SM_1000_NS12placeholders3_10E,(_ZN34_INTERNAL_aaba42f5_4_k_cu_122c16524cuda3std3__419piecewise_constructE - _ZN34_INTERNAL_aaba42f5_4_k_cu_122c16526thrust24THRUST_300001_SM_1000_NS12placeholders3_10E)
_ZN34_INTERNAL_aaba42f5_4_k_cu_122c16526thrust24THRUST_300001_SM_1000_NS12placeholders3_10E:
	.zero		1
	.type		_ZN34_INTERNAL_aaba42f5_4_k_cu_122c16524cuda3std3__419piecewise_constructE,@object
	.size		_ZN34_INTERNAL_aaba42f5_4_k_cu_122c16524cuda3std3__419piecewise_constructE,(_ZN34_INTERNAL_aaba42f5_4_k_cu_122c16524cuda3std6ranges3__45__cpo5cdataE - _ZN34_INTERNAL_aaba42f5_4_k_cu_122c16524cuda3std3__419piecewise_constructE)
_ZN34_INTERNAL_aaba42f5_4_k_cu_122c16524cuda3std3__419piecewise_constructE:
	.zero		1
	.type		_ZN34_INTERNAL_aaba42f5_4_k_cu_122c16524cuda3std6ranges3__45__cpo5cdataE,@object
	.size		_ZN34_INTERNAL_aaba42f5_4_k_cu_122c16524cuda3std6ranges3__45__cpo5cdataE,(_ZN34_INTERNAL_aaba42f5_4_k_cu_122c16526thrust24THRUST_300001_SM_1000_NS12placeholders2_2E - _ZN34_INTERNAL_aaba42f5_4_k_cu_122c16524cuda3std6ranges3__45__cpo5cdataE)
_ZN34_INTERNAL_aaba42f5_4_k_cu_122c16524cuda3std6ranges3__45__cpo5cdataE:
	.zero		1
	.type		_ZN34_INTERNAL_aaba42f5_4_k_cu_122c16526thrust24THRUST_300001_SM_1000_NS12placeholders2_2E,@object
	.size		_ZN34_INTERNAL_aaba42f5_4_k_cu_122c16526thrust24THRUST_300001_SM_1000_NS12placeholders2_2E,(_ZN34_INTERNAL_aaba42f5_4_k_cu_122c16524cuda3std3__45__cpo3endE - _ZN34_INTERNAL_aaba42f5_4_k_cu_122c16526thrust24THRUST_300001_SM_1000_NS12placeholders2_2E)
_ZN34_INTERNAL_aaba42f5_4_k_cu_122c16526thrust24THRUST_300001_SM_1000_NS12placeholders2_2E:
	.zero		1
	.type		_ZN34_INTERNAL_aaba42f5_4_k_cu_122c16524cuda3std3__45__cpo3endE,@object
	.size		_ZN34_INTERNAL_aaba42f5_4_k_cu_122c16524cuda3std3__45__cpo3endE,(_ZN34_INTERNAL_aaba42f5_4_k_cu_122c16524cuda3std6ranges3__45__cpo3endE - _ZN34_INTERNAL_aaba42f5_4_k_cu_122c16524cuda3std3__45__cpo3endE)
_ZN34_INTERNAL_aaba42f5_4_k_cu_122c16524cuda3std3__45__cpo3endE:
	.zero		1
	.type		_ZN34_INTERNAL_aaba42f5_4_k_cu_122c16524cuda3std6ranges3__45__cpo3endE,@object
	.size		_ZN34_INTERNAL_aaba42f5_4_k_cu_122c16524cuda3std6ranges3__45__cpo3endE,(_ZN34_INTERNAL_aaba42f5_4_k_cu_122c16526thrust24THRUST_300001_SM_1000_NS12placeholders2_6E - _ZN34_INTERNAL_aaba42f5_4_k_cu_122c16524cuda3std6ranges3__45__cpo3endE)
_ZN34_INTERNAL_aaba42f5_4_k_cu_122c16524cuda3std6ranges3__45__cpo3endE:
	.zero		1
	.type		_ZN34_INTERNAL_aaba42f5_4_k_cu_122c16526thrust24THRUST_300001_SM_1000_NS12placeholders2_6E,@object
	.size		_ZN34_INTERNAL_aaba42f5_4_k_cu_122c16526thrust24THRUST_300001_SM_1000_NS12placeholders2_6E,(_ZN34_INTERNAL_aaba42f5_4_k_cu_122c16524cuda3std3__45__cpo4rendE - _ZN34_INTERNAL_aaba42f5_4_k_cu_122c16526thrust24THRUST_300001_SM_1000_NS12placeholders2_6E)
_ZN34_INTERNAL_aaba42f5_4_k_cu_122c16526thrust24THRUST_300001_SM_1000_NS12placeholders2_6E:
	.zero		1
	.type		_ZN34_INTERNAL_aaba42f5_4_k_cu_122c16524cuda3std3__45__cpo4rendE,@object
	.size		_ZN34_INTERNAL_aaba42f5_4_k_cu_122c16524cuda3std3__45__cpo4rendE,(_ZN34_INTERNAL_aaba42f5_4_k_cu_122c16524cuda3std6ranges3__45__cpo9iter_swapE - _ZN34_INTERNAL_aaba42f5_4_k_cu_122c16524cuda3std3__45__cpo4rendE)
_ZN34_INTERNAL_aaba42f5_4_k_cu_122c16524cuda3std3__45__cpo4rendE:
	.zero		1
	.type		_ZN34_INTERNAL_aaba42f5_4_k_cu_122c16524cuda3std6ranges3__45__cpo9iter_swapE,@object
	.size		_ZN34_INTERNAL_aaba42f5_4_k_cu_122c16524cuda3std6ranges3__45__cpo9iter_swapE,(_ZN34_INTERNAL_aaba42f5_4_k_cu_122c16524cuda3std3__48unexpectE - _ZN34_INTERNAL_aaba42f5_4_k_cu_122c16524cuda3std6ranges3__45__cpo9iter_swapE)
_ZN34_INTERNAL_aaba42f5_4_k_cu_122c16524cuda3std6ranges3__45__cpo9iter_swapE:
	.zero		1
	.type		_ZN34_INTERNAL_aaba42f5_4_k_cu_122c16524cuda3std3__48unexpectE,@object
	.size		_ZN34_INTERNAL_aaba42f5_4_k_cu_122c16524cuda3std3__48unexpectE,(_ZN34_INTERNAL_aaba42f5_4_k_cu_122c16526thrust24THRUST_300001_SM_1000_NS8cuda_cub3parE - _ZN34_INTERNAL_aaba42f5_4_k_cu_122c16524cuda3std3__48unexpectE)
_ZN34_INTERNAL_aaba42f5_4_k_cu_122c16524cuda3std3__48unexpectE:
	.zero		1
	.type		_ZN34_INTERNAL_aaba42f5_4_k_cu_122c16526thrust24THRUST_300001_SM_1000_NS8cuda_cub3parE,@object
	.size		_ZN34_INTERNAL_aaba42f5_4_k_cu_122c16526thrust24THRUST_300001_SM_1000_NS8cuda_cub3parE,(_ZN34_INTERNAL_aaba42f5_4_k_cu_122c16526thrust24THRUST_300001_SM_1000_NS12placeholders2_4E - _ZN34_INTERNAL_aaba42f5_4_k_cu_122c16526thrust24THRUST_300001_SM_1000_NS8cuda_cub3parE)
_ZN34_INTERNAL_aaba42f5_4_k_cu_122c16526thrust24THRUST_300001_SM_1000_NS8cuda_cub3parE:
	.zero		1
	.type		_ZN34_INTERNAL_aaba42f5_4_k_cu_122c16526thrust24THRUST_300001_SM_1000_NS12placeholders2_4E,@object
	.size		_ZN34_INTERNAL_aaba42f5_4_k_cu_122c16526thrust24THRUST_300001_SM_1000_NS12placeholders2_4E,(_ZN34_INTERNAL_aaba42f5_4_k_cu_122c16524cuda3std3__45__cpo4cendE - _ZN34_INTERNAL_aaba42f5_4_k_cu_122c16526thrust24THRUST_300001_SM_1000_NS12placeholders2_4E)
_ZN34_INTERNAL_aaba42f5_4_k_cu_122c16526thrust24THRUST_300001_SM_1000_NS12placeholders2_4E:
	.zero		1
	.type		_ZN34_INTERNAL_aaba42f5_4_k_cu_122c16524cuda3std3__45__cpo4cendE,@object
	.size		_ZN34_INTERNAL_aaba42f5_4_k_cu_122c16524cuda3std3__45__cpo4cendE,(_ZN34_INTERNAL_aaba42f5_4_k_cu_122c16524cuda3std6ranges3__45__cpo4cendE - _ZN34_INTERNAL_aaba42f5_4_k_cu_122c16524cuda3std3__45__cpo4cendE)
_ZN34_INTERNAL_aaba42f5_4_k_cu_122c16524cuda3std3__45__cpo4cendE:
	.zero		1
	.type		_ZN34_INTERNAL_aaba42f5_4_k_cu_122c16524cuda3std6ranges3__45__cpo4cendE,@object
	.size		_ZN34_INTERNAL_aaba42f5_4_k_cu_122c16524cuda3std6ranges3__45__cpo4cendE,(_ZN34_INTERNAL_aaba42f5_4_k_cu_122c16524cuda3std3__420unreachable_sentinelE - _ZN34_INTERNAL_aaba42f5_4_k_cu_122c16524cuda3std6ranges3__45__cpo4cendE)
_ZN34_INTERNAL_aaba42f5_4_k_cu_122c16524cuda3std6ranges3__45__cpo4cendE:
	.zero		1
	.type		_ZN34_INTERNAL_aaba42f5_4_k_cu_122c16524cuda3std3__420unreachable_sentinelE,@object
	.size		_ZN34_INTERNAL_aaba42f5_4_k_cu_122c16524cuda3std3__420unreachable_sentinelE,(_ZN34_INTERNAL_aaba42f5_4_k_cu_122c16524cuda3std6ranges3__45__cpo5ssizeE - _ZN34_INTERNAL_aaba42f5_4_k_cu_122c16524cuda3std3__420unreachable_sentinelE)
_ZN34_INTERNAL_aaba42f5_4_k_cu_122c16524cuda3std3__420unreachable_sentinelE:
	.zero		1
	.type		_ZN34_INTERNAL_aaba42f5_4_k_cu_122c16524cuda3std6ranges3__45__cpo5ssizeE,@object
	.size		_ZN34_INTERNAL_aaba42f5_4_k_cu_122c16524cuda3std6ranges3__45__cpo5ssizeE,(_ZN34_INTERNAL_aaba42f5_4_k_cu_122c16526thrust24THRUST_300001_SM_1000_NS12placeholders2_8E - _ZN34_INTERNAL_aaba42f5_4_k_cu_122c16524cuda3std6ranges3__45__cpo5ssizeE)
_ZN34_INTERNAL_aaba42f5_4_k_cu_122c16524cuda3std6ranges3__45__cpo5ssizeE:
	.zero		1
	.type		_ZN34_INTERNAL_aaba42f5_4_k_cu_122c16526thrust24THRUST_300001_SM_1000_NS12placeholders2_8E,@object
	.size		_ZN34_INTERNAL_aaba42f5_4_k_cu_122c16526thrust24THRUST_300001_SM_1000_NS12placeholders2_8E,(_ZN34_INTERNAL_aaba42f5_4_k_cu_122c16524cuda3std3__45__cpo5crendE - _ZN34_INTERNAL_aaba42f5_4_k_cu_122c16526thrust24THRUST_300001_SM_1000_NS12placeholders2_8E)
_ZN34_INTERNAL_aaba42f5_4_k_cu_122c16526thrust24THRUST_300001_SM_1000_NS12placeholders2_8E:
	.zero		1
	.type		_ZN34_INTERNAL_aaba42f5_4_k_cu_122c16524cuda3std3__45__cpo5crendE,@object
	.size		_ZN34_INTERNAL_aaba42f5_4_k_cu_122c16524cuda3std3__45__cpo5crendE,(_ZN34_INTERNAL_aaba42f5_4_k_cu_122c16524cuda3std6ranges3__45__cpo4prevE - _ZN34_INTERNAL_aaba42f5_4_k_cu_122c16524cuda3std3__45__cpo5crendE)
_ZN34_INTERNAL_aaba42f5_4_k_cu_122c16524cuda3std3__45__cpo5crendE:
	.zero		1
	.type		_ZN34_INTERNAL_aaba42f5_4_k_cu_122c16524cuda3std6ranges3__45__cpo4prevE,@object
	.size		_ZN34_INTERNAL_aaba42f5_4_k_cu_122c16524cuda3std6ranges3__45__cpo4prevE,(_ZN34_INTERNAL_aaba42f5_4_k_cu_122c16524cuda3std6ranges3__45__cpo9iter_moveE - _ZN34_INTERNAL_aaba42f5_4_k_cu_122c16524cuda3std6ranges3__45__cpo4prevE)
_ZN34_INTERNAL_aaba42f5_4_k_cu_122c16524cuda3std6ranges3__45__cpo4prevE:
	.zero		1
	.type		_ZN34_INTERNAL_aaba42f5_4_k_cu_122c16524cuda3std6ranges3__45__cpo9iter_moveE,@object
	.size		_ZN34_INTERNAL_aaba42f5_4_k_cu_122c16524cuda3std6ranges3__45__cpo9iter_moveE,(_ZN34_INTERNAL_aaba42f5_4_k_cu_122c16526thrust24THRUST_300001_SM_1000_NS6system6detail10sequential3seqE - _ZN34_INTERNAL_aaba42f5_4_k_cu_122c16524cuda3std6ranges3__45__cpo9iter_moveE)
_ZN34_INTERNAL_aaba42f5_4_k_cu_122c16524cuda3std6ranges3__45__cpo9iter_moveE:
	.zero		1
	.type		_ZN34_INTERNAL_aaba42f5_4_k_cu_122c16526thrust24THRUST_300001_SM_1000_NS6system6detail10sequential3seqE,@object
	.size		_ZN34_INTERNAL_aaba42f5_4_k_cu_122c16526thrust24THRUST_300001_SM_1000_NS6system6detail10sequential3seqE,(.L_31 - _ZN34_INTERNAL_aaba42f5_4_k_cu_122c16526thrust24THRUST_300001_SM_1000_NS6system6detail10sequential3seqE)
_ZN34_INTERNAL_aaba42f5_4_k_cu_122c16526thrust24THRUST_300001_SM_1000_NS6system6detail10sequential3seqE:
	.zero		1
.L_31:


//--------------------- .nv.shared._ZN3cub18CUB_300001_SM_10006detail6reduce18DeviceReduceKernelINS2_10policy_hubIfyN4cuda3std3__44plusIfEEE10Policy1000EN6thrust24THRUST_300001_SM_1000_NS10device_ptrIfEEyS9_fNS7_10__identityEEEvT0_PT3_T1_NS0_13GridEvenShareISK_EET2_T4_ --------------------------
	.section	.nv.shared._ZN3cub18CUB_300001_SM_10006detail6reduce18DeviceReduceKernelINS2_10policy_hubIfyN4cuda3std3__44plusIfEEE10Policy1000EN6thrust24THRUST_300001_SM_1000_NS10device_ptrIfEEyS9_fNS7_10__identityEEEvT0_PT3_T1_NS0_13GridEvenShareISK_EET2_T4_,"aw",@nobits
	.sectionflags	@""
	.align	4
.nv.shared._ZN3cub18CUB_300001_SM_10006detail6reduce18DeviceReduceKernelINS2_10policy_hubIfyN4cuda3std3__44plusIfEEE10Policy1000EN6thrust24THRUST_300001_SM_1000_NS10device_ptrIfEEyS9_fNS7_10__identityEEEvT0_PT3_T1_NS0_13GridEvenShareISK_EET2_T4_:
	.zero		1068


//--------------------- .nv.shared._ZN3cub18CUB_300001_SM_10006detail6reduce28DeviceReduceSingleTileKernelINS2_10policy_hubIfyN4cuda3std3__44plusIfEEE10Policy1000EN6thrust24THRUST_300001_SM_1000_NS10device_ptrIfEEPfyS9_ffNS7_10__identityEEEvT0_T1_T2_T3_T4_T6_ --------------------------
	.section	.nv.shared._ZN3cub18CUB_300001_SM_10006detail6reduce28DeviceReduceSingleTileKernelINS2_10policy_hubIfyN4cuda3std3__44plusIfEEE10Policy1000EN6thrust24THRUST_300001_SM_1000_NS10device_ptrIfEEPfyS9_ffNS7_10__identityEEEvT0_T1_T2_T3_T4_T6_,"aw",@nobits
	.sectionflags	@""
	.align	4
.nv.shared._ZN3cub18CUB_300001_SM_10006detail6reduce28DeviceReduceSingleTileKernelINS2_10policy_hubIfyN4cuda3std3__44plusIfEEE10Policy1000EN6thrust24THRUST_300001_SM_1000_NS10device_ptrIfEEPfyS9_ffNS7_10__identityEEEvT0_T1_T2_T3_T4_T6_:
	.zero		1068


//--------------------- .nv.shared._ZN3cub18CUB_300001_SM_10006detail6reduce28DeviceReduceSingleTileKernelINS2_10policy_hubIfjN4cuda3std3__44plusIfEEE10Policy1000EPfSC_iS9_ffNS7_10__identityEEEvT0_T1_T2_T3_T4_T6_ --------------------------
	.section	.nv.shared._ZN3cub18CUB_300001_SM_10006detail6reduce28DeviceReduceSingleTileKernelINS2_10policy_hubIfjN4cuda3std3__44plusIfEEE10Policy1000EPfSC_iS9_ffNS7_10__identityEEEvT0_T1_T2_T3_T4_T6_,"aw",@nobits
	.sectionflags	@""
	.align	4
.nv.shared._ZN3cub18CUB_300001_SM_10006detail6reduce28DeviceReduceSingleTileKernelINS2_10policy_hubIfjN4cuda3std3__44plusIfEEE10Policy1000EPfSC_iS9_ffNS7_10__identityEEEvT0_T1_T2_T3_T4_T6_:
	.zero		1108


//--------------------- .nv.shared._ZN3cub18CUB_300001_SM_10006detail6reduce18DeviceReduceKernelINS2_10policy_hubIfjN4cuda3std3__44plusIfEEE10Policy1000EN6thrust24THRUST_300001_SM_1000_NS10device_ptrIfEEjS9_fNS7_10__identityEEEvT0_PT3_T1_NS0_13GridEvenShareISK_EET2_T4_ --------------------------
	.section	.nv.shared._ZN3cub18CUB_300001_SM_10006detail6reduce18DeviceReduceKernelINS2_10policy_hubIfjN4cuda3std3__44plusIfEEE10Policy1000EN6thrust24THRUST_300001_SM_1000_NS10device_ptrIfEEjS9_fNS7_10__identityEEEvT0_PT3_T1_NS0_13GridEvenShareISK_EET2_T4_,"aw",@nobits
	.sectionflags	@""
	.align	4
.nv.shared._ZN3cub18CUB_300001_SM_10006detail6reduce18DeviceReduceKernelINS2_10policy_hubIfjN4cuda3std3__44plusIfEEE10Policy1000EN6thrust24THRUST_300001_SM_1000_NS10device_ptrIfEEjS9_fNS7_10__identityEEEvT0_PT3_T1_NS0_13GridEvenShareISK_EET2_T4_:
	.zero		1108


//--------------------- .nv.shared._ZN3cub18CUB_300001_SM_10006detail6reduce28DeviceReduceSingleTileKernelINS2_10policy_hubIfjN4cuda3std3__44plusIfEEE10Policy1000EN6thrust24THRUST_300001_SM_1000_NS10device_ptrIfEEPfjS9_ffNS7_10__identityEEEvT0_T1_T2_T3_T4_T6_ --------------------------
	.section	.nv.shared._ZN3cub18CUB_300001_SM_10006detail6reduce28DeviceReduceSingleTileKernelINS2_10policy_hubIfjN4cuda3std3__44plusIfEEE10Policy1000EN6thrust24THRUST_300001_SM_1000_NS10device_ptrIfEEPfjS9_ffNS7_10__identityEEEvT0_T1_T2_T3_T4_T6_,"aw",@nobits
	.sectionflags	@""
	.align	4
.nv.shared._ZN3cub18CUB_300001_SM_10006detail6reduce28DeviceReduceSingleTileKernelINS2_10policy_hubIfjN4cuda3std3__44plusIfEEE10Policy1000EN6thrust24THRUST_300001_SM_1000_NS10device_ptrIfEEPfjS9_ffNS7_10__identityEEEvT0_T1_T2_T3_T4_T6_:
	.zero		1108


//--------------------- .nv.constant0._ZN3cub18CUB_300001_SM_10006detail6reduce28DeviceReduceSingleTileKernelINS2_10policy_hubIfyN4cuda3std3__44plusIfEEE10Policy1000EPfSC_iS9_ffNS7_10__identityEEEvT0_T1_T2_T3_T4_T6_ --------------------------
	.section	.nv.constant0._ZN3cub18CUB_300001_SM_10006detail6reduce28DeviceReduceSingleTileKernelINS2_10policy_hubIfyN4cuda3std3__44plusIfEEE10Policy1000EPfSC_iS9_ffNS7_10__identityEEEvT0_T1_T2_T3_T4_T6_,"a",@progbits
	.sectionflags	@""
	.align	4
.nv.constant0._ZN3cub18CUB_300001_SM_10006detail6reduce28DeviceReduceSingleTileKernelINS2_10policy_hubIfyN4cuda3std3__44plusIfEEE10Policy1000EPfSC_iS9_ffNS7_10__identityEEEvT0_T1_T2_T3_T4_T6_:
	.zero		925


//--------------------- .nv.constant0._ZN3cub18CUB_300001_SM_10006detail6reduce18DeviceReduceKernelINS2_10policy_hubIfyN4cuda3std3__44plusIfEEE10Policy1000EN6thrust24THRUST_300001_SM_1000_NS10device_ptrIfEEyS9_fNS7_10__identityEEEvT0_PT3_T1_NS0_13GridEvenShareISK_EET2_T4_ --------------------------
	.section	.nv.constant0._ZN3cub18CUB_300001_SM_10006detail6reduce18DeviceReduceKernelINS2_10policy_hubIfyN4cuda3std3__44plusIfEEE10Policy1000EN6thrust24THRUST_300001_SM_1000_NS10device_ptrIfEEyS9_fNS7_10__identityEEEvT0_PT3_T1_NS0_13GridEvenShareISK_EET2_T4_,"a",@progbits
	.sectionflags	@""
	.align	4
.nv.constant0._ZN3cub18CUB_300001_SM_10006detail6reduce18DeviceReduceKernelINS2_10policy_hubIfyN4cuda3std3__44plusIfEEE10Policy1000EN6thrust24THRUST_300001_SM_1000_NS10device_ptrIfEEyS9_fNS7_10__identityEEEvT0_PT3_T1_NS0_13GridEvenShareISK_EET2_T4_:
	.zero		994


//--------------------- .nv.constant0._ZN3cub18CUB_300001_SM_10006detail6reduce28DeviceReduceSingleTileKernelINS2_10policy_hubIfyN4cuda3std3__44plusIfEEE10Policy1000EN6thrust24THRUST_300001_SM_1000_NS10device_ptrIfEEPfyS9_ffNS7_10__identityEEEvT0_T1_T2_T3_T4_T6_ --------------------------
	.section	.nv.constant0._ZN3cub18CUB_300001_SM_10006detail6reduce28DeviceReduceSingleTileKernelINS2_10policy_hubIfyN4cuda3std3__44plusIfEEE10Policy1000EN6thrust24THRUST_300001_SM_1000_NS10device_ptrIfEEPfyS9_ffNS7_10__identityEEEvT0_T1_T2_T3_T4_T6_,"a",@progbits
	.sectionflags	@""
	.align	4
.nv.constant0._ZN3cub18CUB_300001_SM_10006detail6reduce28DeviceReduceSingleTileKernelINS2_10policy_hubIfyN4cuda3std3__44plusIfEEE10Policy1000EN6thrust24THRUST_300001_SM_1000_NS10device_ptrIfEEPfyS9_ffNS7_10__identityEEEvT0_T1_T2_T3_T4_T6_:
	.zero		929


//--------------------- .nv.constant0._ZN3cub18CUB_300001_SM_10006detail6reduce28DeviceReduceSingleTileKernelINS2_10policy_hubIfjN4cuda3std3__44plusIfEEE10Policy1000EPfSC_iS9_ffNS7_10__identityEEEvT0_T1_T2_T3_T4_T6_ --------------------------
	.section	.nv.constant0._ZN3cub18CUB_300001_SM_10006detail6reduce28DeviceReduceSingleTileKernelINS2_10policy_hubIfjN4cuda3std3__44plusIfEEE10Policy1000EPfSC_iS9_ffNS7_10__identityEEEvT0_T1_T2_T3_T4_T6_,"a",@progbits
	.sectionflags	@""
	.align	4
.nv.constant0._ZN3cub18CUB_300001_SM_10006detail6reduce28DeviceReduceSingleTileKernelINS2_10policy_hubIfjN4cuda3std3__44plusIfEEE10Policy1000EPfSC_iS9_ffNS7_10__identityEEEvT0_T1_T2_T3_T4_T6_:
	.zero		925


//--------------------- .nv.constant0._ZN3cub18CUB_300001_SM_10006detail6reduce18DeviceReduceKernelINS2_10policy_hubIfjN4cuda3std3__44plusIfEEE10Policy1000EN6thrust24THRUST_300001_SM_1000_NS10device_ptrIfEEjS9_fNS7_10__identityEEEvT0_PT3_T1_NS0_13GridEvenShareISK_EET2_T4_ --------------------------
	.section	.nv.constant0._ZN3cub18CUB_300001_SM_10006detail6reduce18DeviceReduceKernelINS2_10policy_hubIfjN4cuda3std3__44plusIfEEE10Policy1000EN6thrust24THRUST_300001_SM_1000_NS10device_ptrIfEEjS9_fNS7_10__identityEEEvT0_PT3_T1_NS0_13GridEvenShareISK_EET2_T4_,"a",@progbits
	.sectionflags	@""
	.align	4
.nv.constant0._ZN3cub18CUB_300001_SM_10006detail6reduce18DeviceReduceKernelINS2_10policy_hubIfjN4cuda3std3__44plusIfEEE10Policy1000EN6thrust24THRUST_300001_SM_1000_NS10device_ptrIfEEjS9_fNS7_10__identityEEEvT0_PT3_T1_NS0_13GridEvenShareISK_EET2_T4_:
	.zero		958


//--------------------- .nv.constant0._ZN3cub18CUB_300001_SM_10006detail6reduce28DeviceReduceSingleTileKernelINS2_10policy_hubIfjN4cuda3std3__44plusIfEEE10Policy1000EN6thrust24THRUST_300001_SM_1000_NS10device_ptrIfEEPfjS9_ffNS7_10__identityEEEvT0_T1_T2_T3_T4_T6_ --------------------------
	.section	.nv.constant0._ZN3cub18CUB_300001_SM_10006detail6reduce28DeviceReduceSingleTileKernelINS2_10policy_hubIfjN4cuda3std3__44plusIfEEE10Policy1000EN6thrust24THRUST_300001_SM_1000_NS10device_ptrIfEEPfjS9_ffNS7_10__identityEEEvT0_T1_T2_T3_T4_T6_,"a",@progbits
	.sectionflags	@""
	.align	4
.nv.constant0._ZN3cub18CUB_300001_SM_10006detail6reduce28DeviceReduceSingleTileKernelINS2_10policy_hubIfjN4cuda3std3__44plusIfEEE10Policy1000EN6thrust24THRUST_300001_SM_1000_NS10device_ptrIfEEPfjS9_ffNS7_10__identityEEEvT0_T1_T2_T3_T4_T6_:
	.zero		925


//--------------------- .nv.constant0._ZN3cub18CUB_300001_SM_10006detail8for_each13static_kernelINS2_12policy_hub_t12policy_500_tElN6thrust24THRUST_300001_SM_1000_NS8cuda_cub6__fill7functorINS7_10device_ptrIfEEfEEEEvT0_T1_ --------------------------
	.section	.nv.constant0._ZN3cub18CUB_300001_SM_10006detail8for_each13static_kernelINS2_12policy_hub_t12policy_500_tElN6thrust24THRUST_300001_SM_1000_NS8cuda_cub6__fill7functorINS7_10device_ptrIfEEfEEEEvT0_T1_,"a",@progbits
	.sectionflags	@""
	.align	4
.nv.constant0._ZN3cub18CUB_300001_SM_10006detail8for_each13static_kernelINS2_12policy_hub_t12policy_500_tElN6thrust24THRUST_300001_SM_1000_NS8cuda_cub6__fill7functorINS7_10device_ptrIfEEfEEEEvT0_T1_:
	.zero		920


//--------------------- .nv.constant0._ZN3cub18CUB_300001_SM_10006detail11EmptyKernelIvEEvv --------------------------
	.section	.nv.constant0._ZN3cub18CUB_300001_SM_10006detail11EmptyKernelIvEEvv,"a",@progbits
	.sectionflags	@""
	.align	4
.nv.constant0._ZN3cub18CUB_300001_SM_10006detail11EmptyKernelIvEEvv:
	.zero		896


//--------------------- .nv.constant0._Z31compute_hessian_diagonal_kernelPKfPfi --------------------------
	.section	.nv.constant0._Z31compute_hessian_diagonal_kernelPKfPfi,"a",@progbits
	.sectionflags	@""
	.align	4
.nv.constant0._Z31compute_hessian_diagonal_kernelPKfPfi:
	.zero		916


//--------------------- .nv.constant0._Z20tanh_backward_kernelPKfS0_Pfi --------------------------
	.section	.nv.constant0._Z20tanh_backward_kernelPKfS0_Pfi,"a",@progbits
	.sectionflags	@""
	.align	4
.nv.constant0._Z20tanh_backward_kernelPKfS0_Pfi:
	.zero		924


//--------------------- .nv.constant0._Z23sigmoid_backward_kernelPKfS0_Pfi --------------------------
	.section	.nv.constant0._Z23sigmoid_backward_kernelPKfS0_Pfi,"a",@progbits
	.sectionflags	@""
	.align	4
.nv.constant0._Z23sigmoid_backward_kernelPKfS0_Pfi:
	.zero		924


//--------------------- .nv.constant0._Z20relu_backward_kernelPKfS0_Pfi --------------------------
	.section	.nv.constant0._Z20relu_backward_kernelPKfS0_Pfi,"a",@progbits
	.sectionflags	@""
	.align	4
.nv.constant0._Z20relu_backward_kernelPKfS0_Pfi:
	.zero		924


//--------------------- .nv.constant0._Z24matmul_backward_kernel_BPKfS0_Pfiii --------------------------
	.section	.nv.constant0._Z24matmul_backward_kernel_BPKfS0_Pfiii,"a",@progbits
	.sectionflags	@""
	.align	4
.nv.constant0._Z24matmul_backward_kernel_BPKfS0_Pfiii:
	.zero		932


//--------------------- .nv.constant0._Z24matmul_backward_kernel_APKfS0_Pfiii --------------------------
	.section	.nv.constant0._Z24matmul_backward_kernel_APKfS0_Pfiii,"a",@progbits
	.sectionflags	@""
	.align	4
.nv.constant0._Z24matmul_backward_kernel_APKfS0_Pfiii:
	.zero		932


//--------------------- .nv.constant0._Z19backward_mul_kernelPKfS0_S0_PfS1_i --------------------------
	.section	.nv.constant0._Z19backward_mul_kernelPKfS0_S0_PfS1_i,"a",@progbits
	.sectionflags	@""
	.align	4
.nv.constant0._Z19backward_mul_kernelPKfS0_S0_PfS1_i:
	.zero		940


//--------------------- .nv.constant0._Z18forward_mul_kernelPKfS0_Pfi --------------------------
	.section	.nv.constant0._Z18forward_mul_kernelPKfS0_Pfi,"a",@progbits
	.sectionflags	@""
	.align	4
.nv.constant0._Z18forward_mul_kernelPKfS0_Pfi:
	.zero		924


//--------------------- .nv.constant0._Z19backward_add_kernelPKfPfS1_i --------------------------
	.section	.nv.constant0._Z19backward_add_kernelPKfPfS1_i,"a",@progbits
	.sectionflags	@""
	.align	4
.nv.constant0._Z19backward_add_kernelPKfPfS1_i:
	.zero		924


//--------------------- .nv.constant0._Z18forward_add_kernelPKfS0_Pfi --------------------------
	.section	.nv.constant0._Z18forward_add_kernelPKfS0_Pfi,"a",@progbits
	.sectionflags	@""
	.align	4
.nv.constant0._Z18forward_add_kernelPKfS0_Pfi:
	.zero		924


//--------------------- SYMBOLS --------------------------

	.type		.nv.reservedSmem.offset0,@object
	.size		.nv.reservedSmem.offset0,0x4
	.type		.nv.reservedSmem.cap,@object
	.size		.nv.reservedSmem.cap,0x4
